def attn_fwd(
    Q,
    K,
    V,
    Out,
    Lse,
    sm_scale,
    stride_qz,
    stride_qh,
    stride_qm,
    stride_qk,
    stride_kz,
    stride_kh,
    stride_kn,
    stride_kk,
    stride_vz,
    stride_vh,
    stride_vn,
    stride_vk,
    stride_oz,
    stride_oh,
    stride_om,
    stride_ok,
    seqlen_q,
    seqlen_k,
    BLOCK_M: tl.constexpr,
    BLOCK_N: tl.constexpr,
    HEAD_DIM: tl.constexpr,
    CAUSAL: tl.constexpr,
):
    start_m = tl.program_id(0)
    off_hz = tl.program_id(1)
    q_off = off_hz * stride_qh
    k_off = off_hz * stride_kh
    v_off = off_hz * stride_vh
    offs_m = start_m * BLOCK_M + tl.arange(0, BLOCK_M)
    offs_d = tl.arange(0, HEAD_DIM)
    offs_n = tl.arange(0, BLOCK_N)
    q_ptrs = Q + q_off + offs_m[:, None] * stride_qm + offs_d[None, :] * stride_qk
    k_ptrs = K + k_off + offs_d[:, None] * stride_kk + offs_n[None, :] * stride_kn
    v_ptrs = V + v_off + offs_n[:, None] * stride_vn + offs_d[None, :] * stride_vk
    m_i = tl.full([BLOCK_M], float("-inf"), dtype=tl.float32)
    l_i = tl.zeros([BLOCK_M], dtype=tl.float32) + 1.0
    acc = tl.zeros([BLOCK_M, HEAD_DIM], dtype=tl.float32)
    q = tl.load(q_ptrs)
    acc, l_i, m_i = _attn_fwd_inner(
        acc,
        l_i,
        m_i,
        q,
        k_ptrs,
        v_ptrs,
        sm_scale,
        stride_kn,
        stride_vn,
        start_m,
        seqlen_k,
        BLOCK_M,
        BLOCK_N,
        HEAD_DIM,
        CAUSAL,
    )
    acc = acc / l_i[:, None]
    lse = m_i + tl.math.log2(l_i) / 1.4426950408889634
    o_ptrs = (
        Out
        + off_hz * stride_oh
        + offs_m[:, None] * stride_om
        + offs_d[None, :] * stride_ok
    )
    tl.store(o_ptrs, acc.to(Out.dtype.element_ty))
    tl.store(Lse + off_hz * seqlen_q + offs_m, lse)

# config = {"BLOCK_M": 128, "BLOCK_N": 128, "HEAD_DIM": 256, "arch": "sm_90", "causal": true, "dtype": "fp8e4m3", "num_stages": 2, "num_warps": 8}
# arch = sm_90


// ===== COMPILED SASS (sm_90a) =====

	.target	sm_90a

	.elftype	@"ET_EXEC"


//--------------------- .note.nv.tkinfo           --------------------------
	.section	.note.nv.tkinfo,"",@"SHT_NOTE"
	.sectionflags	@"SHF_NOTE_NV_TKINFO"
	.tkinfo
        /*0018*/ 	.word	0x00000002
        /*0030*/ 	.string	""
        /*0030*/ 	.string	"ptxas"
        /*0030*/ 	.string	"Cuda compilation tools, release 13.0, V13.0.88"
        /*0030*/ 	.string	"Build cuda_13.0.r13.0/compiler.36424714_0"
        /*0030*/ 	.string	"-v  -suppress-debug-info  -lineinfo  -arch sm_90a "



//--------------------- .note.nv.cuinfo           --------------------------
	.section	.note.nv.cuinfo,"",@"SHT_NOTE"
	.sectionflags	@"SHF_NOTE_NV_CUINFO"
        /*0018*/ 	.short	0x0002
        /*001a*/ 	.short	0x005a
        /*001c*/ 	.short	0x0082
	.zero		2


//--------------------- .nv.info                  --------------------------
	.section	.nv.info,"",@"SHT_CUDA_INFO"
	.align	4


	//----- nvinfo : EIATTR_REGCOUNT
	.align		4
        /*0000*/ 	.byte	0x04, 0x2f
        /*0002*/ 	.short	(.L_2 - .L_1)
	.align		4
.L_1:
        /*0004*/ 	.word	index@(attn_fwd)
        /*0008*/ 	.word	0x000000ff


	//----- nvinfo : EIATTR_FRAME_SIZE
	.align		4
.L_2:
        /*000c*/ 	.byte	0x04, 0x11
        /*000e*/ 	.short	(.L_4 - .L_3)
	.align		4
.L_3:
        /*0010*/ 	.word	index@(attn_fwd)
        /*0014*/ 	.word	0x00000780


	//----- nvinfo : EIATTR_MIN_STACK_SIZE
	.align		4
.L_4:
        /*0018*/ 	.byte	0x04, 0x12
        /*001a*/ 	.short	(.L_6 - .L_5)
	.align		4
.L_5:
        /*001c*/ 	.word	index@(attn_fwd)
        /*0020*/ 	.word	0x00000780
.L_6:


//--------------------- .nv.compat                --------------------------
	.section	.nv.compat,"",@"SHT_CUDA_COMPAT_INFO"
	.align	4
        /*0000*/ 	.byte	0x02, 0x09, 0x01, 0x00, 0x02, 0x02, 0x04, 0x00, 0x02, 0x05, 0x05, 0x00, 0x03, 0x07, 0x01, 0x01
        /*0010*/ 	.byte	0x02, 0x03, 0x00, 0x00, 0x02, 0x06, 0x01, 0x00, 0x04, 0x0b, 0x08, 0x00, 0x00, 0x00, 0x00, 0x00
        /*0020*/ 	.byte	0x00, 0x00, 0x00, 0x00


//--------------------- .nv.info.attn_fwd         --------------------------
	.section	.nv.info.attn_fwd,"",@"SHT_CUDA_INFO"
	.sectionflags	@""
	.align	4


	//----- nvinfo : EIATTR_CUDA_API_VERSION
	.align		4
        /*0000*/ 	.byte	0x04, 0x37
        /*0002*/ 	.short	(.L_8 - .L_7)
.L_7:
        /*0004*/ 	.word	0x00000082


	//----- nvinfo : EIATTR_KPARAM_INFO
	.align		4
.L_8:
        /*0008*/ 	.byte	0x04, 0x17
        /*000a*/ 	.short	(.L_10 - .L_9)
.L_9:
        /*000c*/ 	.word	0x00000000
        /*0010*/ 	.short	0x0019
        /*0012*/ 	.short	0x0080
        /*0014*/ 	.byte	0x00, 0xf4, 0x21, 0x00


	//----- nvinfo : EIATTR_KPARAM_INFO
	.align		4
.L_10:
        /*0018*/ 	.byte	0x04, 0x17
        /*001a*/ 	.short	(.L_12 - .L_11)
.L_11:
        /*001c*/ 	.word	0x00000000
        /*0020*/ 	.short	0x0018
        /*0022*/ 	.short	0x0078
        /*0024*/ 	.byte	0x00, 0xf4, 0x21, 0x00


	//----- nvinfo : EIATTR_KPARAM_INFO
	.align		4
.L_12:
        /*0028*/ 	.byte	0x04, 0x17
        /*002a*/ 	.short	(.L_14 - .L_13)
.L_13:
        /*002c*/ 	.word	0x00000000
        /*0030*/ 	.short	0x0017
        /*0032*/ 	.short	0x0070
        /*0034*/ 	.byte	0x00, 0xf0, 0x11, 0x00


	//----- nvinfo : EIATTR_KPARAM_INFO
	.align		4
.L_14:
        /*0038*/ 	.byte	0x04, 0x17
        /*003a*/ 	.short	(.L_16 - .L_15)
.L_15:
        /*003c*/ 	.word	0x00000000
        /*0040*/ 	.short	0x0016
        /*0042*/ 	.short	0x006c
        /*0044*/ 	.byte	0x00, 0xf0, 0x11, 0x00


	//----- nvinfo : EIATTR_KPARAM_INFO
	.align		4
.L_16:
        /*0048*/ 	.byte	0x04, 0x17
        /*004a*/ 	.short	(.L_18 - .L_17)
.L_17:
        /*004c*/ 	.word	0x00000000
        /*0050*/ 	.short	0x0015
        /*0052*/ 	.short	0x0068
        /*0054*/ 	.byte	0x00, 0xf0, 0x11, 0x00


	//----- nvinfo : EIATTR_KPARAM_INFO
	.align		4
.L_18:
        /*0058*/ 	.byte	0x04, 0x17
        /*005a*/ 	.short	(.L_20 - .L_19)
.L_19:
        /*005c*/ 	.word	0x00000000
        /*0060*/ 	.short	0x0014
        /*0062*/ 	.short	0x0064
        /*0064*/ 	.byte	0x00, 0xf0, 0x11, 0x00


	//----- nvinfo : EIATTR_KPARAM_INFO
	.align		4
.L_20:
        /*0068*/ 	.byte	0x04, 0x17
        /*006a*/ 	.short	(.L_22 - .L_21)
.L_21:
        /*006c*/ 	.word	0x00000000
        /*0070*/ 	.short	0x0013
        /*0072*/ 	.short	0x0060
        /*0074*/ 	.byte	0x00, 0xf0, 0x11, 0x00


	//----- nvinfo : EIATTR_KPARAM_INFO
	.align		4
.L_22:
        /*0078*/ 	.byte	0x04, 0x17
        /*007a*/ 	.short	(.L_24 - .L_23)
.L_23:
        /*007c*/ 	.word	0x00000000
        /*0080*/ 	.short	0x0012
        /*0082*/ 	.short	0x005c
        /*0084*/ 	.byte	0x00, 0xf0, 0x11, 0x00


	//----- nvinfo : EIATTR_KPARAM_INFO
	.align		4
.L_24:
        /*0088*/ 	.byte	0x04, 0x17
        /*008a*/ 	.short	(.L_26 - .L_25)
.L_25:
        /*008c*/ 	.word	0x00000000
        /*0090*/ 	.short	0x0011
        /*0092*/ 	.short	0x0058
        /*0094*/ 	.byte	0x00, 0xf0, 0x11, 0x00


	//----- nvinfo : EIATTR_KPARAM_INFO
	.align		4
.L_26:
        /*0098*/ 	.byte	0x04, 0x17
        /*009a*/ 	.short	(.L_28 - .L_27)
.L_27:
        /*009c*/ 	.word	0x00000000
        /*00a0*/ 	.short	0x0010
        /*00a2*/ 	.short	0x0054
        /*00a4*/ 	.byte	0x00, 0xf0, 0x11, 0x00


	//----- nvinfo : EIATTR_KPARAM_INFO
	.align		4
.L_28:
        /*00a8*/ 	.byte	0x04, 0x17
        /*00aa*/ 	.short	(.L_30 - .L_29)
.L_29:
        /*00ac*/ 	.word	0x00000000
        /*00b0*/ 	.short	0x000f
        /*00b2*/ 	.short	0x0050
        /*00b4*/ 	.byte	0x00, 0xf0, 0x11, 0x00


	//----- nvinfo : EIATTR_KPARAM_INFO
	.align		4
.L_30:
        /*00b8*/ 	.byte	0x04, 0x17
        /*00ba*/ 	.short	(.L_32 - .L_31)
.L_31:
        /*00bc*/ 	.word	0x00000000
        /*00c0*/ 	.short	0x000e
        /*00c2*/ 	.short	0x004c
        /*00c4*/ 	.byte	0x00, 0xf0, 0x11, 0x00


	//----- nvinfo : EIATTR_KPARAM_INFO
	.align		4
.L_32:
        /*00c8*/ 	.byte	0x04, 0x17
        /*00ca*/ 	.short	(.L_34 - .L_33)
.L_33:
        /*00cc*/ 	.word	0x00000000
        /*00d0*/ 	.short	0x000d
        /*00d2*/ 	.short	0x0048
        /*00d4*/ 	.byte	0x00, 0xf0, 0x11, 0x00


	//----- nvinfo : EIATTR_KPARAM_INFO
	.align		4
.L_34:
        /*00d8*/ 	.byte	0x04, 0x17
        /*00da*/ 	.short	(.L_36 - .L_35)
.L_35:
        /*00dc*/ 	.word	0x00000000
        /*00e0*/ 	.short	0x000c
        /*00e2*/ 	.short	0x0044
        /*00e4*/ 	.byte	0x00, 0xf0, 0x11, 0x00


	//----- nvinfo : EIATTR_KPARAM_INFO
	.align		4
.L_36:
        /*00e8*/ 	.byte	0x04, 0x17
        /*00ea*/ 	.short	(.L_38 - .L_37)
.L_37:
        /*00ec*/ 	.word	0x00000000
        /*00f0*/ 	.short	0x000b
        /*00f2*/ 	.short	0x0040
        /*00f4*/ 	.byte	0x00, 0xf0, 0x11, 0x00


	//----- nvinfo : EIATTR_KPARAM_INFO
	.align		4
.L_38:
        /*00f8*/ 	.byte	0x04, 0x17
        /*00fa*/ 	.short	(.L_40 - .L_39)
.L_39:
        /*00fc*/ 	.word	0x00000000
        /*0100*/ 	.short	0x000a
        /*0102*/ 	.short	0x003c
        /*0104*/ 	.byte	0x00, 0xf0, 0x11, 0x00


	//----- nvinfo : EIATTR_KPARAM_INFO
	.align		4
.L_40:
        /*0108*/ 	.byte	0x04, 0x17
        /*010a*/ 	.short	(.L_42 - .L_41)
.L_41:
        /*010c*/ 	.word	0x00000000
        /*0110*/ 	.short	0x0009
        /*0112*/ 	.short	0x0038
        /*0114*/ 	.byte	0x00, 0xf0, 0x11, 0x00


	//----- nvinfo : EIATTR_KPARAM_INFO
	.align		4
.L_42:
        /*0118*/ 	.byte	0x04, 0x17
        /*011a*/ 	.short	(.L_44 - .L_43)
.L_43:
        /*011c*/ 	.word	0x00000000
        /*0120*/ 	.short	0x0008
        /*0122*/ 	.short	0x0034
        /*0124*/ 	.byte	0x00, 0xf0, 0x11, 0x00


	//----- nvinfo : EIATTR_KPARAM_INFO
	.align		4
.L_44:
        /*0128*/ 	.byte	0x04, 0x17
        /*012a*/ 	.short	(.L_46 - .L_45)
.L_45:
        /*012c*/ 	.word	0x00000000
        /*0130*/ 	.short	0x0007
        /*0132*/ 	.short	0x0030
        /*0134*/ 	.byte	0x00, 0xf0, 0x11, 0x00


	//----- nvinfo : EIATTR_KPARAM_INFO
	.align		4
.L_46:
        /*0138*/ 	.byte	0x04, 0x17
        /*013a*/ 	.short	(.L_48 - .L_47)
.L_47:
        /*013c*/ 	.word	0x00000000
        /*0140*/ 	.short	0x0006
        /*0142*/ 	.short	0x002c
        /*0144*/ 	.byte	0x00, 0xf0, 0x11, 0x00


	//----- nvinfo : EIATTR_KPARAM_INFO
	.align		4
.L_48:
        /*0148*/ 	.byte	0x04, 0x17
        /*014a*/ 	.short	(.L_50 - .L_49)
.L_49:
        /*014c*/ 	.word	0x00000000
        /*0150*/ 	.short	0x0005
        /*0152*/ 	.short	0x0028
        /*0154*/ 	.byte	0x00, 0xf0, 0x11, 0x00


	//----- nvinfo : EIATTR_KPARAM_INFO
	.align		4
.L_50:
        /*0158*/ 	.byte	0x04, 0x17
        /*015a*/ 	.short	(.L_52 - .L_51)
.L_51:
        /*015c*/ 	.word	0x00000000
        /*0160*/ 	.short	0x0004
        /*0162*/ 	.short	0x0020
        /*0164*/ 	.byte	0x00, 0xf4, 0x21, 0x00


	//----- nvinfo : EIATTR_KPARAM_INFO
	.align		4
.L_52:
        /*0168*/ 	.byte	0x04, 0x17
        /*016a*/ 	.short	(.L_54 - .L_53)
.L_53:
        /*016c*/ 	.word	0x00000000
        /*0170*/ 	.short	0x0003
        /*0172*/ 	.short	0x0018
        /*0174*/ 	.byte	0x00, 0xf4, 0x21, 0x00


	//----- nvinfo : EIATTR_KPARAM_INFO
	.align		4
.L_54:
        /*0178*/ 	.byte	0x04, 0x17
        /*017a*/ 	.short	(.L_56 - .L_55)
.L_55:
        /*017c*/ 	.word	0x00000000
        /*0180*/ 	.short	0x0002
        /*0182*/ 	.short	0x0010
        /*0184*/ 	.byte	0x00, 0xf4, 0x21, 0x00


	//----- nvinfo : EIATTR_KPARAM_INFO
	.align		4
.L_56:
        /*0188*/ 	.byte	0x04, 0x17
        /*018a*/ 	.short	(.L_58 - .L_57)
.L_57:
        /*018c*/ 	.word	0x00000000
        /*0190*/ 	.short	0x0001
        /*0192*/ 	.short	0x0008
        /*0194*/ 	.byte	0x00, 0xf4, 0x21, 0x00


	//----- nvinfo : EIATTR_KPARAM_INFO
	.align		4
.L_58:
        /*0198*/ 	.byte	0x04, 0x17
        /*019a*/ 	.short	(.L_60 - .L_59)
.L_59:
        /*019c*/ 	.word	0x00000000
        /*01a0*/ 	.short	0x0000
        /*01a2*/ 	.short	0x0000
        /*01a4*/ 	.byte	0x00, 0xf4, 0x21, 0x00


	//----- nvinfo : EIATTR_SPARSE_MMA_MASK
	.align		4
.L_60:
        /*01a8*/ 	.byte	0x03, 0x50
        /*01aa*/ 	.short	0x0000


	//----- nvinfo : EIATTR_MAXREG_COUNT
	.align		4
        /*01ac*/ 	.byte	0x03, 0x1b
        /*01ae*/ 	.short	0x00ff


	//----- nvinfo : EIATTR_NUM_BARRIERS
	.align		4
        /*01b0*/ 	.byte	0x02, 0x4c
        /*01b2*/ 	.byte	0x01
	.zero		1


	//----- nvinfo : EIATTR_ANNOTATIONS
	.align		4
        /*01b4*/ 	.byte	0x04, 0x55
        /*01b6*/ 	.short	(.L_62 - .L_61)


	//   ....[0]....
.L_61:
        /*01b8*/ 	.word	0x00000001
        /*01bc*/ 	.byte	0x40, 0x29, 0x00, 0x00, 0x01, 0x00, 0x00, 0x00, 0x50, 0x29, 0x00, 0x00, 0x01, 0x00, 0x00, 0x00
        /* <DEDUP_REMOVED lines=478> */
        /*1fac*/ 	.byte	0xd0, 0x30, 0x01, 0x00, 0x01, 0x00, 0x00, 0x00, 0x20, 0x31, 0x01, 0x00


	//----- nvinfo : EIATTR_MERCURY_ISA_VERSION
	.align		4
.L_62:
        /*1fb8*/ 	.byte	0x03, 0x5f
        /*1fba*/ 	.short	0x0101


	//----- nvinfo : EIATTR_COOP_GROUP_MASK_REGIDS
	.align		4
        /*1fbc*/ 	.byte	0x04, 0x29
        /*1fbe*/ 	.short	(.L_64 - .L_63)


	//   ....[0]....
.L_63:
        /*1fc0*/ 	.word	0xffffffff


	//   ....[1]....
        /*1fc4*/ 	.word	0xffffffff


	//   ....[2]....
        /*1fc8*/ 	.word	0xffffffff


	//   ....[3]....
        /*1fcc*/ 	.word	0xffffffff


	//   ....[4]....
        /*1fd0*/ 	.word	0xffffffff


	//   ....[5]....
        /*1fd4*/ 	.word	0xffffffff


	//   ....[6]....
        /*1fd8*/ 	.word	0xffffffff


	//   ....[7]....
        /*1fdc*/ 	.word	0xffffffff


	//   ....[8]....
        /*1fe0*/ 	.word	0xffffffff


	//   ....[9]....
        /*1fe4*/ 	.word	0xffffffff


	//   ....[10]....
        /*1fe8*/ 	.word	0xffffffff


	//   ....[11]....
        /*1fec*/ 	.word	0xffffffff


	//   ....[12]....
        /*1ff0*/ 	.word	0xffffffff


	//   ....[13]....
        /*1ff4*/ 	.word	0xffffffff


	//   ....[14]....
        /*1ff8*/ 	.word	0xffffffff


	//   ....[15]....
        /*1ffc*/ 	.word	0xffffffff


	//   ....[16]....
        /*2000*/ 	.word	0xffffffff


	//   ....[17]....
        /*2004*/ 	.word	0xffffffff


	//   ....[18]....
        /*2008*/ 	.word	0xffffffff


	//   ....[19]....
        /*200c*/ 	.word	0xffffffff


	//   ....[20]....
        /*2010*/ 	.word	0xffffffff


	//   ....[21]....
        /*2014*/ 	.word	0xffffffff


	//   ....[22]....
        /*2018*/ 	.word	0xffffffff


	//   ....[23]....
        /*201c*/ 	.word	0xffffffff


	//----- nvinfo : EIATTR_COOP_GROUP_INSTR_OFFSETS
	.align		4
.L_64:
        /*2020*/ 	.byte	0x04, 0x28
        /*2022*/ 	.short	(.L_66 - .L_65)


	//   ....[0]....
.L_65:
        /*2024*/ 	.word	0x0000f970


	//   ....[1]....
        /*2028*/ 	.word	0x0000f990


	//   ....[2]....
        /*202c*/ 	.word	0x000101d0


	//   ....[3]....
        /*2030*/ 	.word	0x00010300


	//   ....[4]....
        /*2034*/ 	.word	0x00011390


	//   ....[5]....
        /*2038*/ 	.word	0x000113a0


	//   ....[6]....
        /*203c*/ 	.word	0x000113b0


	//   ....[7]....
        /*2040*/ 	.word	0x000113c0


	//   ....[8]....
        /*2044*/ 	.word	0x000113d0


	//   ....[9]....
        /*2048*/ 	.word	0x000113e0


	//   ....[10]....
        /*204c*/ 	.word	0x000113f0


	//   ....[11]....
        /*2050*/ 	.word	0x00011400


	//   ....[12]....
        /*2054*/ 	.word	0x000120c0


	//   ....[13]....
        /*2058*/ 	.word	0x000120f0


	//   ....[14]....
        /*205c*/ 	.word	0x00012110


	//   ....[15]....
        /*2060*/ 	.word	0x00012120


	//   ....[16]....
        /*2064*/ 	.word	0x00012130


	//   ....[17]....
        /*2068*/ 	.word	0x00012140


	//   ....[18]....
        /*206c*/ 	.word	0x00012150


	//   ....[19]....
        /*2070*/ 	.word	0x00012160


	//   ....[20]....
        /*2074*/ 	.word	0x00012f20


	//   ....[21]....
        /*2078*/ 	.word	0x00012f30


	//   ....[22]....
        /*207c*/ 	.word	0x00012f70


	//   ....[23]....
        /*2080*/ 	.word	0x00012f80


	//----- nvinfo : EIATTR_EXIT_INSTR_OFFSETS
	.align		4
.L_66:
        /*2084*/ 	.byte	0x04, 0x1c
        /*2086*/ 	.short	(.L_68 - .L_67)


	//   ....[0]....
.L_67:
        /*2088*/ 	.word	0x00019830


	//   ....[1]....
        /*208c*/ 	.word	0x00019860


	//----- nvinfo : EIATTR_REQNTID
	.align		4
.L_68:
        /*2090*/ 	.byte	0x04, 0x10
        /*2092*/ 	.short	(.L_70 - .L_69)
.L_69:
        /*2094*/ 	.word	0x00000100
        /*2098*/ 	.word	0x00000001
        /*209c*/ 	.word	0x00000001


	//----- nvinfo : EIATTR_CBANK_PARAM_SIZE
	.align		4
.L_70:
        /*20a0*/ 	.byte	0x03, 0x19
        /*20a2*/ 	.short	0x0088


	//----- nvinfo : EIATTR_PARAM_CBANK
	.align		4
        /*20a4*/ 	.byte	0x04, 0x0a
        /*20a6*/ 	.short	(.L_72 - .L_71)
	.align		4
.L_71:
        /*20a8*/ 	.word	index@(.nv.constant0.attn_fwd)
        /*20ac*/ 	.short	0x0210
        /*20ae*/ 	.short	0x0088


	//----- nvinfo : EIATTR_SW_WAR
	.align		4
.L_72:
        /*20b0*/ 	.byte	0x04, 0x36
        /*20b2*/ 	.short	(.L_74 - .L_73)
.L_73:
        /*20b4*/ 	.word	0x00000008
.L_74:


//--------------------- .nv.callgraph             --------------------------
	.section	.nv.callgraph,"",@"SHT_CUDA_CALLGRAPH"
	.align	4
	.sectionentsize	8
	.align		4
        /*0000*/ 	.word	0x00000000
	.align		4
        /*0004*/ 	.word	0xffffffff
	.align		4
        /*0008*/ 	.word	0x00000000
	.align		4
        /*000c*/ 	.word	0xfffffffe
	.align		4
        /*0010*/ 	.word	0x00000000
	.align		4
        /*0014*/ 	.word	0xfffffffd
	.align		4
        /*0018*/ 	.word	0x00000000
	.align		4
        /*001c*/ 	.word	0xfffffffc


//--------------------- .nv.constant4             --------------------------
	.section	.nv.constant4,"a",@progbits
	.align	8
	.align		8
.nv.constant4:
        /*0000*/ 	.dword	_$_str


//--------------------- .text.attn_fwd            --------------------------
	.section	.text.attn_fwd,"ax",@progbits
	.align	128
        .global         attn_fwd
        .type           attn_fwd,@function
        .size           attn_fwd,(.L_x_3 - attn_fwd)
        .other          attn_fwd,@"STO_CUDA_ENTRY STV_DEFAULT"
attn_fwd:
.text.attn_fwd:
[----:B------:R-:W0:Y:S01]  /*0000*/  LDC R1, c[0x0][0x28] ;  /* 0x00000a00ff017b82 */ /* 0x000e220000000800 */
[----:B------:R-:W1:Y:S07]  /*0010*/  S2R R8, SR_CTAID.X ;  /* 0x0000000000087919 */ /* 0x000e6e0000002500 */
[----:B------:R-:W2:Y:S01]  /*0020*/  S2UR UR22, SR_CTAID.Y ;  /* 0x00000000001679c3 */ /* 0x000ea20000002600 */
[----:B------:R-:W-:Y:S01]  /*0030*/  ULDC.64 UR4, c[0x0][0x240] ;  /* 0x0000900000047ab9 */ /* 0x000fe20000000a00 */
[----:B------:R-:W-:Y:S01]  /*0040*/  ULDC.64 UR44, c[0x0][0x208] ;  /* 0x00008200002c7ab9 */ /* 0x000fe20000000a00 */
[----:B------:R-:W3:Y:S01]  /*0050*/  S2R R216, SR_TID.X ;  /* 0x0000000000d87919 */ /* 0x000ee20000002100 */
[----:B0-----:R-:W-:-:S04]  /*0060*/  VIADD R1, R1, 0xfffff880 ;  /* 0xfffff88001017836 */ /* 0x001fc80000000000 */
[----:B------:R-:W0:Y:S08]  /*0070*/  LDC R9, c[0x0][0x248] ;  /* 0x00009200ff097b82 */ /* 0x000e300000000800 */
[----:B------:R-:W4:Y:S01]  /*0080*/  LDC.64 R6, c[0x0][0x210] ;  /* 0x00008400ff067b82 */ /* 0x000f220000000a00 */
[----:B--2---:R-:W-:Y:S01]  /*0090*/  UIMAD UR4, UR22, UR4, URZ ;  /* 0x00000004160472a4 */ /* 0x004fe2000f8e023f */
[----:B-1----:R-:W-:Y:S01]  /*00a0*/  IMAD.SHL.U32 R8, R8, 0x80, RZ ;  /* 0x0000008008087824 */ /* 0x002fe200078e00ff */
[----:B---3--:R-:W-:-:S04]  /*00b0*/  SHF.R.U32.HI R0, RZ, 0x7, R216 ;  /* 0x00000007ff007819 */ /* 0x008fc800000116d8 */
[----:B------:R-:W-:Y:S02]  /*00c0*/  LOP3.LUT R2, R8, 0x7f, R216, 0xf8, !PT ;  /* 0x0000007f08027812 */ /* 0x000fe400078ef8d8 */
[----:B------:R-:W-:-:S03]  /*00d0*/  SGXT.U32 R0, R0, 0x1 ;  /* 0x000000010000781a */ /* 0x000fc60000000000 */
[----:B------:R-:W-:Y:S01]  /*00e0*/  IMAD R3, R2, UR5, RZ ;  /* 0x0000000502037c24 */ /* 0x000fe2000f8e02ff */
[----:B------:R-:W-:Y:S01]  /*00f0*/  USHF.R.S32.HI UR5, URZ, 0x1f, UR4 ;  /* 0x0000001f3f057899 */ /* 0x000fe20008011404 */
[----:B0-----:R-:W-:-:S03]  /*0100*/  IMAD R4, R0, R9, RZ ;  /* 0x0000000900047224 */ /* 0x001fc600078e02ff */
[----:B----4-:R-:W-:Y:S01]  /*0110*/  IADD3 R5, P0, P1, R3, UR4, R6 ;  /* 0x0000000403057c10 */ /* 0x010fe2000f91e006 */
[----:B------:R-:W-:Y:S01]  /*0120*/  IMAD R6, R9, 0x2, R4 ;  /* 0x0000000209067824 */ /* 0x000fe200078e0204 */
[----:B------:R-:W-:-:S03]  /*0130*/  SHF.R.S32.HI R2, RZ, 0x1f, R3 ;  /* 0x0000001fff027819 */ /* 0x000fc60000011403 */
[C---:B------:R-:W-:Y:S01]  /*0140*/  IMAD R18, R9.reuse, 0x2, R6 ;  /* 0x0000000209127824 */ /* 0x040fe200078e0206 */
[----:B------:R-:W-:Y:S02]  /*0150*/  IADD3.X R2, R2, UR5, R7, P0, P1 ;  /* 0x0000000502027c10 */ /* 0x000fe400087e2407 */
[-C--:B------:R-:W-:Y:S02]  /*0160*/  IADD3 R12, P1, R6, R5.reuse, RZ ;  /* 0x00000005060c7210 */ /* 0x080fe40007f3e0ff */
[----:B------:R-:W-:Y:S02]  /*0170*/  IADD3 R10, P0, R4, R5, RZ ;  /* 0x00000005040a7210 */ /* 0x000fe40007f1e0ff */
[-C--:B------:R-:W-:Y:S01]  /*0180*/  LEA.HI.X.SX32 R13, R6, R2.reuse, 0x1, P1 ;  /* 0x00000002060d7211 */ /* 0x080fe200008f0eff */
[----:B------:R-:W-:Y:S01]  /*0190*/  IMAD R6, R9, 0x2, R18 ;  /* 0x0000000209067824 */ /* 0x000fe200078e0212 */
[----:B------:R-:W-:-:S03]  /*01a0*/  LEA.HI.X.SX32 R11, R4, R2, 0x1, P0 ;  /* 0x00000002040b7211 */ /* 0x000fc600000f0eff */
[C---:B------:R-:W-:Y:S01]  /*01b0*/  IMAD R20, R9.reuse, 0x2, R6 ;  /* 0x0000000209147824 */ /* 0x040fe200078e0206 */
[-C--:B------:R-:W-:Y:S01]  /*01c0*/  IADD3 R14, P0, R18, R5.reuse, RZ ;  /* 0x00000005120e7210 */ /* 0x080fe20007f1e0ff */
[----:B------:R-:W2:Y:S01]  /*01d0*/  LDG.E.U8 R3, desc[UR44][R10.64] ;  /* 0x0000002c0a037981 */ /* 0x000ea2000c1e1100 */
[-C--:B------:R-:W-:Y:S01]  /*01e0*/  IADD3 R16, P1, R6, R5.reuse, RZ ;  /* 0x0000000506107210 */ /* 0x080fe20007f3e0ff */
[C---:B------:R-:W-:Y:S01]  /*01f0*/  IMAD R22, R9.reuse, 0x2, R20 ;  /* 0x0000000209167824 */ /* 0x040fe200078e0214 */
[-C--:B------:R-:W-:Y:S01]  /*0200*/  LEA.HI.X.SX32 R15, R18, R2.reuse, 0x1, P0 ;  /* 0x00000002120f7211 */ /* 0x080fe200000f0eff */
[----:B------:R-:W3:Y:S01]  /*0210*/  LDG.E.U8 R4, desc[UR44][R12.64] ;  /* 0x0000002c0c047981 */ /* 0x000ee2000c1e1100 */
[-C--:B------:R-:W-:Y:S01]  /*0220*/  IADD3 R18, P0, R20, R5.reuse, RZ ;  /* 0x0000000514127210 */ /* 0x080fe20007f1e0ff */
[C---:B------:R-:W-:Y:S01]  /*0230*/  IMAD R26, R9.reuse, 0x2, R22 ;  /* 0x00000002091a7824 */ /* 0x040fe200078e0216 */
[-C--:B------:R-:W-:Y:S02]  /*0240*/  LEA.HI.X.SX32 R17, R6, R2.reuse, 0x1, P1 ;  /* 0x0000000206117211 */ /* 0x080fe400008f0eff */
[-C--:B------:R-:W-:Y:S01]  /*0250*/  LEA.HI.X.SX32 R19, R20, R2.reuse, 0x1, P0 ;  /* 0x0000000214137211 */ /* 0x080fe200000f0eff */
[C---:B------:R-:W-:Y:S01]  /*0260*/  IMAD R28, R9.reuse, 0x2, R26 ;  /* 0x00000002091c7824 */ /* 0x040fe200078e021a */
[CC--:B------:R-:W-:Y:S01]  /*0270*/  IADD3 R20, P0, R22.reuse, R5.reuse, RZ ;  /* 0x0000000516147210 */ /* 0x0c0fe20007f1e0ff */
[----:B------:R0:W4:Y:S02]  /*0280*/  LDG.E.U8 R6, desc[UR44][R14.64] ;  /* 0x0000002c0e067981 */ /* 0x000124000c1e1100 */
[----:B------:R-:W-:Y:S01]  /*0290*/  IMAD R30, R9, 0x2, R28 ;  /* 0x00000002091e7824 */ /* 0x000fe200078e021c */
[----:B------:R-:W-:Y:S01]  /*02a0*/  LEA.HI.X.SX32 R21, R22, R2, 0x1, P0 ;  /* 0x0000000216157211 */ /* 0x000fe200000f0eff */
[----:B------:R1:W5:Y:S01]  /*02b0*/  LDG.E.U8 R7, desc[UR44][R16.64] ;  /* 0x0000002c10077981 */ /* 0x000362000c1e1100 */
[----:B------:R-:W-:-:S03]  /*02c0*/  IADD3 R22, P0, R26, R5, RZ ;  /* 0x000000051a167210 */ /* 0x000fc60007f1e0ff */
[----:B------:R1:W5:Y:S01]  /*02d0*/  LDG.E.U8 R10, desc[UR44][R18.64] ;  /* 0x0000002c120a7981 */ /* 0x000362000c1e1100 */
[-C--:B------:R-:W-:Y:S01]  /*02e0*/  LEA.HI.X.SX32 R23, R26, R2.reuse, 0x1, P0 ;  /* 0x000000021a177211 */ /* 0x080fe200000f0eff */
[C---:B0-----:R-:W-:Y:S01]  /*02f0*/  IMAD R14, R9.reuse, 0x2, R30 ;  /* 0x00000002090e7824 */ /* 0x041fe200078e021e */
[-C--:B------:R-:W-:Y:S01]  /*0300*/  IADD3 R26, P0, R30, R5.reuse, RZ ;  /* 0x000000051e1a7210 */ /* 0x080fe20007f1e0ff */
[----:B------:R0:W5:Y:S01]  /*0310*/  LDG.E.U8 R11, desc[UR44][R20.64] ;  /* 0x0000002c140b7981 */ /* 0x000162000c1e1100 */
[-C--:B------:R-:W-:Y:S01]  /*0320*/  IADD3 R24, P1, R28, R5.reuse, RZ ;  /* 0x000000051c187210 */ /* 0x080fe20007f3e0ff */
[C---:B-1----:R-:W-:Y:S01]  /*0330*/  IMAD R16, R9.reuse, 0x2, R14 ;  /* 0x0000000209107824 */ /* 0x042fe200078e020e */
[-C--:B------:R-:W-:Y:S01]  /*0340*/  LEA.HI.X.SX32 R27, R30, R2.reuse, 0x1, P0 ;  /* 0x000000021e1b7211 */ /* 0x080fe200000f0eff */
[----:B------:R1:W5:Y:S01]  /*0350*/  LDG.E.U8 R12, desc[UR44][R22.64] ;  /* 0x0000002c160c7981 */ /* 0x000362000c1e1100 */
[----:B------:R-:W-:Y:S01]  /*0360*/  IADD3 R18, P0, R14, R5, RZ ;  /* 0x000000050e127210 */ /* 0x000fe20007f1e0ff */
[----:B------:R-:W-:Y:S01]  /*0370*/  IMAD R30, R9, 0x2, R16 ;  /* 0x00000002091e7824 */ /* 0x000fe200078e0210 */
[----:B------:R-:W-:-:S02]  /*0380*/  LEA.HI.X.SX32 R25, R28, R2, 0x1, P1 ;  /* 0x000000021c197211 */ /* 0x000fc400008f0eff */
[-C--:B------:R-:W-:Y:S01]  /*0390*/  LEA.HI.X.SX32 R19, R14, R2.reuse, 0x1, P0 ;  /* 0x000000020e137211 */ /* 0x080fe200000f0eff */
[C---:B------:R-:W-:Y:S01]  /*03a0*/  IMAD R32, R9.reuse, 0x2, R30 ;  /* 0x0000000209207824 */ /* 0x040fe200078e021e */
[-C--:B0-----:R-:W-:Y:S01]  /*03b0*/  IADD3 R20, P0, R16, R5.reuse, RZ ;  /* 0x0000000510147210 */ /* 0x081fe20007f1e0ff */
[----:B------:R0:W5:Y:S01]  /*03c0*/  LDG.E.U8 R13, desc[UR44][R24.64] ;  /* 0x0000002c180d7981 */ /* 0x000162000c1e1100 */
[-C--:B------:R-:W-:Y:S02]  /*03d0*/  IADD3 R28, P1, R30, R5.reuse, RZ ;  /* 0x000000051e1c7210 */ /* 0x080fe40007f3e0ff */
[-C--:B------:R-:W-:Y:S01]  /*03e0*/  LEA.HI.X.SX32 R21, R16, R2.reuse, 0x1, P0 ;  /* 0x0000000210157211 */ /* 0x080fe200000f0eff */
[----:B------:R0:W5:Y:S01]  /*03f0*/  LDG.E.U8 R14, desc[UR44][R26.64] ;  /* 0x0000002c1a0e7981 */ /* 0x000162000c1e1100 */
[-C--:B------:R-:W-:Y:S01]  /*0400*/  LEA.HI.X.SX32 R29, R30, R2.reuse, 0x1, P1 ;  /* 0x000000021e1d7211 */ /* 0x080fe200008f0eff */
[C---:B------:R-:W-:Y:S01]  /*0410*/  IMAD R30, R9.reuse, 0x2, R32 ;  /* 0x00000002091e7824 */ /* 0x040fe200078e0220 */
[CC--:B-1----:R-:W-:Y:S01]  /*0420*/  IADD3 R22, P0, R32.reuse, R5.reuse, RZ ;  /* 0x0000000520167210 */ /* 0x0c2fe20007f1e0ff */
[----:B------:R-:W5:Y:S03]  /*0430*/  LDG.E.U8 R16, desc[UR44][R20.64] ;  /* 0x0000002c14107981 */ /* 0x000f66000c1e1100 */
[-C--:B------:R-:W-:Y:S01]  /*0440*/  LEA.HI.X.SX32 R23, R32, R2.reuse, 0x1, P0 ;  /* 0x0000000220177211 */ /* 0x080fe200000f0eff */
[C---:B------:R-:W-:Y:S01]  /*0450*/  IMAD R32, R9.reuse, 0x2, R30 ;  /* 0x0000000209207824 */ /* 0x040fe200078e021e */
[CC--:B0-----:R-:W-:Y:S01]  /*0460*/  IADD3 R24, P0, R30.reuse, R5.reuse, RZ ;  /* 0x000000051e187210 */ /* 0x0c1fe20007f1e0ff */
[----:B------:R0:W5:Y:S02]  /*0470*/  LDG.E.U8 R17, desc[UR44][R28.64] ;  /* 0x0000002c1c117981 */ /* 0x000164000c1e1100 */
[C---:B------:R-:W-:Y:S01]  /*0480*/  IMAD R34, R9.reuse, 0x2, R32 ;  /* 0x0000000209227824 */ /* 0x040fe200078e0220 */
[----:B------:R-:W-:Y:S01]  /*0490*/  LEA.HI.X.SX32 R25, R30, R2, 0x1, P0 ;  /* 0x000000021e197211 */ /* 0x000fe200000f0eff */
[----:B------:R-:W5:Y:S01]  /*04a0*/  LDG.E.U8 R15, desc[UR44][R18.64] ;  /* 0x0000002c120f7981 */ /* 0x000f62000c1e1100 */
[-C--:B------:R-:W-:Y:S01]  /*04b0*/  IADD3 R26, P0, R32, R5.reuse, RZ ;  /* 0x00000005201a7210 */ /* 0x080fe20007f1e0ff */
[----:B------:R-:W-:Y:S01]  /*04c0*/  IMAD R36, R9, 0x2, R34 ;  /* 0x0000000209247824 */ /* 0x000fe200078e0222 */
[----:B------:R-:W-:-:S02]  /*04d0*/  IADD3 R30, P1, R34, R5, RZ ;  /* 0x00000005221e7210 */ /* 0x000fc40007f3e0ff */
[-C--:B------:R-:W-:Y:S02]  /*04e0*/  LEA.HI.X.SX32 R27, R32, R2.reuse, 0x1, P0 ;  /* 0x00000002201b7211 */ /* 0x080fe400000f0eff */
[-C--:B------:R-:W-:Y:S01]  /*04f0*/  LEA.HI.X.SX32 R31, R34, R2.reuse, 0x1, P1 ;  /* 0x00000002221f7211 */ /* 0x080fe200008f0eff */
[C---:B------:R-:W-:Y:S01]  /*0500*/  IMAD R34, R9.reuse, 0x2, R36 ;  /* 0x0000000209227824 */ /* 0x040fe200078e0224 */
[CC--:B------:R-:W-:Y:S01]  /*0510*/  IADD3 R32, P0, R36.reuse, R5.reuse, RZ ;  /* 0x0000000524207210 */ /* 0x0c0fe20007f1e0ff */
[----:B------:R1:W5:Y:S02]  /*0520*/  LDG.E.U8 R20, desc[UR44][R26.64] ;  /* 0x0000002c1a147981 */ /* 0x000364000c1e1100 */
[C---:B------:R-:W-:Y:S01]  /*0530*/  IMAD R38, R9.reuse, 0x2, R34 ;  /* 0x0000000209267824 */ /* 0x040fe200078e0222 */
[----:B------:R-:W-:Y:S01]  /*0540*/  LEA.HI.X.SX32 R33, R36, R2, 0x1, P0 ;  /* 0x0000000224217211 */ /* 0x000fe200000f0eff */
[----:B------:R1:W5:Y:S01]  /*0550*/  LDG.E.U8 R21, desc[UR44][R30.64] ;  /* 0x0000002c1e157981 */ /* 0x000362000c1e1100 */
[----:B0-----:R-:W-:Y:S01]  /*0560*/  IADD3 R28, P0, R34, R5, RZ ;  /* 0x00000005221c7210 */ /* 0x001fe20007f1e0ff */
[----:B------:R-:W-:-:S02]  /*0570*/  IMAD R40, R9, 0x2, R38 ;  /* 0x0000000209287824 */ /* 0x000fc400078e0226 */
[----:B------:R-:W5:Y:S01]  /*0580*/  LDG.E.U8 R18, desc[UR44][R22.64] ;  /* 0x0000002c16127981 */ /* 0x000f62000c1e1100 */
[-C--:B------:R-:W-:Y:S01]  /*0590*/  LEA.HI.X.SX32 R29, R34, R2.reuse, 0x1, P0 ;  /* 0x00000002221d7211 */ /* 0x080fe200000f0eff */
[C---:B------:R-:W-:Y:S01]  /*05a0*/  IMAD R42, R9.reuse, 0x2, R40 ;  /* 0x00000002092a7824 */ /* 0x040fe200078e0228 */
[CC--:B------:R-:W-:Y:S01]  /*05b0*/  IADD3 R34, P0, R38.reuse, R5.reuse, RZ ;  /* 0x0000000526227210 */ /* 0x0c0fe20007f1e0ff */
[----:B------:R-:W5:Y:S03]  /*05c0*/  LDG.E.U8 R19, desc[UR44][R24.64] ;  /* 0x0000002c18137981 */ /* 0x000f66000c1e1100 */
[-C--:B------:R-:W-:Y:S01]  /*05d0*/  LEA.HI.X.SX32 R35, R38, R2.reuse, 0x1, P0 ;  /* 0x0000000226237211 */ /* 0x080fe200000f0eff */
[C---:B-1----:R-:W-:Y:S01]  /*05e0*/  IMAD R26, R9.reuse, 0x2, R42 ;  /* 0x00000002091a7824 */ /* 0x042fe200078e022a */
[CC--:B------:R-:W-:Y:S01]  /*05f0*/  IADD3 R38, P0, R42.reuse, R5.reuse, RZ ;  /* 0x000000052a267210 */ /* 0x0c0fe20007f1e0ff */
[----:B------:R0:W5:Y:S03]  /*0600*/  LDG.E.U8 R22, desc[UR44][R32.64] ;  /* 0x0000002c20167981 */ /* 0x000166000c1e1100 */
[-C--:B------:R-:W-:Y:S01]  /*0610*/  LEA.HI.X.SX32 R39, R42, R2.reuse, 0x1, P0 ;  /* 0x000000022a277211 */ /* 0x080fe200000f0eff */
[C---:B------:R-:W-:Y:S01]  /*0620*/  IMAD R42, R9.reuse, 0x2, R26 ;  /* 0x00000002092a7824 */ /* 0x040fe200078e021a */
[-C--:B------:R-:W-:Y:S01]  /*0630*/  IADD3 R30, P0, R26, R5.reuse, RZ ;  /* 0x000000051a1e7210 */ /* 0x080fe20007f1e0ff */
[----:B------:R1:W5:Y:S02]  /*0640*/  LDG.E.U8 R24, desc[UR44][R34.64] ;  /* 0x0000002c22187981 */ /* 0x000364000c1e1100 */
[C---:B------:R-:W-:Y:S01]  /*0650*/  IMAD R44, R9.reuse, 0x2, R42 ;  /* 0x00000002092c7824 */ /* 0x040fe200078e022a */
[-C--:B------:R-:W-:Y:S01]  /*0660*/  IADD3 R36, P1, R40, R5.reuse, RZ ;  /* 0x0000000528247210 */ /* 0x080fe20007f3e0ff */
[----:B------:R-:W5:Y:S01]  /*0670*/  LDG.E.U8 R23, desc[UR44][R28.64] ;  /* 0x0000002c1c177981 */ /* 0x000f62000c1e1100 */
[-C--:B------:R-:W-:Y:S01]  /*0680*/  LEA.HI.X.SX32 R31, R26, R2.reuse, 0x1, P0 ;  /* 0x000000021a1f7211 */ /* 0x080fe200000f0eff */
[----:B------:R-:W-:Y:S01]  /*0690*/  IMAD R46, R9, 0x2, R44 ;  /* 0x00000002092e7824 */ /* 0x000fe200078e022c */
[----:B0-----:R-:W-:Y:S01]  /*06a0*/  IADD3 R32, P0, R42, R5, RZ ;  /* 0x000000052a207210 */ /* 0x001fe20007f1e0ff */
[----:B------:R-:W5:Y:S01]  /*06b0*/  LDG.E.U8 R26, desc[UR44][R38.64] ;  /* 0x0000002c261a7981 */ /* 0x000f62000c1e1100 */
[----:B------:R-:W-:-:S02]  /*06c0*/  LEA.HI.X.SX32 R37, R40, R2, 0x1, P1 ;  /* 0x0000000228257211 */ /* 0x000fc400008f0eff */
[-C--:B------:R-:W-:Y:S01]  /*06d0*/  IADD3 R40, P1, R44, R5.reuse, RZ ;  /* 0x000000052c287210 */ /* 0x080fe20007f3e0ff */
[----:B------:R-:W5:Y:S01]  /*06e0*/  LDG.E.U8 R27, desc[UR44][R30.64] ;  /* 0x0000002c1e1b7981 */ /* 0x000f62000c1e1100 */
[-C--:B------:R-:W-:Y:S01]  /*06f0*/  LEA.HI.X.SX32 R33, R42, R2.reuse, 0x1, P0 ;  /* 0x000000022a217211 */ /* 0x080fe200000f0eff */
[C---:B------:R-:W-:Y:S01]  /*0700*/  IMAD R42, R9.reuse, 0x2, R46 ;  /* 0x00000002092a7824 */ /* 0x040fe200078e022e */
[-C--:B------:R-:W-:Y:S01]  /*0710*/  LEA.HI.X.SX32 R41, R44, R2.reuse, 0x1, P1 ;  /* 0x000000022c297211 */ /* 0x080fe200008f0eff */
[----:B------:R0:W5:Y:S01]  /*0720*/  LDG.E.U8 R25, desc[UR44][R36.64] ;  /* 0x0000002c24197981 */ /* 0x000162000c1e1100 */
[C---:B-1----:R-:W-:Y:S01]  /*0730*/  IADD3 R34, P0, R46.reuse, R5, RZ ;  /* 0x000000052e227210 */ /* 0x042fe20007f1e0ff */
[C---:B------:R-:W-:Y:S02]  /*0740*/  IMAD R44, R9.reuse, 0x2, R42 ;  /* 0x00000002092c7824 */ /* 0x040fe400078e022a */
[----:B------:R1:W5:Y:S01]  /*0750*/  LDG.E.U8 R29, desc[UR44][R40.64] ;  /* 0x0000002c281d7981 */ /* 0x000362000c1e1100 */
[----:B------:R-:W-:Y:S01]  /*0760*/  LEA.HI.X.SX32 R35, R46, R2, 0x1, P0 ;  /* 0x000000022e237211 */ /* 0x000fe200000f0eff */
[----:B------:R-:W-:-:S02]  /*0770*/  IMAD R46, R9, 0x2, R44 ;  /* 0x00000002092e7824 */ /* 0x000fc400078e022c */
[----:B------:R-:W5:Y:S01]  /*0780*/  LDG.E.U8 R28, desc[UR44][R32.64] ;  /* 0x0000002c201c7981 */ /* 0x000f62000c1e1100 */
[CC--:B0-----:R-:W-:Y:S01]  /*0790*/  IADD3 R36, P0, R42.reuse, R5.reuse, RZ ;  /* 0x000000052a247210 */ /* 0x0c1fe20007f1e0ff */
[C---:B------:R-:W-:Y:S02]  /*07a0*/  IMAD R48, R9.reuse, 0x2, R46 ;  /* 0x0000000209307824 */ /* 0x040fe400078e022e */
[----:B------:R-:W5:Y:S01]  /*07b0*/  LDG.E.U8 R30, desc[UR44][R34.64] ;  /* 0x0000002c221e7981 */ /* 0x000f62000c1e1100 */
[-C--:B------:R-:W-:Y:S02]  /*07c0*/  LEA.HI.X.SX32 R37, R42, R2.reuse, 0x1, P0 ;  /* 0x000000022a257211 */ /* 0x080fe400000f0eff */
[-C--:B------:R-:W-:Y:S02]  /*07d0*/  IADD3 R42, P1, R46, R5.reuse, RZ ;  /* 0x000000052e2a7210 */ /* 0x080fe40007f3e0ff */
[----:B------:R-:W-:Y:S01]  /*07e0*/  IADD3 R38, P0, R44, R5, RZ ;  /* 0x000000052c267210 */ /* 0x000fe20007f1e0ff */
[----:B------:R-:W5:Y:S01]  /*07f0*/  LDG.E.U8 R31, desc[UR44][R36.64] ;  /* 0x0000002c241f7981 */ /* 0x000f62000c1e1100 */
[-C--:B------:R-:W-:Y:S01]  /*0800*/  LEA.HI.X.SX32 R43, R46, R2.reuse, 0x1, P1 ;  /* 0x000000022e2b7211 */ /* 0x080fe200008f0eff */
[----:B------:R-:W-:Y:S01]  /*0810*/  IMAD R46, R9, 0x2, R48 ;  /* 0x00000002092e7824 */ /* 0x000fe200078e0230 */
[----:B------:R-:W-:-:S02]  /*0820*/  LEA.HI.X.SX32 R39, R44, R2, 0x1, P0 ;  /* 0x000000022c277211 */ /* 0x000fc400000f0eff */
[CC--:B------:R-:W-:Y:S01]  /*0830*/  IADD3 R44, P0, R48.reuse, R5.reuse, RZ ;  /* 0x00000005302c7210 */ /* 0x0c0fe20007f1e0ff */
[C---:B------:R-:W-:Y:S01]  /*0840*/  IMAD R50, R9.reuse, 0x2, R46 ;  /* 0x0000000209327824 */ /* 0x040fe200078e022e */
[----:B------:R-:W5:Y:S02]  /*0850*/  LDG.E.U8 R33, desc[UR44][R42.64] ;  /* 0x0000002c2a217981 */ /* 0x000f64000c1e1100 */
[-C--:B------:R-:W-:Y:S01]  /*0860*/  LEA.HI.X.SX32 R45, R48, R2.reuse, 0x1, P0 ;  /* 0x00000002302d7211 */ /* 0x080fe200000f0eff */
[C---:B------:R-:W-:Y:S01]  /*0870*/  IMAD R52, R9.reuse, 0x2, R50 ;  /* 0x0000000209347824 */ /* 0x040fe200078e0232 */
[CC--:B-1----:R-:W-:Y:S01]  /*0880*/  IADD3 R40, P0, R46.reuse, R5.reuse, RZ ;  /* 0x000000052e287210 */ /* 0x0c2fe20007f1e0ff */
[----:B------:R0:W5:Y:S02]  /*0890*/  LDG.E.U8 R32, desc[UR44][R38.64] ;  /* 0x0000002c26207981 */ /* 0x000164000c1e1100 */
[----:B------:R-:W-:Y:S01]  /*08a0*/  IMAD R54, R9, 0x2, R52 ;  /* 0x0000000209367824 */ /* 0x000fe200078e0234 */
[----:B------:R-:W-:Y:S01]  /*08b0*/  LEA.HI.X.SX32 R41, R46, R2, 0x1, P0 ;  /* 0x000000022e297211 */ /* 0x000fe200000f0eff */
[----:B------:R1:W5:Y:S01]  /*08c0*/  LDG.E.U8 R34, desc[UR44][R44.64] ;  /* 0x0000002c2c227981 */ /* 0x000362000c1e1100 */
[----:B------:R-:W-:-:S02]  /*08d0*/  IADD3 R46, P0, R50, R5, RZ ;  /* 0x00000005322e7210 */ /* 0x000fc40007f1e0ff */
[-C--:B------:R-:W-:Y:S01]  /*08e0*/  IADD3 R48, P1, R52, R5.reuse, RZ ;  /* 0x0000000534307210 */ /* 0x080fe20007f3e0ff */
[----:B------:R-:W5:Y:S01]  /*08f0*/  LDG.E.U8 R35, desc[UR44][R40.64] ;  /* 0x0000002c28237981 */ /* 0x000f62000c1e1100 */
[-C--:B------:R-:W-:Y:S01]  /*0900*/  LEA.HI.X.SX32 R47, R50, R2.reuse, 0x1, P0 ;  /* 0x00000002322f7211 */ /* 0x080fe200000f0eff */
[C---:B0-----:R-:W-:Y:S01]  /*0910*/  IMAD R38, R9.reuse, 0x2, R54 ;  /* 0x0000000209267824 */ /* 0x041fe200078e0236 */
[-C--:B------:R-:W-:Y:S02]  /*0920*/  IADD3 R50, P0, R54, R5.reuse, RZ ;  /* 0x0000000536327210 */ /* 0x080fe40007f1e0ff */
[-C--:B------:R-:W-:Y:S01]  /*0930*/  LEA.HI.X.SX32 R49, R52, R2.reuse, 0x1, P1 ;  /* 0x0000000234317211 */ /* 0x080fe200008f0eff */
[----:B------:R0:W5:Y:S01]  /*0940*/  LDG.E.U8 R36, desc[UR44][R46.64] ;  /* 0x0000002c2e247981 */ /* 0x000162000c1e1100 */
[-C--:B------:R-:W-:Y:S01]  /*0950*/  LEA.HI.X.SX32 R51, R54, R2.reuse, 0x1, P0 ;  /* 0x0000000236337211 */ /* 0x080fe200000f0eff */
[C---:B------:R-:W-:Y:S01]  /*0960*/  IMAD R54, R9.reuse, 0x2, R38 ;  /* 0x0000000209367824 */ /* 0x040fe200078e0226 */
[C---:B------:R-:W-:Y:S01]  /*0970*/  IADD3 R42, P0, R38.reuse, R5, RZ ;  /* 0x00000005262a7210 */ /* 0x040fe20007f1e0ff */
[----:B------:R0:W5:Y:S02]  /*0980*/  LDG.E.U8 R37, desc[UR44][R48.64] ;  /* 0x0000002c30257981 */ /* 0x000164000c1e1100 */
[----:B------:R-:W-:Y:S01]  /*0990*/  IMAD R56, R9, 0x2, R54 ;  /* 0x0000000209387824 */ /* 0x000fe200078e0236 */
[----:B------:R-:W-:-:S02]  /*09a0*/  LEA.HI.X.SX32 R43, R38, R2, 0x1, P0 ;  /* 0x00000002262b7211 */ /* 0x000fc400000f0eff */
[-C--:B-1----:R-:W-:Y:S01]  /*09b0*/  IADD3 R44, P0, R54, R5.reuse, RZ ;  /* 0x00000005362c7210 */ /* 0x082fe20007f1e0ff */
[C---:B------:R-:W-:Y:S01]  /*09c0*/  IMAD R58, R9.reuse, 0x2, R56 ;  /* 0x00000002093a7824 */ /* 0x040fe200078e0238 */
[-C--:B------:R-:W-:Y:S01]  /*09d0*/  IADD3 R52, P1, R56, R5.reuse, RZ ;  /* 0x0000000538347210 */ /* 0x080fe20007f3e0ff */
[----:B------:R1:W5:Y:S01]  /*09e0*/  LDG.E.U8 R38, desc[UR44][R50.64] ;  /* 0x0000002c32267981 */ /* 0x000362000c1e1100 */
[-C--:B------:R-:W-:Y:S01]  /*09f0*/  LEA.HI.X.SX32 R45, R54, R2.reuse, 0x1, P0 ;  /* 0x00000002362d7211 */ /* 0x080fe200000f0eff */
[C---:B------:R-:W-:Y:S01]  /*0a00*/  IMAD R54, R9.reuse, 0x2, R58 ;  /* 0x0000000209367824 */ /* 0x040fe200078e023a */
[-C--:B------:R-:W-:Y:S01]  /*0a10*/  LEA.HI.X.SX32 R53, R56, R2.reuse, 0x1, P1 ;  /* 0x0000000238357211 */ /* 0x080fe200008f0eff */
[----:B------:R-:W5:Y:S01]  /*0a20*/  LDG.E.U8 R39, desc[UR44][R42.64] ;  /* 0x0000002c2a277981 */ /* 0x000f62000c1e1100 */
[CC--:B0-----:R-:W-:Y:S01]  /*0a30*/  IADD3 R46, P0, R58.reuse, R5.reuse, RZ ;  /* 0x000000053a2e7210 */ /* 0x0c1fe20007f1e0ff */
[C---:B------:R-:W-:Y:S02]  /*0a40*/  IMAD R56, R9.reuse, 0x2, R54 ;  /* 0x0000000209387824 */ /* 0x040fe400078e0236 */
[----:B------:R0:W5:Y:S01]  /*0a50*/  LDG.E.U8 R41, desc[UR44][R52.64] ;  /* 0x0000002c34297981 */ /* 0x000162000c1e1100 */
[-C--:B------:R-:W-:Y:S01]  /*0a60*/  LEA.HI.X.SX32 R47, R58, R2.reuse, 0x1, P0 ;  /* 0x000000023a2f7211 */ /* 0x080fe200000f0eff */
[C---:B------:R-:W-:Y:S01]  /*0a70*/  IMAD R58, R9.reuse, 0x2, R56 ;  /* 0x00000002093a7824 */ /* 0x040fe200078e0238 */
[CC--:B------:R-:W-:Y:S01]  /*0a80*/  IADD3 R48, P0, R54.reuse, R5.reuse, RZ ;  /* 0x0000000536307210 */ /* 0x0c0fe20007f1e0ff */
[----:B------:R-:W5:Y:S03]  /*0a90*/  LDG.E.U8 R40, desc[UR44][R44.64] ;  /* 0x0000002c2c287981 */ /* 0x000f66000c1e1100 */
[----:B------:R-:W-:Y:S01]  /*0aa0*/  LEA.HI.X.SX32 R49, R54, R2, 0x1, P0 ;  /* 0x0000000236317211 */ /* 0x000fe200000f0eff */
[----:B------:R-:W-:Y:S01]  /*0ab0*/  IMAD R60, R9, 0x2, R58 ;  /* 0x00000002093c7824 */ /* 0x000fe200078e023a */
[-C--:B------:R-:W-:Y:S01]  /*0ac0*/  IADD3 R54, P1, R58, R5.reuse, RZ ;  /* 0x000000053a367210 */ /* 0x080fe20007f3e0ff */
[----:B------:R-:W5:Y:S01]  /*0ad0*/  LDG.E.U8 R42, desc[UR44][R46.64] ;  /* 0x0000002c2e2a7981 */ /* 0x000f62000c1e1100 */
[----:B-1----:R-:W-:-:S02]  /*0ae0*/  IADD3 R50, P0, R56, R5, RZ ;  /* 0x0000000538327210 */ /* 0x002fc40007f1e0ff */
[-C--:B------:R-:W-:Y:S01]  /*0af0*/  LEA.HI.X.SX32 R55, R58, R2.reuse, 0x1, P1 ;  /* 0x000000023a377211 */ /* 0x080fe200008f0eff */
[C---:B------:R-:W-:Y:S01]  /*0b00*/  IMAD R58, R9.reuse, 0x2, R60 ;  /* 0x00000002093a7824 */ /* 0x040fe200078e023c */
[-C--:B------:R-:W-:Y:S01]  /*0b10*/  LEA.HI.X.SX32 R51, R56, R2.reuse, 0x1, P0 ;  /* 0x0000000238337211 */ /* 0x080fe200000f0eff */
[----:B------:R-:W5:Y:S01]  /*0b20*/  LDG.E.U8 R43, desc[UR44][R48.64] ;  /* 0x0000002c302b7981 */ /* 0x000f62000c1e1100 */
[CC--:B------:R-:W-:Y:S01]  /*0b30*/  IADD3 R56, P0, R60.reuse, R5.reuse, RZ ;  /* 0x000000053c387210 */ /* 0x0c0fe20007f1e0ff */
[C---:B------:R-:W-:Y:S02]  /*0b40*/  IMAD R62, R9.reuse, 0x2, R58 ;  /* 0x00000002093e7824 */ /* 0x040fe400078e023a */
[----:B------:R1:W5:Y:S01]  /*0b50*/  LDG.E.U8 R44, desc[UR44][R50.64] ;  /* 0x0000002c322c7981 */ /* 0x000362000c1e1100 */
[-C--:B------:R-:W-:Y:S01]  /*0b60*/  LEA.HI.X.SX32 R57, R60, R2.reuse, 0x1, P0 ;  /* 0x000000023c397211 */ /* 0x080fe200000f0eff */
[C---:B------:R-:W-:Y:S01]  /*0b70*/  IMAD R64, R9.reuse, 0x2, R62 ;  /* 0x0000000209407824 */ /* 0x040fe200078e023e */
[CC--:B0-----:R-:W-:Y:S01]  /*0b80*/  IADD3 R52, P0, R58.reuse, R5.reuse, RZ ;  /* 0x000000053a347210 */ /* 0x0c1fe20007f1e0ff */
[----:B------:R0:W5:Y:S02]  /*0b90*/  LDG.E.U8 R45, desc[UR44][R54.64] ;  /* 0x0000002c362d7981 */ /* 0x000164000c1e1100 */
[C---:B------:R-:W-:Y:S01]  /*0ba0*/  IMAD R66, R9.reuse, 0x2, R64 ;  /* 0x0000000209427824 */ /* 0x040fe200078e0240 */
[-C--:B------:R-:W-:Y:S01]  /*0bb0*/  LEA.HI.X.SX32 R53, R58, R2.reuse, 0x1, P0 ;  /* 0x000000023a357211 */ /* 0x080fe200000f0eff */
[----:B------:R0:W5:Y:S01]  /*0bc0*/  LDG.E.U8 R46, desc[UR44][R56.64] ;  /* 0x0000002c382e7981 */ /* 0x000162000c1e1100 */
[-C--:B------:R-:W-:Y:S01]  /*0bd0*/  IADD3 R58, P0, R62, R5.reuse, RZ ;  /* 0x000000053e3a7210 */ /* 0x080fe20007f1e0ff */
[----:B-1----:R-:W-:Y:S01]  /*0be0*/  IMAD R50, R9, 0x2, R66 ;  /* 0x0000000209327824 */ /* 0x002fe200078e0242 */
[----:B------:R-:W-:Y:S01]  /*0bf0*/  IADD3 R60, P1, R64, R5, RZ ;  /* 0x00000005403c7210 */ /* 0x000fe20007f3e0ff */
[----:B------:R-:W5:Y:S01]  /*0c00*/  LDG.E.U8 R47, desc[UR44][R52.64] ;  /* 0x0000002c342f7981 */ /* 0x000f62000c1e1100 */
[----:B------:R-:W-:-:S02]  /*0c10*/  LEA.HI.X.SX32 R59, R62, R2, 0x1, P0 ;  /* 0x000000023e3b7211 */ /* 0x000fc400000f0eff */
[-C--:B------:R-:W-:Y:S02]  /*0c20*/  IADD3 R62, P0, R66, R5.reuse, RZ ;  /* 0x00000005423e7210 */ /* 0x080fe40007f1e0ff */
[-C--:B------:R-:W-:Y:S01]  /*0c30*/  LEA.HI.X.SX32 R61, R64, R2.reuse, 0x1, P1 ;  /* 0x00000002403d7211 */ /* 0x080fe200008f0eff */
[----:B------:R1:W5:Y:S01]  /*0c40*/  LDG.E.U8 R48, desc[UR44][R58.64] ;  /* 0x0000002c3a307981 */ /* 0x000362000c1e1100 */
[-C--:B------:R-:W-:Y:S01]  /*0c50*/  LEA.HI.X.SX32 R63, R66, R2.reuse, 0x1, P0 ;  /* 0x00000002423f7211 */ /* 0x080fe200000f0eff */
[C---:B------:R-:W-:Y:S01]  /*0c60*/  IMAD R66, R9.reuse, 0x2, R50 ;  /* 0x0000000209427824 */ /* 0x040fe200078e0232 */
[C---:B0-----:R-:W-:Y:S01]  /*0c70*/  IADD3 R54, P0, R50.reuse, R5, RZ ;  /* 0x0000000532367210 */ /* 0x041fe20007f1e0ff */
[----:B------:R0:W5:Y:S02]  /*0c80*/  LDG.E.U8 R49, desc[UR44][R60.64] ;  /* 0x0000002c3c317981 */ /* 0x000164000c1e1100 */
[----:B------:R-:W-:Y:S01]  /*0c90*/  IMAD R68, R9, 0x2, R66 ;  /* 0x0000000209447824 */ /* 0x000fe200078e0242 */
[----:B------:R-:W-:-:S02]  /*0ca0*/  LEA.HI.X.SX32 R55, R50, R2, 0x1, P0 ;  /* 0x0000000232377211 */ /* 0x000fc400000f0eff */
[-C--:B------:R-:W-:Y:S01]  /*0cb0*/  IADD3 R56, P0, R66, R5.reuse, RZ ;  /* 0x0000000542387210 */ /* 0x080fe20007f1e0ff */
[C---:B------:R-:W-:Y:S01]  /*0cc0*/  IMAD R70, R9.reuse, 0x2, R68 ;  /* 0x0000000209467824 */ /* 0x040fe200078e0244 */
[-C--:B------:R-:W-:Y:S01]  /*0cd0*/  IADD3 R64, P1, R68, R5.reuse, RZ ;  /* 0x0000000544407210 */ /* 0x080fe20007f3e0ff */
[----:B------:R0:W5:Y:S01]  /*0ce0*/  LDG.E.U8 R50, desc[UR44][R62.64] ;  /* 0x0000002c3e327981 */ /* 0x000162000c1e1100 */
[-C--:B------:R-:W-:Y:S01]  /*0cf0*/  LEA.HI.X.SX32 R57, R66, R2.reuse, 0x1, P0 ;  /* 0x0000000242397211 */ /* 0x080fe200000f0eff */
[C---:B------:R-:W-:Y:S01]  /*0d00*/  IMAD R66, R9.reuse, 0x2, R70 ;  /* 0x0000000209427824 */ /* 0x040fe200078e0246 */
[-C--:B------:R-:W-:Y:S01]  /*0d10*/  LEA.HI.X.SX32 R65, R68, R2.reuse, 0x1, P1 ;  /* 0x0000000244417211 */ /* 0x080fe200008f0eff */
[----:B------:R-:W5:Y:S01]  /*0d20*/  LDG.E.U8 R51, desc[UR44][R54.64] ;  /* 0x0000002c36337981 */ /* 0x000f62000c1e1100 */
[CC--:B-1----:R-:W-:Y:S01]  /*0d30*/  IADD3 R58, P0, R70.reuse, R5.reuse, RZ ;  /* 0x00000005463a7210 */ /* 0x0c2fe20007f1e0ff */
[C---:B------:R-:W-:Y:S02]  /*0d40*/  IMAD R68, R9.reuse, 0x2, R66 ;  /* 0x0000000209447824 */ /* 0x040fe400078e0242 */
[----:B------:R1:W5:Y:S01]  /*0d50*/  LDG.E.U8 R53, desc[UR44][R64.64] ;  /* 0x0000002c40357981 */ /* 0x000362000c1e1100 */
[-C--:B------:R-:W-:Y:S01]  /*0d60*/  LEA.HI.X.SX32 R59, R70, R2.reuse, 0x1, P0 ;  /* 0x00000002463b7211 */ /* 0x080fe200000f0eff */
[C---:B------:R-:W-:Y:S01]  /*0d70*/  IMAD R70, R9.reuse, 0x2, R68 ;  /* 0x0000000209467824 */ /* 0x040fe200078e0244 */
[CC--:B0-----:R-:W-:Y:S01]  /*0d80*/  IADD3 R60, P0, R66.reuse, R5.reuse, RZ ;  /* 0x00000005423c7210 */ /* 0x0c1fe20007f1e0ff */
[----:B------:R-:W5:Y:S03]  /*0d90*/  LDG.E.U8 R52, desc[UR44][R56.64] ;  /* 0x0000002c38347981 */ /* 0x000f66000c1e1100 */
[----:B------:R-:W-:Y:S01]  /*0da0*/  LEA.HI.X.SX32 R61, R66, R2, 0x1, P0 ;  /* 0x00000002423d7211 */ /* 0x000fe200000f0eff */
[----:B------:R-:W-:Y:S01]  /*0db0*/  IMAD R72, R9, 0x2, R70 ;  /* 0x0000000209487824 */ /* 0x000fe200078e0246 */
[-C--:B------:R-:W-:Y:S01]  /*0dc0*/  IADD3 R66, P1, R70, R5.reuse, RZ ;  /* 0x0000000546427210 */ /* 0x080fe20007f3e0ff */
[----:B------:R-:W5:Y:S01]  /*0dd0*/  LDG.E.U8 R54, desc[UR44][R58.64] ;  /* 0x0000002c3a367981 */ /* 0x000f62000c1e1100 */
[----:B------:R-:W-:-:S02]  /*0de0*/  IADD3 R62, P0, R68, R5, RZ ;  /* 0x00000005443e7210 */ /* 0x000fc40007f1e0ff */
        /* <DEDUP_REMOVED lines=9> */
[CC--:B-1----:R-:W-:Y:S01]  /*0e80*/  IADD3 R64, P0, R70.reuse, R5.reuse, RZ ;  /* 0x0000000546407210 */ /* 0x0c2fe20007f1e0ff */
[----:B------:R1:W5:Y:S02]  /*0e90*/  LDG.E.U8 R57, desc[UR44][R66.64] ;  /* 0x0000002c42397981 */ /* 0x000364000c1e1100 */
[C---:B------:R-:W-:Y:S01]  /*0ea0*/  IMAD R78, R9.reuse, 0x2, R76 ;  /* 0x00000002094e7824 */ /* 0x040fe200078e024c */
[-C--:B------:R-:W-:Y:S01]  /*0eb0*/  LEA.HI.X.SX32 R65, R70, R2.reuse, 0x1, P0 ;  /* 0x0000000246417211 */ /* 0x080fe200000f0eff */
[----:B------:R1:W5:Y:S01]  /*0ec0*/  LDG.E.U8 R58, desc[UR44][R68.64] ;  /* 0x0000002c443a7981 */ /* 0x000362000c1e1100 */
[-C--:B------:R-:W-:Y:S01]  /*0ed0*/  IADD3 R70, P0, R74, R5.reuse, RZ ;  /* 0x000000054a467210 */ /* 0x080fe20007f1e0ff */
[----:B0-----:R-:W-:Y:S01]  /*0ee0*/  IMAD R62, R9, 0x2, R78 ;  /* 0x00000002093e7824 */ /* 0x001fe200078e024e */
        /* <DEDUP_REMOVED lines=8> */
[C---:B-1----:R-:W-:Y:S01]  /*0f70*/  IADD3 R66, P0, R62.reuse, R5, RZ ;  /* 0x000000053e427210 */ /* 0x042fe20007f1e0ff */
        /* <DEDUP_REMOVED lines=16> */
[CC--:B-1----:R-:W-:Y:S01]  /*1080*/  IADD3 R72, P0, R78.reuse, R5.reuse, RZ ;  /* 0x000000054e487210 */ /* 0x0c2fe20007f1e0ff */
        /* <DEDUP_REMOVED lines=34> */
[-C--:B--2---:R-:W-:Y:S01]  /*12b0*/  IADD3 R80, P0, R90, R5.reuse, RZ ;  /* 0x000000055a507210 */ /* 0x084fe20007f1e0ff */
        /* <DEDUP_REMOVED lines=18> */
[----:B--2---:R-:W-:-:S02]  /*13e0*/  IADD3 R86, P0, R92, R5, RZ ;  /* 0x000000055c567210 */ /* 0x004fc40007f1e0ff */
[-C--:B------:R-:W-:Y:S01]  /*13f0*/  LEA.HI.X.SX32 R91, R94, R2.reuse, 0x1, P1 ;  /* 0x000000025e5b7211 */ /* 0x080fe200008f0eff */
[C---:B------:R-:W-:Y:S01]  /*1400*/  IMAD R94, R9.reuse, 0x2, R96 ;  /* 0x00000002095e7824 */ /* 0x040fe200078e0260 */
[-C--:B------:R-:W-:Y:S01]  /*1410*/  LEA.HI.X.SX32 R87, R92, R2.reuse, 0x1, P0 ;  /* 0x000000025c577211 */ /* 0x080fe200000f0eff */
[----:B------:R-:W2:Y:S01]  /*1420*/  LDG.E.U8 R79, desc[UR44][R84.64] ;  /* 0x0000002c544f7981 */ /* 0x000ea2000c1e1100 */
[CC--:B------:R-:W-:Y:S01]  /*1430*/  IADD3 R92, P0, R96.reuse, R5.reuse, RZ ;  /* 0x00000005605c7210 */ /* 0x0c0fe20007f1e0ff */
[C---:B------:R-:W-:Y:S02]  /*1440*/  IMAD R98, R9.reuse, 0x2, R94 ;  /* 0x0000000209627824 */ /* 0x040fe400078e025e */
[----:B------:R0:W2:Y:S01]  /*1450*/  LDG.E.U8 R80, desc[UR44][R86.64] ;  /* 0x0000002c56507981 */ /* 0x0000a2000c1e1100 */
[-C--:B------:R-:W-:Y:S01]  /*1460*/  LEA.HI.X.SX32 R93, R96, R2.reuse, 0x1, P0 ;  /* 0x00000002605d7211 */ /* 0x080fe200000f0eff */
[C---:B------:R-:W-:Y:S01]  /*1470*/  IMAD R100, R9.reuse, 0x2, R98 ;  /* 0x0000000209647824 */ /* 0x040fe200078e0262 */
[CC--:B-1----:R-:W-:Y:S01]  /*1480*/  IADD3 R88, P0, R94.reuse, R5.reuse, RZ ;  /* 0x000000055e587210 */ /* 0x0c2fe20007f1e0ff */
[----:B------:R1:W2:Y:S02]  /*1490*/  LDG.E.U8 R81, desc[UR44][R90.64] ;  /* 0x0000002c5a517981 */ /* 0x0002a4000c1e1100 */
[C---:B------:R-:W-:Y:S01]  /*14a0*/  IMAD R102, R9.reuse, 0x2, R100 ;  /* 0x0000000209667824 */ /* 0x040fe200078e0264 */
[-C--:B------:R-:W-:Y:S01]  /*14b0*/  LEA.HI.X.SX32 R89, R94, R2.reuse, 0x1, P0 ;  /* 0x000000025e597211 */ /* 0x080fe200000f0eff */
[----:B------:R-:W2:Y:S01]  /*14c0*/  LDG.E.U8 R82, desc[UR44][R92.64] ;  /* 0x0000002c5c527981 */ /* 0x000ea2000c1e1100 */
[-C--:B------:R-:W-:Y:S01]  /*14d0*/  IADD3 R94, P0, R98, R5.reuse, RZ ;  /* 0x00000005625e7210 */ /* 0x080fe20007f1e0ff */
[----:B0-----:R-:W-:Y:S01]  /*14e0*/  IMAD R86, R9, 0x2, R102 ;  /* 0x0000000209567824 */ /* 0x001fe200078e0266 */
[----:B------:R-:W-:Y:S01]  /*14f0*/  IADD3 R96, P1, R100, R5, RZ ;  /* 0x0000000564607210 */ /* 0x000fe20007f3e0ff */
[----:B------:R0:W2:Y:S01]  /*1500*/  LDG.E.U8 R83, desc[UR44][R88.64] ;  /* 0x0000002c58537981 */ /* 0x0000a2000c1e1100 */
[----:B------:R-:W-:-:S02]  /*1510*/  LEA.HI.X.SX32 R95, R98, R2, 0x1, P0 ;  /* 0x00000002625f7211 */ /* 0x000fc400000f0eff */
[-C--:B------:R-:W-:Y:S01]  /*1520*/  LEA.HI.X.SX32 R97, R100, R2.reuse, 0x1, P1 ;  /* 0x0000000264617211 */ /* 0x080fe200008f0eff */
[C---:B------:R-:W-:Y:S01]  /*1530*/  IMAD R100, R9.reuse, 0x2, R86 ;  /* 0x0000000209647824 */ /* 0x040fe200078e0256 */
[CC--:B------:R-:W-:Y:S01]  /*1540*/  IADD3 R98, P0, R102.reuse, R5.reuse, RZ ;  /* 0x0000000566627210 */ /* 0x0c0fe20007f1e0ff */
[----:B------:R3:W2:Y:S03]  /*1550*/  LDG.E.U8 R84, desc[UR44][R94.64] ;  /* 0x0000002c5e547981 */ /* 0x0006a6000c1e1100 */
[-C--:B------:R-:W-:Y:S01]  /*1560*/  LEA.HI.X.SX32 R99, R102, R2.reuse, 0x1, P0 ;  /* 0x0000000266637211 */ /* 0x080fe200000f0eff */
[C---:B------:R-:W-:Y:S01]  /*1570*/  IMAD R102, R9.reuse, 0x2, R100 ;  /* 0x0000000209667824 */ /* 0x040fe200078e0264 */
[C---:B-1----:R-:W-:Y:S01]  /*1580*/  IADD3 R90, P0, R86.reuse, R5, RZ ;  /* 0x00000005565a7210 */ /* 0x042fe20007f1e0ff */
[----:B------:R1:W2:Y:S02]  /*1590*/  LDG.E.U8 R85, desc[UR44][R96.64] ;  /* 0x0000002c60557981 */ /* 0x0002a4000c1e1100 */
[----:B------:R-:W-:Y:S01]  /*15a0*/  IMAD R104, R9, 0x2, R102 ;  /* 0x0000000209687824 */ /* 0x000fe200078e0266 */
[----:B------:R-:W-:-:S02]  /*15b0*/  LEA.HI.X.SX32 R91, R86, R2, 0x1, P0 ;  /* 0x00000002565b7211 */ /* 0x000fc400000f0eff */
[-C--:B0-----:R-:W-:Y:S01]  /*15c0*/  IADD3 R88, P0, R100, R5.reuse, RZ ;  /* 0x0000000564587210 */ /* 0x081fe20007f1e0ff */
[----:B------:R-:W2:Y:S01]  /*15d0*/  LDG.E.U8 R86, desc[UR44][R98.64] ;  /* 0x0000002c62567981 */ /* 0x000ea2000c1e1100 */
[-C--:B------:R-:W-:Y:S02]  /*15e0*/  IADD3 R92, P1, R102, R5.reuse, RZ ;  /* 0x00000005665c7210 */ /* 0x080fe40007f3e0ff */
[-C--:B------:R-:W-:Y:S01]  /*15f0*/  LEA.HI.X.SX32 R89, R100, R2.reuse, 0x1, P0 ;  /* 0x0000000264597211 */ /* 0x080fe200000f0eff */
[----:B------:R0:W2:Y:S01]  /*1600*/  LDG.E.U8 R87, desc[UR44][R90.64] ;  /* 0x0000002c5a577981 */ /* 0x0000a2000c1e1100 */
[-C--:B------:R-:W-:Y:S01]  /*1610*/  LEA.HI.X.SX32 R93, R102, R2.reuse, 0x1, P1 ;  /* 0x00000002665d7211 */ /* 0x080fe200008f0eff */
[C---:B------:R-:W-:Y:S01]  /*1620*/  IMAD R102, R9.reuse, 0x2, R104 ;  /* 0x0000000209667824 */ /* 0x040fe200078e0268 */
[CC--:B---3--:R-:W-:Y:S01]  /*1630*/  IADD3 R94, P0, R104.reuse, R5.reuse, RZ ;  /* 0x00000005685e7210 */ /* 0x0c8fe20007f1e0ff */
[----:B------:R3:W2:Y:S03]  /*1640*/  LDG.E.U8 R100, desc[UR44][R88.64] ;  /* 0x0000002c58647981 */ /* 0x0006a6000c1e1100 */
[-C--:B------:R-:W-:Y:S01]  /*1650*/  LEA.HI.X.SX32 R95, R104, R2.reuse, 0x1, P0 ;  /* 0x00000002685f7211 */ /* 0x080fe200000f0eff */
[C---:B------:R-:W-:Y:S01]  /*1660*/  IMAD R106, R9.reuse, 0x2, R102 ;  /* 0x00000002096a7824 */ /* 0x040fe200078e0266 */
[CC--:B-1----:R-:W-:Y:S01]  /*1670*/  IADD3 R96, P0, R102.reuse, R5.reuse, RZ ;  /* 0x0000000566607210 */ /* 0x0c2fe20007f1e0ff */
[----:B------:R1:W2:Y:S03]  /*1680*/  LDG.E.U8 R101, desc[UR44][R92.64] ;  /* 0x0000002c5c657981 */ /* 0x0002a6000c1e1100 */
[-C--:B------:R-:W-:Y:S01]  /*1690*/  LEA.HI.X.SX32 R97, R102, R2.reuse, 0x1, P0 ;  /* 0x0000000266617211 */ /* 0x080fe200000f0eff */
[C---:B------:R-:W-:Y:S01]  /*16a0*/  IMAD R102, R9.reuse, 0x2, R106 ;  /* 0x0000000209667824 */ /* 0x040fe200078e026a */
[-C--:B0-----:R-:W-:Y:S01]  /*16b0*/  IADD3 R90, P0, R106, R5.reuse, RZ ;  /* 0x000000056a5a7210 */ /* 0x081fe20007f1e0ff */
[----:B------:R-:W2:Y:S02]  /*16c0*/  LDG.E.U8 R104, desc[UR44][R94.64] ;  /* 0x0000002c5e687981 */ /* 0x000ea4000c1e1100 */
[----:B------:R-:W-:Y:S01]  /*16d0*/  IMAD R108, R9, 0x2, R102 ;  /* 0x00000002096c7824 */ /* 0x000fe200078e0266 */
[----:B------:R-:W-:Y:S01]  /*16e0*/  IADD3 R98, P1, R102, R5, RZ ;  /* 0x0000000566627210 */ /* 0x000fe20007f3e0ff */
[----:B------:R0:W2:Y:S01]  /*16f0*/  LDG.E.U8 R105, desc[UR44][R96.64] ;  /* 0x0000002c60697981 */ /* 0x0000a2000c1e1100 */
[----:B------:R-:W-:-:S02]  /*1700*/  LEA.HI.X.SX32 R91, R106, R2, 0x1, P0 ;  /* 0x000000026a5b7211 */ /* 0x000fc400000f0eff */
[-C--:B------:R-:W-:Y:S01]  /*1710*/  LEA.HI.X.SX32 R99, R102, R2.reuse, 0x1, P1 ;  /* 0x0000000266637211 */ /* 0x080fe200008f0eff */
[C---:B------:R-:W-:Y:S01]  /*1720*/  IMAD R102, R9.reuse, 0x2, R108 ;  /* 0x0000000209667824 */ /* 0x040fe200078e026c */
[CC--:B---3--:R-:W-:Y:S01]  /*1730*/  IADD3 R88, P0, R108.reuse, R5.reuse, RZ ;  /* 0x000000056c587210 */ /* 0x0c8fe20007f1e0ff */
[----:B------:R-:W3:Y:S03]  /*1740*/  LDG.E.U8 R106, desc[UR44][R90.64] ;  /* 0x0000002c5a6a7981 */ /* 0x000ee6000c1e1100 */
[-C--:B------:R-:W-:Y:S01]  /*1750*/  LEA.HI.X.SX32 R89, R108, R2.reuse, 0x1, P0 ;  /* 0x000000026c597211 */ /* 0x080fe200000f0eff */
[C---:B------:R-:W-:Y:S01]  /*1760*/  IMAD R112, R9.reuse, 0x2, R102 ;  /* 0x0000000209707824 */ /* 0x040fe200078e0266 */
[CC--:B-1----:R-:W-:Y:S01]  /*1770*/  IADD3 R92, P0, R102.reuse, R5.reuse, RZ ;  /* 0x00000005665c7210 */ /* 0x0c2fe20007f1e0ff */
[----:B------:R1:W3:Y:S03]  /*1780*/  LDG.E.U8 R107, desc[UR44][R98.64] ;  /* 0x0000002c626b7981 */ /* 0x0002e6000c1e1100 */
[-C--:B------:R-:W-:Y:S01]  /*1790*/  LEA.HI.X.SX32 R93, R102, R2.reuse, 0x1, P0 ;  /* 0x00000002665d7211 */ /* 0x080fe200000f0eff */
[C---:B------:R-:W-:Y:S01]  /*17a0*/  IMAD R102, R9.reuse, 0x2, R112 ;  /* 0x0000000209667824 */ /* 0x040fe200078e0270 */
[CC--:B------:R-:W-:Y:S01]  /*17b0*/  IADD3 R110, P0, R112.reuse, R5.reuse, RZ ;  /* 0x00000005706e7210 */ /* 0x0c0fe20007f1e0ff */
[----:B------:R4:W3:Y:S02]  /*17c0*/  LDG.E.U8 R108, desc[UR44][R88.64] ;  /* 0x0000002c586c7981 */ /* 0x0008e4000c1e1100 */
[C---:B0-----:R-:W-:Y:S01]  /*17d0*/  IMAD R96, R9.reuse, 0x2, R102 ;  /* 0x0000000209607824 */ /* 0x041fe200078e0266 */
[-C--:B------:R-:W-:Y:S01]  /*17e0*/  LEA.HI.X.SX32 R111, R112, R2.reuse, 0x1, P0 ;  /* 0x00000002706f7211 */ /* 0x080fe200000f0eff */
[----:B------:R0:W3:Y:S01]  /*17f0*/  LDG.E.U8 R109, desc[UR44][R92.64] ;  /* 0x0000002c5c6d7981 */ /* 0x0000e2000c1e1100 */
[-C--:B------:R-:W-:Y:S01]  /*1800*/  IADD3 R94, P1, R102, R5.reuse, RZ ;  /* 0x00000005665e7210 */ /* 0x080fe20007f3e0ff */
[----:B-1----:R-:W-:Y:S01]  /*1810*/  IMAD R98, R9, 0x2, R96 ;  /* 0x0000000209627824 */ /* 0x002fe200078e0260 */
[----:B------:R-:W-:Y:S01]  /*1820*/  IADD3 R90, P0, R96, R5, RZ ;  /* 0x00000005605a7210 */ /* 0x000fe20007f1e0ff */
[----:B------:R-:W3:Y:S01]  /*1830*/  LDG.E.U8 R110, desc[UR44][R110.64] ;  /* 0x0000002c6e6e7981 */ /* 0x000ee2000c1e1100 */
[----:B------:R-:W-:-:S02]  /*1840*/  LEA.HI.X.SX32 R95, R102, R2, 0x1, P1 ;  /* 0x00000002665f7211 */ /* 0x000fc400008f0eff */
[-C--:B------:R-:W-:Y:S01]  /*1850*/  LEA.HI.X.SX32 R91, R96, R2.reuse, 0x1, P0 ;  /* 0x00000002605b7211 */ /* 0x080fe200000f0eff */
[C---:B------:R-:W-:Y:S01]  /*1860*/  IMAD R102, R9.reuse, 0x2, R98 ;  /* 0x0000000209667824 */ /* 0x040fe200078e0262 */
[CC--:B----4-:R-:W-:Y:S01]  /*1870*/  IADD3 R88, P0, R98.reuse, R5.reuse, RZ ;  /* 0x0000000562587210 */ /* 0x0d0fe20007f1e0ff */
[----:B------:R1:W4:Y:S03]  /*1880*/  LDG.E.U8 R113, desc[UR44][R94.64] ;  /* 0x0000002c5e717981 */ /* 0x000326000c1e1100 */
[-C--:B------:R-:W-:Y:S01]  /*1890*/  LEA.HI.X.SX32 R89, R98, R2.reuse, 0x1, P0 ;  /* 0x0000000262597211 */ /* 0x080fe200000f0eff */
[C---:B------:R-:W-:Y:S01]  /*18a0*/  IMAD R98, R9.reuse, 0x2, R102 ;  /* 0x0000000209627824 */ /* 0x040fe200078e0266 */
[-C--:B0-----:R-:W-:Y:S01]  /*18b0*/  IADD3 R92, P0, R102, R5.reuse, RZ ;  /* 0x00000005665c7210 */ /* 0x081fe20007f1e0ff */
[----:B------:R0:W4:Y:S02]  /*18c0*/  LDG.E.U8 R115, desc[UR44][R90.64] ;  /* 0x0000002c5a737981 */ /* 0x000124000c1e1100 */
[C---:B------:R-:W-:Y:S01]  /*18d0*/  IMAD R112, R9.reuse, 0x2, R98 ;  /* 0x0000000209707824 */ /* 0x040fe200078e0262 */
[----:B------:R-:W-:Y:S01]  /*18e0*/  IADD3 R96, P1, R98, R5, RZ ;  /* 0x0000000562607210 */ /* 0x000fe20007f3e0ff */
[----:B------:R0:W4:Y:S01]  /*18f0*/  LDG.E.U8 R111, desc[UR44][R88.64] ;  /* 0x0000002c586f7981 */ /* 0x000122000c1e1100 */
[-C--:B------:R-:W-:Y:S01]  /*1900*/  LEA.HI.X.SX32 R93, R102, R2.reuse, 0x1, P0 ;  /* 0x00000002665d7211 */ /* 0x080fe200000f0eff */
[----:B-1----:R-:W-:Y:S01]  /*1910*/  IMAD R94, R9, 0x2, R112 ;  /* 0x00000002095e7824 */ /* 0x002fe200078e0270 */
[----:B------:R-:W-:-:S02]  /*1920*/  LEA.HI.X.SX32 R97, R98, R2, 0x1, P1 ;  /* 0x0000000262617211 */ /* 0x000fc400008f0eff */
[CC--:B------:R-:W-:Y:S01]  /*1930*/  IADD3 R98, P0, R112.reuse, R5.reuse, RZ ;  /* 0x0000000570627210 */ /* 0x0c0fe20007f1e0ff */
[C---:B------:R-:W-:Y:S01]  /*1940*/  IMAD R102, R9.reuse, 0x2, R94 ;  /* 0x0000000209667824 */ /* 0x040fe200078e025e */
[----:B------:R1:W4:Y:S02]  /*1950*/  LDG.E.U8 R117, desc[UR44][R92.64] ;  /* 0x0000002c5c757981 */ /* 0x000324000c1e1100 */
[-C--:B------:R-:W-:Y:S01]  /*1960*/  LEA.HI.X.SX32 R99, R112, R2.reuse, 0x1, P0 ;  /* 0x0000000270637211 */ /* 0x080fe200000f0eff */
[C---:B------:R-:W-:Y:S01]  /*1970*/  IMAD R112, R9.reuse, 0x2, R102 ;  /* 0x0000000209707824 */ /* 0x040fe200078e0266 */
[CC--:B0-----:R-:W-:Y:S01]  /*1980*/  IADD3 R90, P0, R94.reuse, R5.reuse, RZ ;  /* 0x000000055e5a7210 */ /* 0x0c1fe20007f1e0ff */
[----:B------:R0:W4:Y:S02]  /*1990*/  LDG.E.U8 R118, desc[UR44][R96.64] ;  /* 0x0000002c60767981 */ /* 0x000124000c1e1100 */
[----:B------:R-:W-:Y:S01]  /*19a0*/  IMAD R114, R9, 0x2, R112 ;  /* 0x0000000209727824 */ /* 0x000fe200078e0270 */
[----:B------:R-:W-:Y:S01]  /*19b0*/  LEA.HI.X.SX32 R91, R94, R2, 0x1, P0 ;  /* 0x000000025e5b7211 */ /* 0x000fe200000f0eff */
[----:B------:R-:W4:Y:S01]  /*19c0*/  LDG.E.U8 R119, desc[UR44][R98.64] ;  /* 0x0000002c62777981 */ /* 0x000f22000c1e1100 */
[----:B------:R-:W-:-:S02]  /*19d0*/  IADD3 R88, P0, R102, R5, RZ ;  /* 0x0000000566587210 */ /* 0x000fc40007f1e0ff */
[-C--:B------:R-:W-:Y:S01]  /*19e0*/  IADD3 R94, P1, R112, R5.reuse, RZ ;  /* 0x00000005705e7210 */ /* 0x080fe20007f3e0ff */
[----:B------:R0:W4:Y:S01]  /*19f0*/  LDG.E.U8 R120, desc[UR44][R90.64] ;  /* 0x0000002c5a787981 */ /* 0x000122000c1e1100 */
[-C--:B------:R-:W-:Y:S01]  /*1a00*/  LEA.HI.X.SX32 R89, R102, R2.reuse, 0x1, P0 ;  /* 0x0000000266597211 */ /* 0x080fe200000f0eff */
[C---:B------:R-:W-:Y:S01]  /*1a10*/  IMAD R102, R9.reuse, 0x2, R114 ;  /* 0x0000000209667824 */ /* 0x040fe200078e0272 */
[-C--:B-1----:R-:W-:Y:S02]  /*1a20*/  IADD3 R92, P0, R114, R5.reuse, RZ ;  /* 0x00000005725c7210 */ /* 0x082fe40007f1e0ff */
[-C--:B------:R-:W-:Y:S01]  /*1a30*/  LEA.HI.X.SX32 R95, R112, R2.reuse, 0x1, P1 ;  /* 0x00000002705f7211 */ /* 0x080fe200008f0eff */
[----:B------:R-:W4:Y:S01]  /*1a40*/  LDG.E.U8 R121, desc[UR44][R88.64] ;  /* 0x0000002c58797981 */ /* 0x000f22000c1e1100 */
[-C--:B------:R-:W-:Y:S01]  /*1a50*/  LEA.HI.X.SX32 R93, R114, R2.reuse, 0x1, P0 ;  /* 0x00000002725d7211 */ /* 0x080fe200000f0eff */
[C---:B------:R-:W-:Y:S01]  /*1a60*/  IMAD R112, R9.reuse, 0x2, R102 ;  /* 0x0000000209707824 */ /* 0x040fe200078e0266 */
[CC--:B0-----:R-:W-:Y:S01]  /*1a70*/  IADD3 R96, P0, R102.reuse, R5.reuse, RZ ;  /* 0x0000000566607210 */ /* 0x0c1fe20007f1e0ff */
[----:B------:R0:W4:Y:S03]  /*1a80*/  LDG.E.U8 R122, desc[UR44][R94.64] ;  /* 0x0000002c5e7a7981 */ /* 0x000126000c1e1100 */
[-C--:B------:R-:W-:Y:S01]  /*1a90*/  LEA.HI.X.SX32 R97, R102, R2.reuse, 0x1, P0 ;  /* 0x0000000266617211 */ /* 0x080fe200000f0eff */
[C---:B------:R-:W-:Y:S01]  /*1aa0*/  IMAD R102, R9.reuse, 0x2, R112 ;  /* 0x0000000209667824 */ /* 0x040fe200078e0270 */
[-C--:B------:R-:W-:Y:S01]  /*1ab0*/  IADD3 R90, P0, R112, R5.reuse, RZ ;  /* 0x00000005705a7210 */ /* 0x080fe20007f1e0ff */
[----:B------:R1:W4:Y:S02]  /*1ac0*/  LDG.E.U8 R123, desc[UR44][R92.64] ;  /* 0x0000002c5c7b7981 */ /* 0x000324000c1e1100 */
[C---:B------:R-:W-:Y:S01]  /*1ad0*/  IMAD R114, R9.reuse, 0x2, R102 ;  /* 0x0000000209727824 */ /* 0x040fe200078e0266 */
[-C--:B------:R-:W-:Y:S01]  /*1ae0*/  IADD3 R98, P1, R102, R5.reuse, RZ ;  /* 0x0000000566627210 */ /* 0x080fe20007f3e0ff */
[----:B------:R1:W4:Y:S01]  /*1af0*/  LDG.E.U8 R124, desc[UR44][R96.64] ;  /* 0x0000002c607c7981 */ /* 0x000322000c1e1100 */
[----:B------:R-:W-:Y:S01]  /*1b00*/  LEA.HI.X.SX32 R91, R112, R2, 0x1, P0 ;  /* 0x00000002705b7211 */ /* 0x000fe200000f0eff */
[----:B0-----:R-:W-:Y:S01]  /*1b10*/  IMAD R94, R9, 0x2, R114 ;  /* 0x00000002095e7824 */ /* 0x001fe200078e0272 */
[----:B------:R-:W-:-:S02]  /*1b20*/  IADD3 R88, P0, R114, R5, RZ ;  /* 0x0000000572587210 */ /* 0x000fc40007f1e0ff */
[-C--:B------:R-:W-:Y:S01]  /*1b30*/  LEA.HI.X.SX32 R99, R102, R2.reuse, 0x1, P1 ;  /* 0x0000000266637211 */ /* 0x080fe200008f0eff */
[C---:B------:R-:W-:Y:S01]  /*1b40*/  IMAD R102, R9.reuse, 0x2, R94 ;  /* 0x0000000209667824 */ /* 0x040fe200078e025e */
[-C--:B------:R-:W-:Y:S01]  /*1b50*/  LEA.HI.X.SX32 R89, R114, R2.reuse, 0x1, P0 ;  /* 0x0000000272597211 */ /* 0x080fe200000f0eff */
[----:B------:R0:W4:Y:S01]  /*1b60*/  LDG.E.U8 R125, desc[UR44][R90.64] ;  /* 0x0000002c5a7d7981 */ /* 0x000122000c1e1100 */
[CC--:B-1----:R-:W-:Y:S01]  /*1b70*/  IADD3 R92, P0, R94.reuse, R5.reuse, RZ ;  /* 0x000000055e5c7210 */ /* 0x0c2fe20007f1e0ff */
[C---:B------:R-:W-:Y:S02]  /*1b80*/  IMAD R112, R9.reuse, 0x2, R102 ;  /* 0x0000000209707824 */ /* 0x040fe400078e0266 */
[----:B------:R1:W4:Y:S01]  /*1b90*/  LDG.E.U8 R126, desc[UR44][R98.64] ;  /* 0x0000002c627e7981 */ /* 0x000322000c1e1100 */
[----:B------:R-:W-:Y:S01]  /*1ba0*/  LEA.HI.X.SX32 R93, R94, R2, 0x1, P0 ;  /* 0x000000025e5d7211 */ /* 0x000fe200000f0eff */
[----:B------:R-:W-:Y:S01]  /*1bb0*/  IMAD R114, R9, 0x2, R112 ;  /* 0x0000000209727824 */ /* 0x000fe200078e0270 */
[-C--:B------:R-:W-:Y:S01]  /*1bc0*/  IADD3 R94, P0, R102, R5.reuse, RZ ;  /* 0x00000005665e7210 */ /* 0x080fe20007f1e0ff */
[----:B------:R-:W4:Y:S01]  /*1bd0*/  LDG.E.U8 R127, desc[UR44][R88.64] ;  /* 0x0000002c587f7981 */ /* 0x000f22000c1e1100 */
[----:B------:R-:W-:-:S02]  /*1be0*/  IADD3 R96, P1, R112, R5, RZ ;  /* 0x0000000570607210 */ /* 0x000fc40007f3e0ff */
[-C--:B------:R-:W-:Y:S01]  /*1bf0*/  LEA.HI.X.SX32 R95, R102, R2.reuse, 0x1, P0 ;  /* 0x00000002665f7211 */ /* 0x080fe200000f0eff */
[C---:B------:R-:W-:Y:S01]  /*1c00*/  IMAD R102, R9.reuse, 0x2, R114 ;  /* 0x0000000209667824 */ /* 0x040fe200078e0272 */
[-C--:B0-----:R-:W-:Y:S01]  /*1c10*/  IADD3 R90, P0, R114, R5.reuse, RZ ;  /* 0x00000005725a7210 */ /* 0x081fe20007f1e0ff */
[----:B------:R0:W4:Y:S01]  /*1c20*/  LDG.E.U8 R128, desc[UR44][R92.64] ;  /* 0x0000002c5c807981 */ /* 0x000122000c1e1100 */
[-C--:B------:R-:W-:Y:S01]  /*1c30*/  LEA.HI.X.SX32 R97, R112, R2.reuse, 0x1, P1 ;  /* 0x0000000270617211 */ /* 0x080fe200008f0eff */
[C---:B------:R-:W-:Y:S01]  /*1c40*/  IMAD R112, R9.reuse, 0x2, R102 ;  /* 0x0000000209707824 */ /* 0x040fe200078e0266 */
[-C--:B------:R-:W-:Y:S01]  /*1c50*/  LEA.HI.X.SX32 R91, R114, R2.reuse, 0x1, P0 ;  /* 0x00000002725b7211 */ /* 0x080fe200000f0eff */
[----:B------:R0:W4:Y:S01]  /*1c60*/  LDG.E.U8 R129, desc[UR44][R94.64] ;  /* 0x0000002c5e817981 */ /* 0x000122000c1e1100 */
[CC--:B-1----:R-:W-:Y:S01]  /*1c70*/  IADD3 R98, P0, R102.reuse, R5.reuse, RZ ;  /* 0x0000000566627210 */ /* 0x0c2fe20007f1e0ff */
[C---:B------:R-:W-:Y:S02]  /*1c80*/  IMAD R114, R9.reuse, 0x2, R112 ;  /* 0x0000000209727824 */ /* 0x040fe400078e0270 */
[----:B------:R1:W4:Y:S01]  /*1c90*/  LDG.E.U8 R130, desc[UR44][R96.64] ;  /* 0x0000002c60827981 */ /* 0x000322000c1e1100 */
[-C--:B------:R-:W-:Y:S01]  /*1ca0*/  LEA.HI.X.SX32 R99, R102, R2.reuse, 0x1, P0 ;  /* 0x0000000266637211 */ /* 0x080fe200000f0eff */
[C---:B0-----:R-:W-:Y:S01]  /*1cb0*/  IMAD R92, R9.reuse, 0x2, R114 ;  /* 0x00000002095c7824 */ /* 0x041fe200078e0272 */
[CC--:B------:R-:W-:Y:S01]  /*1cc0*/  IADD3 R102, P0, R112.reuse, R5.reuse, RZ ;  /* 0x0000000570667210 */ /* 0x0c0fe20007f1e0ff */
[----:B------:R-:W4:Y:S03]  /*1cd0*/  LDG.E.U8 R131, desc[UR44][R90.64] ;  /* 0x0000002c5a837981 */ /* 0x000f26000c1e1100 */
[-C--:B------:R-:W-:Y:S01]  /*1ce0*/  LEA.HI.X.SX32 R103, R112, R2.reuse, 0x1, P0 ;  /* 0x0000000270677211 */ /* 0x080fe200000f0eff */
[----:B------:R0:W4:Y:S01]  /*1cf0*/  LDG.E.U8 R132, desc[UR44][R98.64] ;  /* 0x0000002c62847981 */ /* 0x000122000c1e1100 */
[-C--:B------:R-:W-:Y:S01]  /*1d00*/  IADD3 R94, P0, R92, R5.reuse, RZ ;  /* 0x000000055c5e7210 */ /* 0x080fe20007f1e0ff */
[C---:B-1----:R-:W-:Y:S01]  /*1d10*/  IMAD R96, R9.reuse, 0x2, R92 ;  /* 0x0000000209607824 */ /* 0x042fe200078e025c */
[-C--:B------:R-:W-:Y:S01]  /*1d20*/  IADD3 R88, P1, R114, R5.reuse, RZ ;  /* 0x0000000572587210 */ /* 0x080fe20007f3e0ff */
[----:B------:R1:W4:Y:S01]  /*1d30*/  LDG.E.U8 R133, desc[UR44][R102.64] ;  /* 0x0000002c66857981 */ /* 0x000322000c1e1100 */
[----:B------:R-:W-:Y:S01]  /*1d40*/  LEA.HI.X.SX32 R95, R92, R2, 0x1, P0 ;  /* 0x000000025c5f7211 */ /* 0x000fe200000f0eff */
[----:B------:R-:W-:Y:S01]  /*1d50*/  IMAD R112, R9, 0x2, R96 ;  /* 0x0000000209707824 */ /* 0x000fe200078e0260 */
[----:B------:R-:W-:-:S02]  /*1d60*/  IADD3 R92, P0, R96, R5, RZ ;  /* 0x00000005605c7210 */ /* 0x000fc40007f1e0ff */
[-C--:B------:R-:W-:Y:S01]  /*1d70*/  LEA.HI.X.SX32 R89, R114, R2.reuse, 0x1, P1 ;  /* 0x0000000272597211 */ /* 0x080fe200008f0eff */
[----:B------:R-:W4:Y:S01]  /*1d80*/  LDG.E.U8 R135, desc[UR44][R94.64] ;  /* 0x0000002c5e877981 */ /* 0x000f22000c1e1100 */
[-C--:B------:R-:W-:Y:S01]  /*1d90*/  LEA.HI.X.SX32 R93, R96, R2.reuse, 0x1, P0 ;  /* 0x00000002605d7211 */ /* 0x080fe200000f0eff */
[C---:B------:R-:W-:Y:S01]  /*1da0*/  IMAD R96, R9.reuse, 0x2, R112 ;  /* 0x0000000209607824 */ /* 0x040fe200078e0270 */
[CC--:B0-----:R-:W-:Y:S01]  /*1db0*/  IADD3 R98, P0, R112.reuse, R5.reuse, RZ ;  /* 0x0000000570627210 */ /* 0x0c1fe20007f1e0ff */
[----:B------:R0:W4:Y:S02]  /*1dc0*/  LDG.E.U8 R134, desc[UR44][R88.64] ;  /* 0x0000002c58867981 */ /* 0x000124000c1e1100 */
[C---:B------:R-:W-:Y:S01]  /*1dd0*/  IMAD R114, R9.reuse, 0x2, R96 ;  /* 0x0000000209727824 */ /* 0x040fe200078e0260 */
[----:B------:R-:W-:Y:S01]  /*1de0*/  LEA.HI.X.SX32 R99, R112, R2, 0x1, P0 ;  /* 0x0000000270637211 */ /* 0x000fe200000f0eff */
[----:B------:R0:W4:Y:S03]  /*1df0*/  LDG.E.U8 R136, desc[UR44][R92.64] ;  /* 0x0000002c5c887981 */ /* 0x000126000c1e1100 */
[----:B-1----:R-:W-:Y:S01]  /*1e00*/  IADD3 R102, P0, R114, R5, RZ ;  /* 0x0000000572667210 */ /* 0x002fe20007f1e0ff */
[----:B------:R-:W4:Y:S01]  /*1e10*/  LDG.E.U8 R137, desc[UR44][R98.64] ;  /* 0x0000002c62897981 */ /* 0x000f22000c1e1100 */
[----:B0-----:R-:W-:-:S02]  /*1e20*/  IMAD R88, R9, 0x2, R114 ;  /* 0x0000000209587824 */ /* 0x001fc400078e0272 */
[-C--:B------:R-:W-:Y:S02]  /*1e30*/  LEA.HI.X.SX32 R103, R114, R2.reuse, 0x1, P0 ;  /* 0x0000000272677211 */ /* 0x080fe400000f0eff */
[C---:B------:R-:W-:Y:S01]  /*1e40*/  IMAD R112, R9.reuse, 0x2, R88 ;  /* 0x0000000209707824 */ /* 0x040fe200078e0258 */
[CC--:B------:R-:W-:Y:S02]  /*1e50*/  IADD3 R94, P0, R88.reuse, R5.reuse, RZ ;  /* 0x00000005585e7210 */ /* 0x0c0fe40007f1e0ff */
[----:B------:R0:W4:Y:S02]  /*1e60*/  LDG.E.U8 R139, desc[UR44][R102.64] ;  /* 0x0000002c668b7981 */ /* 0x000124000c1e1100 */
[-C--:B------:R-:W-:Y:S01]  /*1e70*/  LEA.HI.X.SX32 R95, R88, R2.reuse, 0x1, P0 ;  /* 0x00000002585f7211 */ /* 0x080fe200000f0eff */
[C---:B------:R-:W-:Y:S01]  /*1e80*/  IMAD R88, R9.reuse, 0x2, R112 ;  /* 0x0000000209587824 */ /* 0x040fe200078e0270 */
[-C--:B------:R-:W-:Y:S02]  /*1e90*/  IADD3 R92, P0, R112, R5.reuse, RZ ;  /* 0x00000005705c7210 */ /* 0x080fe40007f1e0ff */
[-C--:B------:R-:W-:Y:S01]  /*1ea0*/  IADD3 R90, P1, R96, R5.reuse, RZ ;  /* 0x00000005605a7210 */ /* 0x080fe20007f3e0ff */
[C---:B------:R-:W-:Y:S01]  /*1eb0*/  IMAD R114, R9.reuse, 0x2, R88 ;  /* 0x0000000209727824 */ /* 0x040fe200078e0258 */
[-C--:B------:R-:W-:Y:S01]  /*1ec0*/  LEA.HI.X.SX32 R93, R112, R2.reuse, 0x1, P0 ;  /* 0x00000002705d7211 */ /* 0x080fe200000f0eff */
[----:B------:R-:W4:Y:S01]  /*1ed0*/  LDG.E.U8 R140, desc[UR44][R94.64] ;  /* 0x0000002c5e8c7981 */ /* 0x000f22000c1e1100 */
[----:B------:R-:W-:Y:S01]  /*1ee0*/  LEA.HI.X.SX32 R91, R96, R2, 0x1, P1 ;  /* 0x00000002605b7211 */ /* 0x000fe200008f0eff */
[C---:B------:R-:W-:Y:S01]  /*1ef0*/  IMAD R112, R9.reuse, 0x2, R114 ;  /* 0x0000000209707824 */ /* 0x040fe200078e0272 */
[----:B------:R-:W-:Y:S01]  /*1f00*/  IADD3 R96, P1, R88, R5, RZ ;  /* 0x0000000558607210 */ /* 0x000fe20007f3e0ff */
[----:B------:R-:W4:Y:S02]  /*1f10*/  LDG.E.U8 R141, desc[UR44][R92.64] ;  /* 0x0000002c5c8d7981 */ /* 0x000f24000c1e1100 */
[----:B------:R-:W-:-:S02]  /*1f20*/  IMAD R116, R9, 0x2, R112 ;  /* 0x0000000209747824 */ /* 0x000fc400078e0270 */
[----:B------:R1:W4:Y:S01]  /*1f30*/  LDG.E.U8 R138, desc[UR44][R90.64] ;  /* 0x0000002c5a8a7981 */ /* 0x000322000c1e1100 */
[----:B------:R-:W-:Y:S01]  /*1f40*/  LEA.HI.X.SX32 R97, R88, R2, 0x1, P1 ;  /* 0x0000000258617211 */ /* 0x000fe200008f0eff */
[----:B0-----:R-:W-:Y:S01]  /*1f50*/  IMAD R102, R9, 0x2, R116 ;  /* 0x0000000209667824 */ /* 0x001fe200078e0274 */
[----:B-1----:R-:W-:-:S03]  /*1f60*/  IADD3 R90, P0, R114, R5, RZ ;  /* 0x00000005725a7210 */ /* 0x002fc60007f1e0ff */
[----:B------:R-:W4:Y:S01]  /*1f70*/  LDG.E.U8 R142, desc[UR44][R96.64] ;  /* 0x0000002c608e7981 */ /* 0x000f22000c1e1100 */
[-C--:B------:R-:W-:Y:S01]  /*1f80*/  LEA.HI.X.SX32 R91, R114, R2.reuse, 0x1, P0 ;  /* 0x00000002725b7211 */ /* 0x080fe200000f0eff */
[C---:B------:R-:W-:Y:S01]  /*1f90*/  IMAD R114, R9.reuse, 0x2, R102 ;  /* 0x0000000209727824 */ /* 0x040fe200078e0266 */
[-C--:B------:R-:W-:Y:S02]  /*1fa0*/  IADD3 R98, P0, R112, R5.reuse, RZ ;  /* 0x0000000570627210 */ /* 0x080fe40007f1e0ff */
[-C--:B------:R-:W-:Y:S01]  /*1fb0*/  IADD3 R88, P1, R116, R5.reuse, RZ ;  /* 0x0000000574587210 */ /* 0x080fe20007f3e0ff */
[----:B------:R0:W4:Y:S01]  /*1fc0*/  LDG.E.U8 R143, desc[UR44][R90.64] ;  /* 0x0000002c5a8f7981 */ /* 0x000122000c1e1100 */
[-C--:B------:R-:W-:Y:S01]  /*1fd0*/  LEA.HI.X.SX32 R99, R112, R2.reuse, 0x1, P0 ;  /* 0x0000000270637211 */ /* 0x080fe200000f0eff */
[C---:B------:R-:W-:Y:S01]  /*1fe0*/  IMAD R112, R9.reuse, 0x2, R114 ;  /* 0x0000000209707824 */ /* 0x040fe200078e0272 */
[-C--:B------:R-:W-:Y:S02]  /*1ff0*/  LEA.HI.X.SX32 R89, R116, R2.reuse, 0x1, P1 ;  /* 0x0000000274597211 */ /* 0x080fe400008f0eff */
[CC--:B------:R-:W-:Y:S01]  /*2000*/  IADD3 R92, P0, R102.reuse, R5.reuse, RZ ;  /* 0x00000005665c7210 */ /* 0x0c0fe20007f1e0ff */
[C---:B------:R-:W-:Y:S01]  /*2010*/  IMAD R116, R9.reuse, 0x2, R112 ;  /* 0x0000000209747824 */ /* 0x040fe200078e0270 */
[----:B------:R-:W4:Y:S02]  /*2020*/  LDG.E.U8 R98, desc[UR44][R98.64] ;  /* 0x0000002c62627981 */ /* 0x000f24000c1e1100 */
[----:B------:R-:W-:Y:S01]  /*2030*/  LEA.HI.X.SX32 R93, R102, R2, 0x1, P0 ;  /* 0x00000002665d7211 */ /* 0x000fe200000f0eff */
[----:B------:R-:W-:Y:S01]  /*2040*/  IMAD R9, R9, 0x2, R116 ;  /* 0x0000000209097824 */ /* 0x000fe200078e0274 */
[-C--:B------:R-:W-:Y:S01]  /*2050*/  IADD3 R94, P0, R114, R5.reuse, RZ ;  /* 0x00000005725e7210 */ /* 0x080fe20007f1e0ff */
[----:B------:R-:W4:Y:S01]  /*2060*/  LDG.E.U8 R88, desc[UR44][R88.64] ;  /* 0x0000002c58587981 */ /* 0x000f22000c1e1100 */
[----:B------:R-:W-:-:S02]  /*2070*/  IADD3 R102, P1, R116, R5, RZ ;  /* 0x0000000574667210 */ /* 0x000fc40007f3e0ff */
[-C--:B------:R-:W-:Y:S01]  /*2080*/  LEA.HI.X.SX32 R95, R114, R2.reuse, 0x1, P0 ;  /* 0x00000002725f7211 */ /* 0x080fe200000f0eff */
[----:B------:R-:W4:Y:S01]  /*2090*/  LDG.E.U8 R92, desc[UR44][R92.64] ;  /* 0x0000002c5c5c7981 */ /* 0x000f22000c1e1100 */
[CC--:B0-----:R-:W-:Y:S02]  /*20a0*/  IADD3 R90, P2, R9.reuse, R5.reuse, RZ ;  /* 0x00000005095a7210 */ /* 0x0c1fe40007f5e0ff */
[C---:B------:R-:W-:Y:S01]  /*20b0*/  IADD3 R96, P0, R112.reuse, R5, RZ ;  /* 0x0000000570607210 */ /* 0x040fe20007f1e0ff */
[----:B------:R-:W4:Y:S01]  /*20c0*/  LDG.E.U8 R94, desc[UR44][R94.64] ;  /* 0x0000002c5e5e7981 */ /* 0x000f22000c1e1100 */
[-C--:B------:R-:W-:Y:S02]  /*20d0*/  LEA.HI.X.SX32 R91, R9, R2.reuse, 0x1, P2 ;  /* 0x00000002095b7211 */ /* 0x080fe400010f0eff */
[-C--:B------:R-:W-:Y:S02]  /*20e0*/  LEA.HI.X.SX32 R97, R112, R2.reuse, 0x1, P0 ;  /* 0x0000000270617211 */ /* 0x080fe400000f0eff */
[----:B------:R-:W-:Y:S01]  /*20f0*/  LEA.HI.X.SX32 R103, R116, R2, 0x1, P1 ;  /* 0x0000000274677211 */ /* 0x000fe200008f0eff */
[----:B------:R-:W4:Y:S04]  /*2100*/  LDG.E.U8 R90, desc[UR44][R90.64] ;  /* 0x0000002c5a5a7981 */ /* 0x000f28000c1e1100 */
[----:B------:R-:W4:Y:S04]  /*2110*/  LDG.E.U8 R96, desc[UR44][R96.64] ;  /* 0x0000002c60607981 */ /* 0x000f28000c1e1100 */
[----:B------:R-:W4:Y:S01]  /*2120*/  LDG.E.U8 R102, desc[UR44][R102.64] ;  /* 0x0000002c66667981 */ /* 0x000f22000c1e1100 */
[----:B------:R-:W0:Y:S01]  /*2130*/  S2UR UR4, SR_CgaCtaId ;  /* 0x00000000000479c3 */ /* 0x000e220000008800 */
[----:B------:R-:W-:-:S02]  /*2140*/  LOP3.LUT R2, R216, 0x7, RZ, 0xc0, !PT ;  /* 0x00000007d8027812 */ /* 0x000fc400078ec0ff */
[----:B------:R-:W-:Y:S01]  /*2150*/  LOP3.LUT R5, R216, 0x7f, RZ, 0xc0, !PT ;  /* 0x0000007fd8057812 */ /* 0x000fe200078ec0ff */
[----:B------:R-:W-:Y:S02]  /*2160*/  UMOV UR23, 0x400 ;  /* 0x0000040000177882 */ /* 0x000fe40000000000 */
[----:B------:R-:W-:Y:S02]  /*2170*/  IMAD.SHL.U32 R2, R2, 0x10, RZ ;  /* 0x0000001002027824 */ /* 0x000fe400078e00ff */
[----:B------:R-:W-:-:S05]  /*2180*/  IMAD.SHL.U32 R9, R5, 0x80, RZ ;  /* 0x0000008005097824 */ /* 0x000fca00078e00ff */
[----:B------:R-:W-:Y:S01]  /*2190*/  LOP3.LUT R2, R2, R0, R9, 0xfe, !PT ;  /* 0x0000000002027212 */ /* 0x000fe200078efe09 */
[----:B0-----:R-:W-:-:S09]  /*21a0*/  ULEA UR23, UR4, UR23, 0x18 ;  /* 0x0000001704177291 */ /* 0x001fd2000f8ec03f */
[----:B------:R0:W-:Y:S04]  /*21b0*/  STS.U8 [R2+UR23], R3 ;  /* 0x0000000302007988 */ /* 0x0001e80008000017 */
[----:B------:R1:W-:Y:S01]  /*21c0*/  STS.U8 [R2+UR23+0x2], R4 ;  /* 0x0000020402007988 */ /* 0x0003e20008000017 */
[----:B0-----:R-:W-:-:S03]  /*21d0*/  LOP3.LUT R3, R2, 0x10, RZ, 0x3c, !PT ;  /* 0x0000001002037812 */ /* 0x001fc600078e3cff */
[----:B------:R0:W-:Y:S01]  /*21e0*/  STS.U8 [R2+UR23+0x4], R6 ;  /* 0x0000040602007988 */ /* 0x0001e20008000017 */
[----:B-1----:R-:W-:-:S03]  /*21f0*/  LOP3.LUT R4, R2, 0x20, RZ, 0x3c, !PT ;  /* 0x0000002002047812 */ /* 0x002fc600078e3cff */
[----:B-----5:R-:W-:Y:S04]  /*2200*/  STS.U8 [R2+UR23+0x6], R7 ;  /* 0x0000060702007988 */ /* 0x020fe80008000017 */
[----:B------:R-:W-:Y:S01]  /*2210*/  STS.U8 [R2+UR23+0x8], R10 ;  /* 0x0000080a02007988 */ /* 0x000fe20008000017 */
[----:B0-----:R-:W-:-:S03]  /*2220*/  LOP3.LUT R6, R2, 0x30, RZ, 0x3c, !PT ;  /* 0x0000003002067812 */ /* 0x001fc600078e3cff */
[----:B------:R-:W-:Y:S04]  /*2230*/  STS.U8 [R2+UR23+0xa], R11 ;  /* 0x00000a0b02007988 */ /* 0x000fe80008000017 */
        /* <DEDUP_REMOVED lines=10> */
[----:B------:R-:W-:Y:S04]  /*22e0*/  STS.U8 [R3+UR23], R14 ;  /* 0x0000000e03007988 */ /* 0x000fe80008000017 */
        /* <DEDUP_REMOVED lines=8> */
[----:B--2---:R-:W-:Y:S04]  /*2370*/  STS.U8 [R3+UR23+0x4002], R79 ;  /* 0x0040024f03007988 */ /* 0x004fe80008000017 */
[----:B------:R-:W-:Y:S04]  /*2380*/  STS.U8 [R3+UR23+0x4004], R80 ;  /* 0x0040045003007988 */ /* 0x000fe80008000017 */
[----:B------:R-:W-:Y:S04]  /*2390*/  STS.U8 [R3+UR23+0x4006], R81 ;  /* 0x0040065103007988 */ /* 0x000fe80008000017 */
[----:B------:R-:W-:Y:S04]  /*23a0*/  STS.U8 [R3+UR23+0x4008], R82 ;  /* 0x0040085203007988 */ /* 0x000fe80008000017 */
[----:B------:R-:W-:Y:S04]  /*23b0*/  STS.U8 [R3+UR23+0x400a], R83 ;  /* 0x00400a5303007988 */ /* 0x000fe80008000017 */
[----:B------:R-:W-:Y:S04]  /*23c0*/  STS.U8 [R3+UR23+0x400c], R84 ;  /* 0x00400c5403007988 */ /* 0x000fe80008000017 */
[----:B------:R0:W-:Y:S04]  /*23d0*/  STS.U8 [R3+UR23+0x400e], R85 ;  /* 0x00400e5503007988 */ /* 0x0001e80008000017 */
[----:B------:R-:W-:Y:S01]  /*23e0*/  STS.U8 [R4+UR23], R22 ;  /* 0x0000001604007988 */ /* 0x000fe20008000017 */
        /* <DEDUP_REMOVED lines=14> */
[----:B---3--:R-:W-:Y:S04]  /*24d0*/  STS.U8 [R4+UR23+0x400c], R106 ;  /* 0x00400c6a04007988 */ /* 0x008fe80008000017 */
[----:B------:R0:W-:Y:S04]  /*24e0*/  STS.U8 [R4+UR23+0x400e], R107 ;  /* 0x00400e6b04007988 */ /* 0x0001e80008000017 */
[----:B------:R-:W-:Y:S04]  /*24f0*/  STS.U8 [R6+UR23], R30 ;  /* 0x0000001e06007988 */ /* 0x000fe80008000017 */
        /* <DEDUP_REMOVED lines=11> */
[----:B----4-:R-:W-:Y:S04]  /*25b0*/  STS.U8 [R6+UR23+0x4006], R113 ;  /* 0x0040067106007988 */ /* 0x010fe80008000017 */
        /* <DEDUP_REMOVED lines=19> */
[----:B------:R0:W-:Y:S01]  /*26f0*/  STS.U8 [R3+UR23+0x400e], R126 ;  /* 0x00400e7e03007988 */ /* 0x0001e20008000017 */
[----:B------:R-:W-:-:S03]  /*2700*/  LOP3.LUT R7, R2, 0x70, RZ, 0x3c, !PT ;  /* 0x0000007002077812 */ /* 0x000fc600078e3cff */
[----:B------:R-:W-:Y:S01]  /*2710*/  STS.U8 [R4+UR23], R46 ;  /* 0x0000002e04007988 */ /* 0x000fe20008000017 */
[----:B0-----:R-:W-:-:S03]  /*2720*/  LOP3.LUT R3, R2, 0x60, RZ, 0x3c, !PT ;  /* 0x0000006002037812 */ /* 0x001fc600078e3cff */
[----:B------:R-:W-:Y:S01]  /*2730*/  STS.U8 [R4+UR23+0x2], R47 ;  /* 0x0000022f04007988 */ /* 0x000fe20008000017 */
[----:B------:R-:W-:-:S03]  /*2740*/  IMAD.MOV.U32 R2, RZ, RZ, 0x3f800000 ;  /* 0x3f800000ff027424 */ /* 0x000fc600078e00ff */
        /* <DEDUP_REMOVED lines=29> */
[----:B------:R0:W-:Y:S02]  /*2920*/  STS.U8 [R3+UR23+0x400e], R142 ;  /* 0x00400e8e03007988 */ /* 0x0001e40008000017 */
[----:B0-----:R-:W-:-:S05]  /*2930*/  IMAD.MOV.U32 R3, RZ, RZ, 0x3f800000 ;  /* 0x3f800000ff037424 */ /* 0x001fca00078e00ff */
[----:B------:R-:W-:Y:S04]  /*2940*/  STL [R1+0x260], R3 ;  /* 0x0002600301007387 */ /* 0x000fe80000100800 */
[----:B------:R0:W-:Y:S02]  /*2950*/  STL [R1+0x25c], R2 ;  /* 0x00025c0201007387 */ /* 0x0001e40000100800 */
[----:B0-----:R-:W-:-:S05]  /*2960*/  VIADD R2, R8, 0x80 ;  /* 0x0000008008027836 */ /* 0x001fca0000000000 */
[----:B------:R-:W-:Y:S01]  /*2970*/  ISETP.GE.AND P0, PT, R2, 0x1, PT ;  /* 0x000000010200780c */ /* 0x000fe20003f06270 */
[----:B------:R-:W-:Y:S01]  /*2980*/  STS.U8 [R7+UR23], R62 ;  /* 0x0000003e07007988 */ /* 0x000fe20008000017 */
[----:B------:R-:W-:-:S03]  /*2990*/  IMAD.MOV.U32 R12, RZ, RZ, -0x800000 ;  /* 0xff800000ff0c7424 */ /* 0x000fc600078e00ff */
[----:B------:R0:W-:Y:S01]  /*29a0*/  STS.U8 [R7+UR23+0x2], R63 ;  /* 0x0000023f07007988 */ /* 0x0001e20008000017 */
[----:B------:R-:W-:-:S03]  /*29b0*/  IMAD.MOV.U32 R10, RZ, RZ, -0x800000 ;  /* 0xff800000ff0a7424 */ /* 0x000fc600078e00ff */
[----:B------:R-:W-:Y:S01]  /*29c0*/  STS.U8 [R7+UR23+0x4], R64 ;  /* 0x0000044007007988 */ /* 0x000fe20008000017 */
[----:B------:R-:W-:-:S03]  /*29d0*/  CS2R R24, SRZ ;  /* 0x0000000000187805 */ /* 0x000fc6000001ff00 */
[----:B------:R1:W-:Y:S01]  /*29e0*/  STS.U8 [R7+UR23+0x6], R65 ;  /* 0x0000064107007988 */ /* 0x0003e20008000017 */
[----:B------:R-:W-:-:S03]  /*29f0*/  CS2R R26, SRZ ;  /* 0x00000000001a7805 */ /* 0x000fc6000001ff00 */
        /* <DEDUP_REMOVED lines=18> */
[----:B------:R5:W-:Y:S01]  /*2b20*/  STS.U8 [R7+UR23+0x4008], R94 ;  /* 0x0040085e07007988 */ /* 0x000be20008000017 */
[----:B------:R-:W-:-:S03]  /*2b30*/  CS2R R46, SRZ ;  /* 0x00000000002e7805 */ /* 0x000fc6000001ff00 */
[----:B------:R5:W-:Y:S01]  /*2b40*/  STS.U8 [R7+UR23+0x400a], R96 ;  /* 0x00400a6007007988 */ /* 0x000be20008000017 */
[----:B------:R-:W-:-:S03]  /*2b50*/  CS2R R48, SRZ ;  /* 0x0000000000307805 */ /* 0x000fc6000001ff00 */
[----:B------:R5:W-:Y:S01]  /*2b60*/  STS.U8 [R7+UR23+0x400c], R102 ;  /* 0x00400c6607007988 */ /* 0x000be20008000017 */
[----:B------:R-:W-:Y:S02]  /*2b70*/  CS2R R50, SRZ ;  /* 0x0000000000327805 */ /* 0x000fe4000001ff00 */
[----:B------:R-:W-:Y:S02]  /*2b80*/  CS2R R52, SRZ ;  /* 0x0000000000347805 */ /* 0x000fe4000001ff00 */
[----:B------:R-:W-:Y:S02]  /*2b90*/  CS2R R54, SRZ ;  /* 0x0000000000367805 */ /* 0x000fe4000001ff00 */
[----:B------:R-:W-:Y:S02]  /*2ba0*/  CS2R R56, SRZ ;  /* 0x0000000000387805 */ /* 0x000fe4000001ff00 */
[----:B------:R-:W-:Y:S02]  /*2bb0*/  CS2R R58, SRZ ;  /* 0x00000000003a7805 */ /* 0x000fe4000001ff00 */
[----:B------:R-:W-:-:S02]  /*2bc0*/  CS2R R60, SRZ ;  /* 0x00000000003c7805 */ /* 0x000fc4000001ff00 */
[----:B0-----:R-:W-:Y:S02]  /*2bd0*/  CS2R R62, SRZ ;  /* 0x00000000003e7805 */ /* 0x001fe4000001ff00 */
[----:B-1----:R-:W-:Y:S02]  /*2be0*/  CS2R R64, SRZ ;  /* 0x0000000000407805 */ /* 0x002fe4000001ff00 */
[----:B--2---:R-:W-:Y:S02]  /*2bf0*/  CS2R R66, SRZ ;  /* 0x0000000000427805 */ /* 0x004fe4000001ff00 */
[----:B---3--:R-:W-:Y:S02]  /*2c00*/  CS2R R68, SRZ ;  /* 0x0000000000447805 */ /* 0x008fe4000001ff00 */
[----:B------:R-:W-:Y:S02]  /*2c10*/  CS2R R70, SRZ ;  /* 0x0000000000467805 */ /* 0x000fe4000001ff00 */
[----:B------:R-:W-:-:S02]  /*2c20*/  CS2R R72, SRZ ;  /* 0x0000000000487805 */ /* 0x000fc4000001ff00 */
[----:B------:R-:W-:Y:S02]  /*2c30*/  CS2R R74, SRZ ;  /* 0x00000000004a7805 */ /* 0x000fe4000001ff00 */
[----:B------:R-:W-:Y:S02]  /*2c40*/  CS2R R76, SRZ ;  /* 0x00000000004c7805 */ /* 0x000fe4000001ff00 */
[----:B------:R-:W-:Y:S02]  /*2c50*/  CS2R R78, SRZ ;  /* 0x00000000004e7805 */ /* 0x000fe4000001ff00 */
[----:B------:R-:W-:Y:S02]  /*2c60*/  CS2R R80, SRZ ;  /* 0x0000000000507805 */ /* 0x000fe4000001ff00 */
[----:B------:R-:W-:Y:S02]  /*2c70*/  CS2R R82, SRZ ;  /* 0x0000000000527805 */ /* 0x000fe4000001ff00 */
[----:B------:R-:W-:-:S02]  /*2c80*/  CS2R R84, SRZ ;  /* 0x0000000000547805 */ /* 0x000fc4000001ff00 */
[----:B------:R-:W-:Y:S02]  /*2c90*/  CS2R R86, SRZ ;  /* 0x0000000000567805 */ /* 0x000fe4000001ff00 */
[----:B----4-:R-:W-:Y:S02]  /*2ca0*/  CS2R R88, SRZ ;  /* 0x0000000000587805 */ /* 0x010fe4000001ff00 */
[----:B-----5:R-:W-:Y:S02]  /*2cb0*/  CS2R R90, SRZ ;  /* 0x00000000005a7805 */ /* 0x020fe4000001ff00 */
[----:B------:R-:W-:Y:S02]  /*2cc0*/  CS2R R92, SRZ ;  /* 0x00000000005c7805 */ /* 0x000fe4000001ff00 */
        /* <DEDUP_REMOVED lines=29> */
[C---:B------:R-:W-:Y:S02]  /*2ea0*/  LOP3.LUT P4, RZ, R216.reuse, 0x80, RZ, 0xc0, !PT ;  /* 0x00000080d8ff7812 */ /* 0x040fe4000788c0ff */
[----:B------:R-:W-:Y:S01]  /*2eb0*/  LOP3.LUT R2, R216, 0xff, RZ, 0xc0, !PT ;  /* 0x000000ffd8027812 */ /* 0x000fe200078ec0ff */
[----:B------:R-:W-:Y:S10]  /*2ec0*/  @!P0 BRA `(.L_x_0) ;  /* 0x0000010000808947 */ /* 0x000ff40003800000 */
[----:B------:R-:W0:Y:S01]  /*2ed0*/  LDC R15, c[0x0][0x268] ;  /* 0x00009a00ff0f7b82 */ /* 0x000e220000000800 */
[C---:B------:R-:W-:Y:S01]  /*2ee0*/  LOP3.LUT R3, R216.reuse, 0x1, RZ, 0xc0, !PT ;  /* 0x00000001d8037812 */ /* 0x040fe200078ec0ff */
[----:B------:R-:W-:Y:S01]  /*2ef0*/  ULDC UR4, c[0x0][0x258] ;  /* 0x0000960000047ab9 */ /* 0x000fe20000000800 */
[----:B------:R-:W-:Y:S01]  /*2f00*/  LOP3.LUT R4, R216, 0x1c, RZ, 0xc0, !PT ;  /* 0x0000001cd8047812 */ /* 0x000fe200078ec0ff */
[----:B------:R-:W-:Y:S01]  /*2f10*/  ULDC.64 UR20, c[0x0][0x260] ;  /* 0x0000980000147ab9 */ /* 0x000fe20000000a00 */
[--C-:B------:R-:W-:Y:S01]  /*2f20*/  SHF.R.U32.HI R6, RZ, 0x1, R216.reuse ;  /* 0x00000001ff067819 */ /* 0x100fe200000116d8 */
[----:B------:R-:W-:Y:S01]  /*2f30*/  UIMAD UR20, UR22, UR20, URZ ;  /* 0x00000014161472a4 */ /* 0x000fe2000f8e023f */
[----:B------:R-:W-:Y:S01]  /*2f40*/  SHF.R.U32.HI R9, RZ, 0x5, R216 ;  /* 0x00000005ff097819 */ /* 0x000fe200000116d8 */
[----:B------:R-:W1:Y:S01]  /*2f50*/  LDC.64 R10, c[0x0][0x250] ;  /* 0x00009400ff0a7b82 */ /* 0x000e620000000a00 */
[----:B------:R-:W-:Y:S01]  /*2f60*/  IMAD R7, R3, 0x2, R4 ;  /* 0x0000000203077824 */ /* 0x000fe200078e0204 */
[--C-:B------:R-:W-:Y:S01]  /*2f70*/  SHF.R.U32.HI R4, RZ, 0x2, R216.reuse ;  /* 0x00000002ff047819 */ /* 0x100fe200000116d8 */
[----:B------:R-:W-:Y:S01]  /*2f80*/  ULDC.64 UR6, c[0x0][0x218] ;  /* 0x0000860000067ab9 */ /* 0x000fe20000000a00 */
[----:B------:R-:W-:Y:S01]  /*2f90*/  SHF.R.U32.HI R3, RZ, 0x1, R216 ;  /* 0x00000001ff037819 */ /* 0x000fe200000116d8 */
[----:B------:R-:W-:Y:S01]  /*2fa0*/  UIADD3 UR8, UR23, 0x8000, URZ ;  /* 0x0000800017087890 */ /* 0x000fe2000fffe03f */
[----:B------:R-:W-:Y:S01]  /*2fb0*/  SGXT.U32 R4, R4, 0x3 ;  /* 0x000000030404781a */ /* 0x000fe20000000000 */
[----:B------:R-:W-:Y:S01]  /*2fc0*/  UMOV UR5, URZ ;  /* 0x0000003f00057c82 */ /* 0x000fe20008000000 */
[----:B------:R-:W2:Y:S01]  /*2fd0*/  LDC.64 R12, c[0x0][0x220] ;  /* 0x00008800ff0c7b82 */ /* 0x000ea20000000a00 */
[----:B------:R-:W-:Y:S01]  /*2fe0*/  SGXT.U32 R6, R6, 0x1 ;  /* 0x000000010606781a */ /* 0x000fe20000000000 */
[----:B------:R-:W-:Y:S01]  /*2ff0*/  USHF.R.U32.HI UR8, URZ, 0x4, UR8 ;  /* 0x000000043f087899 */ /* 0x000fe20008011608 */
[----:B------:R-:W-:Y:S01]  /*3000*/  LOP3.LUT R3, R4, 0x70, R3, 0xf8, !PT ;  /* 0x0000007004037812 */ /* 0x000fe200078ef803 */
[----:B------:R-:W-:Y:S01]  /*3010*/  UMOV UR11, 0x40000040 ;  /* 0x40000040000b7882 */ /* 0x000fe20000000000 */
[----:B------:R-:W-:Y:S01]  /*3020*/  LOP3.LUT R4, R216, 0x80, RZ, 0xc0, !PT ;  /* 0x00000080d8047812 */ /* 0x000fe200078ec0ff */
[----:B------:R-:W-:Y:S01]  /*3030*/  USGXT.U32 UR10, UR8, 0xe ;  /* 0x0000000e080a789a */ /* 0x000fe20008000000 */
[----:B------:R-:W-:Y:S01]  /*3040*/  R2UR UR46, R9 ;  /* 0x00000000092e72ca */ /* 0x000fe200000e0000 */
[----:B0-----:R-:W-:Y:S01]  /*3050*/  IMAD R16, R0, R15, RZ ;  /* 0x0000000f00107224 */ /* 0x001fe200078e02ff */
[----:B------:R-:W-:Y:S01]  /*3060*/  LOP3.LUT R0, R7, R6, RZ, 0xfc, !PT ;  /* 0x0000000607007212 */ /* 0x000fe200078efcff */
[----:B------:R-:W-:Y:S01]  /*3070*/  IMAD R7, R2, UR4, RZ ;  /* 0x0000000402077c24 */ /* 0x000fe2000f8e02ff */
[----:B------:R-:W-:Y:S01]  /*3080*/  USHF.R.S32.HI UR4, URZ, 0x1f, UR20 ;  /* 0x0000001f3f047899 */ /* 0x000fe20008011414 */
[----:B------:R-:W-:Y:S01]  /*3090*/  IMAD R2, R4, 0x80, R5 ;  /* 0x0000008004027824 */ /* 0x000fe200078e0205 */
[----:B------:R-:W-:Y:S01]  /*30a0*/  LOP3.LUT R8, R3, R8, RZ, 0xfc, !PT ;  /* 0x0000000803087212 */ /* 0x000fe200078efcff */
[----:B------:R-:W-:Y:S01]  /*30b0*/  IMAD R5, R5, UR21, RZ ;  /* 0x0000001505057c24 */ /* 0x000fe2000f8e02ff */
[----:B------:R-:W-:Y:S01]  /*30c0*/  SHF.R.S32.HI R6, RZ, 0x1f, R7 ;  /* 0x0000001fff067819 */ /* 0x000fe20000011407 */
[----:B-1----:R-:W-:Y:S01]  /*30d0*/  IMAD R10, R10, UR22, RZ ;  /* 0x000000160a0a7c24 */ /* 0x002fe2000f8e02ff */
[----:B------:R-:W0:Y:S01]  /*30e0*/  LDC R17, c[0x0][0x268] ;  /* 0x00009a00ff117b82 */ /* 0x000e220000000800 */
[----:B------:R-:W-:Y:S01]  /*30f0*/  IMAD R28, R15, 0x2, R16 ;  /* 0x000000020f1c7824 */ /* 0x000fe200078e0210 */
[----:B------:R-:W-:Y:S01]  /*3100*/  SHF.R.S32.HI R14, RZ, 0x1f, R5 ;  /* 0x0000001fff0e7819 */ /* 0x000fe20000011405 */
[----:B------:R-:W-:Y:S01]  /*3110*/  IMAD R134, R11, 0x6f, RZ ;  /* 0x0000006f0b867824 */ /* 0x000fe200078e02ff */
[----:B------:R-:W-:Y:S01]  /*3120*/  IADD3 R7, P0, P1, R7, UR6, R10 ;  /* 0x0000000607077c10 */ /* 0x000fe2000f91e00a */
[----:B------:R-:W-:Y:S01]  /*3130*/  IMAD R30, R15, 0x2, R28 ;  /* 0x000000020f1e7824 */ /* 0x000fe200078e021c */
[----:B------:R-:W-:Y:S01]  /*3140*/  SHF.R.S32.HI R9, RZ, 0x1f, R10 ;  /* 0x0000001fff097819 */ /* 0x000fe2000001140a */
[----:B------:R-:W-:Y:S01]  /*3150*/  IMAD R136, R11, 0x71, RZ ;  /* 0x000000710b887824 */ /* 0x000fe200078e02ff */
[----:B--2---:R-:W-:Y:S01]  /*3160*/  IADD3 R12, P2, P3, R5, UR20, R12 ;  /* 0x00000014050c7c10 */ /* 0x004fe2000fb5e00c */
[C---:B------:R-:W-:Y:S01]  /*3170*/  IMAD R4, R15.reuse, 0x2, R30 ;  /* 0x000000020f047824 */ /* 0x040fe200078e021e */
[----:B------:R-:W-:Y:S01]  /*3180*/  IADD3.X R9, R6, UR7, R9, P0, P1 ;  /* 0x0000000706097c10 */ /* 0x000fe200087e2409 */
[----:B------:R-:W1:Y:S01]  /*3190*/  LDC R5, c[0x0][0x268] ;  /* 0x00009a00ff057b82 */ /* 0x000e620000000800 */
[-C--:B------:R-:W-:Y:S01]  /*31a0*/  IADD3 R218, P0, R16, R12.reuse, RZ ;  /* 0x0000000c10da7210 */ /* 0x080fe20007f1e0ff */
[----:B------:R-:W-:Y:S01]  /*31b0*/  IMAD R32, R15, 0x2, R4 ;  /* 0x000000020f207824 */ /* 0x000fe200078e0204 */
[-C--:B------:R-:W-:Y:S01]  /*31c0*/  IADD3 R217, P1, R28, R12.reuse, RZ ;  /* 0x0000000c1cd97210 */ /* 0x080fe20007f3e0ff */
[----:B------:R-:W-:Y:S01]  /*31d0*/  IMAD R138, R11, 0x73, RZ ;  /* 0x000000730b8a7824 */ /* 0x000fe200078e02ff */
[----:B------:R-:W-:Y:S01]  /*31e0*/  IADD3.X R3, R14, UR4, R13, P2, P3 ;  /* 0x000000040e037c10 */ /* 0x000fe200097e640d */
[----:B------:R2:W-:Y:S01]  /*31f0*/  STL [R1+0x288], R218 ;  /* 0x000288da01007387 */ /* 0x0005e20000100800 */
[----:B------:R-:W-:Y:S01]  /*3200*/  IMAD R10, R15, 0x2, R32 ;  /* 0x000000020f0a7824 */ /* 0x000fe200078e0220 */
[----:B------:R-:W3:Y:S01]  /*3210*/  LDC R13, c[0x0][0x268] ;  /* 0x00009a00ff0d7b82 */ /* 0x000ee20000000800 */
[----:B------:R-:W-:Y:S01]  /*3220*/  IMAD R140, R11, 0x75, RZ ;  /* 0x000000750b8c7824 */ /* 0x000fe200078e02ff */
[----:B------:R4:W-:Y:S01]  /*3230*/  STL [R1+0x290], R217 ;  /* 0x000290d901007387 */ /* 0x0009e20000100800 */
[----:B------:R-:W-:Y:S01]  /*3240*/  IMAD R42, R15, 0x2, R10 ;  /* 0x000000020f2a7824 */ /* 0x000fe200078e020a */
[----:B------:R-:W-:Y:S01]  /*3250*/  UIADD3 UR14, UP0, UR10, 0x2, URZ ;  /* 0x000000020a0e7890 */ /* 0x000fe2000ff1e03f */
[----:B------:R-:W-:Y:S01]  /*3260*/  IMAD R142, R11, 0x77, RZ ;  /* 0x000000770b8e7824 */ /* 0x000fe200078e02ff */
[----:B------:R-:W-:Y:S01]  /*3270*/  UMOV UR7, URZ ;  /* 0x0000003f00077c82 */ /* 0x000fe20008000000 */
[C---:B------:R-:W-:Y:S01]  /*3280*/  IMAD R44, R15.reuse, 0x2, R42 ;  /* 0x000000020f2c7824 */ /* 0x040fe200078e022a */
[-C--:B--2---:R-:W-:Y:S01]  /*3290*/  LEA.HI.X.SX32 R218, R16, R3.reuse, 0x1, P0 ;  /* 0x0000000310da7211 */ /* 0x084fe200000f0eff */
[----:B------:R-:W2:Y:S01]  /*32a0*/  LDC R103, c[0x0][0x268] ;  /* 0x00009a00ff677b82 */ /* 0x000ea20000000800 */
[-C--:B------:R-:W-:Y:S01]  /*32b0*/  IADD3 R16, P2, R4, R12.reuse, RZ ;  /* 0x0000000c04107210 */ /* 0x080fe20007f5e0ff */
[C---:B------:R-:W-:Y:S01]  /*32c0*/  IMAD R46, R15.reuse, 0x2, R44 ;  /* 0x000000020f2e7824 */ /* 0x040fe200078e022c */
[-C--:B----4-:R-:W-:Y:S01]  /*32d0*/  IADD3 R217, P0, R30, R12.reuse, RZ ;  /* 0x0000000c1ed97210 */ /* 0x090fe20007f1e0ff */
[----:B------:R-:W-:Y:S01]  /*32e0*/  STL [R1+0x284], R218 ;  /* 0x000284da01007387 */ /* 0x000fe20000100800 */
[-C--:B------:R-:W-:Y:S01]  /*32f0*/  LEA.HI.X.SX32 R4, R4, R3.reuse, 0x1, P2 ;  /* 0x0000000304047211 */ /* 0x080fe200010f0eff */
[C---:B------:R-:W-:Y:S01]  /*3300*/  IMAD R48, R15.reuse, 0x2, R46 ;  /* 0x000000020f307824 */ /* 0x040fe200078e022e */
[----:B------:R-:W-:Y:S01]  /*3310*/  UIADD3.X UR15, UR7, 0x40000040, URZ, UP0, !UPT ;  /* 0x40000040070f7890 */ /* 0x000fe200087fe43f */
[----:B------:R4:W-:Y:S01]  /*3320*/  STL [R1+0x298], R217 ;  /* 0x000298d901007387 */ /* 0x0009e20000100800 */
[----:B------:R-:W5:Y:S01]  /*3330*/  LDC R104, c[0x0][0x268] ;  /* 0x00009a00ff687b82 */ /* 0x000f620000000800 */
[----:B------:R-:W-:Y:S01]  /*3340*/  IMAD R66, R15, 0x2, R48 ;  /* 0x000000020f427824 */ /* 0x000fe200078e0230 */
[----:B------:R-:W-:Y:S01]  /*3350*/  UMOV UR4, URZ ;  /* 0x0000003f00047c82 */ /* 0x000fe20008000000 */
[----:B------:R0:W-:Y:S01]  /*3360*/  STL [R1+0x2a0], R16 ;  /* 0x0002a01001007387 */ /* 0x0001e20000100800 */
[----:B------:R-:W-:Y:S01]  /*3370*/  IMAD R144, R11, 0x79, RZ ;  /* 0x000000790b907824 */ /* 0x000fe200078e02ff */
[----:B------:R-:W-:Y:S01]  /*3380*/  UMOV UR6, URZ ;  /* 0x0000003f00067c82 */ /* 0x000fe20008000000 */
[C---:B------:R-:W-:Y:S01]  /*3390*/  IMAD R68, R15.reuse, 0x2, R66 ;  /* 0x000000020f447824 */ /* 0x040fe200078e0242 */
[----:B------:R-:W-:Y:S01]  /*33a0*/  UIADD3.64 UR26, UR14, 0x2, URZ ;  /* 0x000000020e1a7897 */ /* 0x000fe2000fffe03f */
[----:B------:R-:W5:Y:S01]  /*33b0*/  LDC R105, c[0x0][0x268] ;  /* 0x00009a00ff697b82 */ /* 0x000f620000000800 */
[-C--:B----4-:R-:W-:Y:S01]  /*33c0*/  LEA.HI.X.SX32 R217, R28, R3.reuse, 0x1, P1 ;  /* 0x000000031cd97211 */ /* 0x090fe200008f0eff */
[----:B------:R-:W-:Y:S01]  /*33d0*/  IMAD R70, R15, 0x2, R68 ;  /* 0x000000020f467824 */ /* 0x000fe200078e0244 */
[----:B------:R-:W-:Y:S01]  /*33e0*/  UIADD3.64 UR30, UR14, 0x4, URZ ;  /* 0x000000040e1e7897 */ /* 0x000fe2000fffe03f */
[----:B------:R-:W-:Y:S01]  /*33f0*/  IMAD R146, R11, 0x7b, RZ ;  /* 0x0000007b0b927824 */ /* 0x000fe200078e02ff */
[-C--:B0-----:R-:W-:Y:S01]  /*3400*/  LEA.HI.X.SX32 R16, R30, R3.reuse, 0x1, P0 ;  /* 0x000000031e107211 */ /* 0x081fe200000f0eff */
[----:B------:R0:W-:Y:S01]  /*3410*/  STL [R1+0x28c], R217 ;  /* 0x00028cd901007387 */ /* 0x0001e20000100800 */
[----:B------:R-:W-:Y:S01]  /*3420*/  IMAD R72, R15, 0x2, R70 ;  /* 0x000000020f487824 */ /* 0x000fe200078e0246 */
[----:B------:R-:W4:Y:S01]  /*3430*/  LDC R106, c[0x0][0x268] ;  /* 0x00009a00ff6a7b82 */ /* 0x000f220000000800 */
[----:B------:R-:W-:Y:S01]  /*3440*/  IMAD R148, R11, 0x7d, RZ ;  /* 0x0000007d0b947824 */ /* 0x000fe200078e02ff */
[----:B------:R3:W-:Y:S01]  /*3450*/  STL [R1+0x294], R16 ;  /* 0x0002941001007387 */ /* 0x0007e20000100800 */
[----:B------:R-:W-:Y:S01]  /*3460*/  IMAD R74, R15, 0x2, R72 ;  /* 0x000000020f4a7824 */ /* 0x000fe200078e0248 */
[----:B------:R-:W-:Y:S01]  /*3470*/  UIADD3.64 UR34, UR14, 0x3fe, URZ ;  /* 0x000003fe0e227897 */ /* 0x000fe2000fffe03f */
[----:B------:R-:W-:Y:S01]  /*3480*/  IMAD R150, R11, 0x7f, RZ ;  /* 0x0000007f0b967824 */ /* 0x000fe200078e02ff */
[----:B------:R3:W-:Y:S01]  /*3490*/  STL [R1+0x29c], R4 ;  /* 0x00029c0401007387 */ /* 0x0007e20000100800 */
[----:B-1----:R-:W-:Y:S01]  /*34a0*/  IMAD R76, R5, 0x2, R74 ;  /* 0x00000002054c7824 */ /* 0x002fe200078e024a */
[-C--:B0-----:R-:W-:Y:S01]  /*34b0*/  IADD3 R217, P0, R32, R12.reuse, RZ ;  /* 0x0000000c20d97210 */ /* 0x081fe20007f1e0ff */
[----:B------:R-:W0:Y:S01]  /*34c0*/  LDC R107, c[0x0][0x268] ;  /* 0x00009a00ff6b7b82 */ /* 0x000e220000000800 */
[----:B------:R-:W-:Y:S01]  /*34d0*/  UIADD3.64 UR38, UR14, 0x400, URZ ;  /* 0x000004000e267897 */ /* 0x000fe2000fffe03f */
[----:B---3--:R-:W-:Y:S01]  /*34e0*/  IMAD R92, R13, 0x2, R76 ;  /* 0x000000020d5c7824 */ /* 0x008fe200078e024c */
[-C--:B------:R-:W-:Y:S01]  /*34f0*/  IADD3 R16, P1, R10, R12.reuse, RZ ;  /* 0x0000000c0a107210 */ /* 0x080fe20007f3e0ff */
[----:B------:R-:W-:Y:S01]  /*3500*/  STL [R1+0x2a8], R217 ;  /* 0x0002a8d901007387 */ /* 0x000fe20000100800 */
[----:B------:R-:W-:Y:S01]  /*3510*/  UIADD3.64 UR42, UR14, 0x402, URZ ;  /* 0x000004020e2a7897 */ /* 0x000fe2000fffe03f */
[----:B------:R-:W-:Y:S01]  /*3520*/  IMAD R102, R17, 0x2, R92 ;  /* 0x0000000211667824 */ /* 0x000fe200078e025c */
[----:B------:R-:W-:Y:S01]  /*3530*/  IADD3 R4, P2, R42, R12, RZ ;  /* 0x0000000c2a047210 */ /* 0x000fe20007f5e0ff */
[----:B------:R1:W-:Y:S01]  /*3540*/  STL [R1+0x2b0], R16 ;  /* 0x0002b01001007387 */ /* 0x0003e20000100800 */
[----:B------:R-:W-:Y:S01]  /*3550*/  LEA.HI.X.SX32 R10, R10, R3, 0x1, P1 ;  /* 0x000000030a0a7211 */ /* 0x000fe200008f0eff */
[----:B------:R-:W3:Y:S01]  /*3560*/  LDC R108, c[0x0][0x268] ;  /* 0x00009a00ff6c7b82 */ /* 0x000ee20000000800 */
[----:B--2---:R-:W-:Y:S01]  /*3570*/  IMAD R103, R103, 0x2, R102 ;  /* 0x0000000267677824 */ /* 0x004fe200078e0266 */
[----:B------:R2:W-:Y:S01]  /*3580*/  STL [R1+0x2b8], R4 ;  /* 0x0002b80401007387 */ /* 0x0005e20000100800 */
[----:B------:R-:W-:-:S02]  /*3590*/  UIADD3.64 UR18, UR14, 0x404, URZ ;  /* 0x000004040e127897 */ /* 0x000fc4000fffe03f */
[----:B-----5:R-:W-:Y:S01]  /*35a0*/  IMAD R104, R104, 0x2, R103 ;  /* 0x0000000268687824 */ /* 0x020fe200078e0267 */
[----:B------:R-:W-:Y:S01]  /*35b0*/  ULDC UR20, c[0x0][0x238] ;  /* 0x00008e0000147ab9 */ /* 0x000fe20000000800 */
[-C--:B-1----:R-:W-:Y:S01]  /*35c0*/  LEA.HI.X.SX32 R16, R32, R3.reuse, 0x1, P0 ;  /* 0x0000000320107211 */ /* 0x082fe200000f0eff */
[----:B------:R-:W1:Y:S01]  /*35d0*/  LDC R109, c[0x0][0x268] ;  /* 0x00009a00ff6d7b82 */ /* 0x000e620000000800 */
[----:B------:R-:W-:Y:S01]  /*35e0*/  IMAD R105, R105, 0x2, R104 ;  /* 0x0000000269697824 */ /* 0x000fe200078e0268 */
[----:B--2---:R-:W-:Y:S02]  /*35f0*/  LEA.HI.X.SX32 R4, R42, R3, 0x1, P2 ;  /* 0x000000032a047211 */ /* 0x004fe400010f0eff */
[----:B------:R2:W-:Y:S01]  /*3600*/  STL [R1+0x2a4], R16 ;  /* 0x0002a41001007387 */ /* 0x0005e20000100800 */
[----:B----4-:R-:W-:-:S03]  /*3610*/  IMAD R106, R106, 0x2, R105 ;  /* 0x000000026a6a7824 */ /* 0x010fc600078e0269 */
[----:B------:R4:W-:Y:S01]  /*3620*/  STL [R1+0x2ac], R10 ;  /* 0x0002ac0a01007387 */ /* 0x0009e20000100800 */
[----:B------:R-:W5:Y:S01]  /*3630*/  LDC R110, c[0x0][0x268] ;  /* 0x00009a00ff6e7b82 */ /* 0x000f620000000800 */
[----:B0-----:R-:W-:Y:S02]  /*3640*/  IMAD R107, R107, 0x2, R106 ;  /* 0x000000026b6b7824 */ /* 0x001fe400078e026a */
[----:B------:R0:W-:Y:S01]  /*3650*/  STL [R1+0x2b4], R4 ;  /* 0x0002b40401007387 */ /* 0x0001e20000100800 */
[----:B--2---:R-:W-:Y:S01]  /*3660*/  IADD3 R16, P0, R44, R12, RZ ;  /* 0x0000000c2c107210 */ /* 0x004fe20007f1e0ff */
[----:B---3--:R-:W-:-:S03]  /*3670*/  IMAD R108, R108, 0x2, R107 ;  /* 0x000000026c6c7824 */ /* 0x008fc600078e026b */
[----:B------:R-:W2:Y:S01]  /*3680*/  LDC R111, c[0x0][0x268] ;  /* 0x00009a00ff6f7b82 */ /* 0x000ea20000000800 */
[-C--:B----4-:R-:W-:Y:S01]  /*3690*/  IADD3 R10, P1, R46, R12.reuse, RZ ;  /* 0x0000000c2e0a7210 */ /* 0x090fe20007f3e0ff */
[----:B------:R3:W-:Y:S01]  /*36a0*/  STL [R1+0x2c0], R16 ;  /* 0x0002c01001007387 */ /* 0x0007e20000100800 */
[----:B0-----:R-:W-:-:S03]  /*36b0*/  IADD3 R4, P2, R48, R12, RZ ;  /* 0x0000000c30047210 */ /* 0x001fc60007f5e0ff */
[----:B------:R0:W-:Y:S01]  /*36c0*/  STL [R1+0x2c8], R10 ;  /* 0x0002c80a01007387 */ /* 0x0001e20000100800 */
[----:B-1----:R-:W-:Y:S01]  /*36d0*/  IMAD R109, R109, 0x2, R108 ;  /* 0x000000026d6d7824 */ /* 0x002fe200078e026c */
[----:B------:R-:W1:Y:S02]  /*36e0*/  LDC R112, c[0x0][0x268] ;  /* 0x00009a00ff707b82 */ /* 0x000e640000000800 */
[----:B------:R4:W-:Y:S01]  /*36f0*/  STL [R1+0x2d0], R4 ;  /* 0x0002d00401007387 */ /* 0x0009e20000100800 */
[-C--:B---3--:R-:W-:Y:S02]  /*3700*/  LEA.HI.X.SX32 R16, R44, R3.reuse, 0x1, P0 ;  /* 0x000000032c107211 */ /* 0x088fe400000f0eff */
[----:B0-----:R-:W-:-:S03]  /*3710*/  LEA.HI.X.SX32 R10, R46, R3, 0x1, P1 ;  /* 0x000000032e0a7211 */ /* 0x001fc600008f0eff */
[----:B------:R0:W-:Y:S01]  /*3720*/  STL [R1+0x2bc], R16 ;  /* 0x0002bc1001007387 */ /* 0x0001e20000100800 */
[----:B------:R-:W3:Y:S01]  /*3730*/  LDC R113, c[0x0][0x268] ;  /* 0x00009a00ff717b82 */ /* 0x000ee20000000800 */
[----:B-----5:R-:W-:Y:S01]  /*3740*/  IMAD R110, R110, 0x2, R109 ;  /* 0x000000026e6e7824 */ /* 0x020fe200078e026d */
[----:B----4-:R-:W-:Y:S01]  /*3750*/  LEA.HI.X.SX32 R4, R48, R3, 0x1, P2 ;  /* 0x0000000330047211 */ /* 0x010fe200010f0eff */
[----:B------:R4:W-:Y:S02]  /*3760*/  STL [R1+0x2c4], R10 ;  /* 0x0002c40a01007387 */ /* 0x0009e40000100800 */
[----:B--2---:R-:W-:Y:S02]  /*3770*/  IMAD R111, R111, 0x2, R110 ;  /* 0x000000026f6f7824 */ /* 0x004fe400078e026e */
[----:B------:R2:W-:Y:S01]  /*3780*/  STL [R1+0x2cc], R4 ;  /* 0x0002cc0401007387 */ /* 0x0005e20000100800 */
[----:B------:R-:W5:Y:S01]  /*3790*/  LDC R114, c[0x0][0x268] ;  /* 0x00009a00ff727b82 */ /* 0x000f620000000800 */
[----:B0-----:R-:W-:-:S02]  /*37a0*/  IADD3 R16, P0, R66, R12, RZ ;  /* 0x0000000c42107210 */ /* 0x001fc40007f1e0ff */
[----:B----4-:R-:W-:-:S03]  /*37b0*/  IADD3 R10, P1, R68, R12, RZ ;  /* 0x0000000c440a7210 */ /* 0x010fc60007f3e0ff */
[----:B------:R0:W-:Y:S01]  /*37c0*/  STL [R1+0x2d8], R16 ;  /* 0x0002d81001007387 */ /* 0x0001e20000100800 */
[----:B-1----:R-:W-:Y:S01]  /*37d0*/  IMAD R112, R112, 0x2, R111 ;  /* 0x0000000270707824 */ /* 0x002fe200078e026f */
[----:B------:R-:W1:Y:S01]  /*37e0*/  LDC R115, c[0x0][0x268] ;  /* 0x00009a00ff737b82 */ /* 0x000e620000000800 */
[----:B--2---:R-:W-:Y:S01]  /*37f0*/  IADD3 R4, P2, R70, R12, RZ ;  /* 0x0000000c46047210 */ /* 0x004fe20007f5e0ff */
[----:B------:R2:W-:Y:S04]  /*3800*/  STL [R1+0x2e0], R10 ;  /* 0x0002e00a01007387 */ /* 0x0005e80000100800 */
[----:B------:R4:W-:Y:S01]  /*3810*/  STL [R1+0x2e8], R4 ;  /* 0x0002e80401007387 */ /* 0x0009e20000100800 */
[-C--:B0-----:R-:W-:Y:S01]  /*3820*/  LEA.HI.X.SX32 R16, R66, R3.reuse, 0x1, P0 ;  /* 0x0000000342107211 */ /* 0x081fe200000f0eff */
[----:B------:R-:W0:Y:S01]  /*3830*/  LDC R116, c[0x0][0x268] ;  /* 0x00009a00ff747b82 */ /* 0x000e220000000800 */
[----:B---3--:R-:W-:Y:S01]  /*3840*/  IMAD R113, R113, 0x2, R112 ;  /* 0x0000000271717824 */ /* 0x008fe200078e0270 */
[----:B--2---:R-:W-:-:S02]  /*3850*/  LEA.HI.X.SX32 R10, R68, R3, 0x1, P1 ;  /* 0x00000003440a7211 */ /* 0x004fc400008f0eff */
[----:B------:R2:W-:Y:S01]  /*3860*/  STL [R1+0x2d4], R16 ;  /* 0x0002d41001007387 */ /* 0x0005e20000100800 */
[----:B----4-:R-:W-:-:S03]  /*3870*/  LEA.HI.X.SX32 R4, R70, R3, 0x1, P2 ;  /* 0x0000000346047211 */ /* 0x010fc600010f0eff */
[----:B------:R3:W-:Y:S01]  /*3880*/  STL [R1+0x2dc], R10 ;  /* 0x0002dc0a01007387 */ /* 0x0007e20000100800 */
[----:B------:R-:W4:Y:S01]  /*3890*/  LDC R117, c[0x0][0x268] ;  /* 0x00009a00ff757b82 */ /* 0x000f220000000800 */
[----:B-----5:R-:W-:Y:S02]  /*38a0*/  IMAD R114, R114, 0x2, R113 ;  /* 0x0000000272727824 */ /* 0x020fe400078e0271 */
[----:B------:R5:W-:Y:S01]  /*38b0*/  STL [R1+0x2e4], R4 ;  /* 0x0002e40401007387 */ /* 0x000be20000100800 */
[----:B--2---:R-:W-:Y:S01]  /*38c0*/  IADD3 R16, P0, R72, R12, RZ ;  /* 0x0000000c48107210 */ /* 0x004fe20007f1e0ff */
[----:B-1----:R-:W-:-:S03]  /*38d0*/  IMAD R115, R115, 0x2, R114 ;  /* 0x0000000273737824 */ /* 0x002fc600078e0272 */
[----:B------:R-:W1:Y:S01]  /*38e0*/  LDC R118, c[0x0][0x268] ;  /* 0x00009a00ff767b82 */ /* 0x000e620000000800 */
[-C--:B---3--:R-:W-:Y:S01]  /*38f0*/  IADD3 R10, P1, R74, R12.reuse, RZ ;  /* 0x0000000c4a0a7210 */ /* 0x088fe20007f3e0ff */
[----:B------:R2:W-:Y:S01]  /*3900*/  STL [R1+0x2f0], R16 ;  /* 0x0002f01001007387 */ /* 0x0005e20000100800 */
[----:B-----5:R-:W-:-:S03]  /*3910*/  IADD3 R4, P2, R76, R12, RZ ;  /* 0x0000000c4c047210 */ /* 0x020fc60007f5e0ff */
[----:B------:R3:W-:Y:S01]  /*3920*/  STL [R1+0x2f8], R10 ;  /* 0x0002f80a01007387 */ /* 0x0007e20000100800 */
[----:B0-----:R-:W-:Y:S01]  /*3930*/  IMAD R116, R116, 0x2, R115 ;  /* 0x0000000274747824 */ /* 0x001fe200078e0273 */
[----:B------:R-:W0:Y:S02]  /*3940*/  LDC R119, c[0x0][0x268] ;  /* 0x00009a00ff777b82 */ /* 0x000e240000000800 */
[----:B------:R5:W-:Y:S01]  /*3950*/  STL [R1+0x300], R4 ;  /* 0x0003000401007387 */ /* 0x000be20000100800 */
[-C--:B--2---:R-:W-:Y:S02]  /*3960*/  LEA.HI.X.SX32 R16, R72, R3.reuse, 0x1, P0 ;  /* 0x0000000348107211 */ /* 0x084fe400000f0eff */
[----:B---3--:R-:W-:-:S03]  /*3970*/  LEA.HI.X.SX32 R10, R74, R3, 0x1, P1 ;  /* 0x000000034a0a7211 */ /* 0x008fc600008f0eff */
[----:B------:R2:W-:Y:S01]  /*3980*/  STL [R1+0x2ec], R16 ;  /* 0x0002ec1001007387 */ /* 0x0005e20000100800 */
[----:B------:R-:W3:Y:S01]  /*3990*/  LDC R120, c[0x0][0x268] ;  /* 0x00009a00ff787b82 */ /* 0x000ee20000000800 */
[----:B----4-:R-:W-:Y:S01]  /*39a0*/  IMAD R117, R117, 0x2, R116 ;  /* 0x0000000275757824 */ /* 0x010fe200078e0274 */
[----:B-----5:R-:W-:Y:S01]  /*39b0*/  LEA.HI.X.SX32 R4, R76, R3, 0x1, P2 ;  /* 0x000000034c047211 */ /* 0x020fe200010f0eff */
[----:B------:R4:W-:Y:S02]  /*39c0*/  STL [R1+0x2f4], R10 ;  /* 0x0002f40a01007387 */ /* 0x0009e40000100800 */
[----:B-1----:R-:W-:Y:S02]  /*39d0*/  IMAD R118, R118, 0x2, R117 ;  /* 0x0000000276767824 */ /* 0x002fe400078e0275 */
[----:B------:R1:W-:Y:S01]  /*39e0*/  STL [R1+0x2fc], R4 ;  /* 0x0002fc0401007387 */ /* 0x0003e20000100800 */
[----:B------:R-:W5:Y:S01]  /*39f0*/  LDC R121, c[0x0][0x268] ;  /* 0x00009a00ff797b82 */ /* 0x000f620000000800 */
[----:B--2---:R-:W-:-:S02]  /*3a00*/  IADD3 R16, P0, R92, R12, RZ ;  /* 0x0000000c5c107210 */ /* 0x004fc40007f1e0ff */
[----:B----4-:R-:W-:-:S03]  /*3a10*/  IADD3 R10, P1, R102, R12, RZ ;  /* 0x0000000c660a7210 */ /* 0x010fc60007f3e0ff */
[----:B------:R2:W-:Y:S01]  /*3a20*/  STL [R1+0x308], R16 ;  /* 0x0003081001007387 */ /* 0x0005e20000100800 */
[----:B0-----:R-:W-:Y:S01]  /*3a30*/  IMAD R119, R119, 0x2, R118 ;  /* 0x0000000277777824 */ /* 0x001fe200078e0276 */
[----:B------:R-:W0:Y:S01]  /*3a40*/  LDC R122, c[0x0][0x268] ;  /* 0x00009a00ff7a7b82 */ /* 0x000e220000000800 */
[----:B-1----:R-:W-:Y:S01]  /*3a50*/  IADD3 R4, P2, R103, R12, RZ ;  /* 0x0000000c67047210 */ /* 0x002fe20007f5e0ff */
[----:B------:R1:W-:Y:S04]  /*3a60*/  STL [R1+0x310], R10 ;  /* 0x0003100a01007387 */ /* 0x0003e80000100800 */
[----:B------:R4:W-:Y:S01]  /*3a70*/  STL [R1+0x318], R4 ;  /* 0x0003180401007387 */ /* 0x0009e20000100800 */
[-C--:B--2---:R-:W-:Y:S01]  /*3a80*/  LEA.HI.X.SX32 R16, R92, R3.reuse, 0x1, P0 ;  /* 0x000000035c107211 */ /* 0x084fe200000f0eff */
[----:B------:R-:W2:Y:S01]  /*3a90*/  LDC R123, c[0x0][0x268] ;  /* 0x00009a00ff7b7b82 */ /* 0x000ea20000000800 */
[----:B---3--:R-:W-:Y:S01]  /*3aa0*/  IMAD R120, R120, 0x2, R119 ;  /* 0x0000000278787824 */ /* 0x008fe200078e0277 */
[----:B-1----:R-:W-:-:S02]  /*3ab0*/  LEA.HI.X.SX32 R10, R102, R3, 0x1, P1 ;  /* 0x00000003660a7211 */ /* 0x002fc400008f0eff */
[----:B------:R1:W-:Y:S01]  /*3ac0*/  STL [R1+0x304], R16 ;  /* 0x0003041001007387 */ /* 0x0003e20000100800 */
[----:B----4-:R-:W-:-:S03]  /*3ad0*/  LEA.HI.X.SX32 R4, R103, R3, 0x1, P2 ;  /* 0x0000000367047211 */ /* 0x010fc600010f0eff */
[----:B------:R3:W-:Y:S01]  /*3ae0*/  STL [R1+0x30c], R10 ;  /* 0x00030c0a01007387 */ /* 0x0007e20000100800 */
[----:B------:R-:W4:Y:S01]  /*3af0*/  LDC R124, c[0x0][0x268] ;  /* 0x00009a00ff7c7b82 */ /* 0x000f220000000800 */
[----:B-----5:R-:W-:Y:S01]  /*3b00*/  IMAD R121, R121, 0x2, R120 ;  /* 0x0000000279797824 */ /* 0x020fe200078e0278 */
[----:B------:R-:W-:Y:S01]  /*3b10*/  CS2R R102, SRZ ;  /* 0x0000000000667805 */ /* 0x000fe2000001ff00 */
[----:B------:R5:W-:Y:S01]  /*3b20*/  STL [R1+0x314], R4 ;  /* 0x0003140401007387 */ /* 0x000be20000100800 */
[----:B-1----:R-:W-:Y:S01]  /*3b30*/  IADD3 R16, P0, R104, R12, RZ ;  /* 0x0000000c68107210 */ /* 0x002fe20007f1e0ff */
[----:B0-----:R-:W-:-:S03]  /*3b40*/  IMAD R122, R122, 0x2, R121 ;  /* 0x000000027a7a7824 */ /* 0x001fc600078e0279 */
[----:B------:R-:W0:Y:S01]  /*3b50*/  LDC R5, c[0x0][0x268] ;  /* 0x00009a00ff057b82 */ /* 0x000e220000000800 */
[-C--:B---3--:R-:W-:Y:S01]  /*3b60*/  IADD3 R10, P1, R105, R12.reuse, RZ ;  /* 0x0000000c690a7210 */ /* 0x088fe20007f3e0ff */
[----:B------:R1:W-:Y:S01]  /*3b70*/  STL [R1+0x320], R16 ;  /* 0x0003201001007387 */ /* 0x0003e20000100800 */
[----:B-----5:R-:W-:-:S03]  /*3b80*/  IADD3 R4, P2, R106, R12, RZ ;  /* 0x0000000c6a047210 */ /* 0x020fc60007f5e0ff */
[----:B------:R3:W-:Y:S01]  /*3b90*/  STL [R1+0x328], R10 ;  /* 0x0003280a01007387 */ /* 0x0007e20000100800 */
[----:B--2---:R-:W-:Y:S01]  /*3ba0*/  IMAD R123, R123, 0x2, R122 ;  /* 0x000000027b7b7824 */ /* 0x004fe200078e027a */
[----:B------:R-:W2:Y:S02]  /*3bb0*/  LDC R15, c[0x0][0x268] ;  /* 0x00009a00ff0f7b82 */ /* 0x000ea40000000800 */
[----:B------:R5:W-:Y:S01]  /*3bc0*/  STL [R1+0x330], R4 ;  /* 0x0003300401007387 */ /* 0x000be20000100800 */
[-C--:B-1----:R-:W-:Y:S02]  /*3bd0*/  LEA.HI.X.SX32 R16, R104, R3.reuse, 0x1, P0 ;  /* 0x0000000368107211 */ /* 0x082fe400000f0eff */
[----:B---3--:R-:W-:-:S03]  /*3be0*/  LEA.HI.X.SX32 R10, R105, R3, 0x1, P1 ;  /* 0x00000003690a7211 */ /* 0x008fc600008f0eff */
[----:B------:R1:W-:Y:S01]  /*3bf0*/  STL [R1+0x31c], R16 ;  /* 0x00031c1001007387 */ /* 0x0003e20000100800 */
[----:B------:R-:W3:Y:S01]  /*3c00*/  LDC R19, c[0x0][0x268] ;  /* 0x00009a00ff137b82 */ /* 0x000ee20000000800 */
[----:B----4-:R-:W-:Y:S01]  /*3c10*/  IMAD R124, R124, 0x2, R123 ;  /* 0x000000027c7c7824 */ /* 0x010fe200078e027b */
[----:B-----5:R-:W-:Y:S01]  /*3c20*/  LEA.HI.X.SX32 R4, R106, R3, 0x1, P2 ;  /* 0x000000036a047211 */ /* 0x020fe200010f0eff */
[----:B------:R4:W-:Y:S01]  /*3c30*/  STL [R1+0x324], R10 ;  /* 0x0003240a01007387 */ /* 0x0009e20000100800 */
[----:B------:R-:W-:Y:S01]  /*3c40*/  CS2R R104, SRZ ;  /* 0x0000000000687805 */ /* 0x000fe2000001ff00 */
[----:B0-----:R-:W-:Y:S02]  /*3c50*/  IMAD R62, R5, 0x2, R124 ;  /* 0x00000002053e7824 */ /* 0x001fe400078e027c */
[----:B------:R0:W-:Y:S01]  /*3c60*/  STL [R1+0x32c], R4 ;  /* 0x00032c0401007387 */ /* 0x0001e20000100800 */
[----:B------:R-:W5:Y:S01]  /*3c70*/  LDC R23, c[0x0][0x268] ;  /* 0x00009a00ff177b82 */ /* 0x000f620000000800 */
[----:B-1----:R-:W-:-:S02]  /*3c80*/  IADD3 R16, P0, R107, R12, RZ ;  /* 0x0000000c6b107210 */ /* 0x002fc40007f1e0ff */
[----:B----4-:R-:W-:-:S03]  /*3c90*/  IADD3 R10, P1, R108, R12, RZ ;  /* 0x0000000c6c0a7210 */ /* 0x010fc60007f3e0ff */
[----:B------:R1:W-:Y:S01]  /*3ca0*/  STL [R1+0x338], R16 ;  /* 0x0003381001007387 */ /* 0x0003e20000100800 */
[----:B--2---:R-:W-:Y:S01]  /*3cb0*/  IMAD R98, R15, 0x2, R62 ;  /* 0x000000020f627824 */ /* 0x004fe200078e023e */
[----:B------:R-:W2:Y:S01]  /*3cc0*/  LDC R97, c[0x0][0x268] ;  /* 0x00009a00ff617b82 */ /* 0x000ea20000000800 */
[----:B0-----:R-:W-:Y:S01]  /*3cd0*/  IADD3 R4, P2, R109, R12, RZ ;  /* 0x0000000c6d047210 */ /* 0x001fe20007f5e0ff */
[----:B------:R0:W-:Y:S04]  /*3ce0*/  STL [R1+0x340], R10 ;  /* 0x0003400a01007387 */ /* 0x0001e80000100800 */
[----:B------:R4:W-:Y:S01]  /*3cf0*/  STL [R1+0x348], R4 ;  /* 0x0003480401007387 */ /* 0x0009e20000100800 */
[----:B-1----:R-:W-:Y:S01]  /*3d00*/  LEA.HI.X.SX32 R16, R107, R3, 0x1, P0 ;  /* 0x000000036b107211 */ /* 0x002fe200000f0eff */
[----:B------:R-:W1:Y:S01]  /*3d10*/  LDC R125, c[0x0][0x268] ;  /* 0x00009a00ff7d7b82 */ /* 0x000e620000000800 */
[----:B---3--:R-:W-:Y:S01]  /*3d20*/  IMAD R100, R19, 0x2, R98 ;  /* 0x0000000213647824 */ /* 0x008fe200078e0262 */
[----:B------:R-:W-:-:S02]  /*3d30*/  CS2R R106, SRZ ;  /* 0x00000000006a7805 */ /* 0x000fc4000001ff00 */
[-C--:B0-----:R-:W-:Y:S01]  /*3d40*/  LEA.HI.X.SX32 R10, R108, R3.reuse, 0x1, P1 ;  /* 0x000000036c0a7211 */ /* 0x081fe200008f0eff */
[----:B------:R0:W-:Y:S01]  /*3d50*/  STL [R1+0x334], R16 ;  /* 0x0003341001007387 */ /* 0x0001e20000100800 */
[----:B----4-:R-:W-:-:S03]  /*3d60*/  LEA.HI.X.SX32 R4, R109, R3, 0x1, P2 ;  /* 0x000000036d047211 */ /* 0x010fc600010f0eff */
[----:B------:R3:W-:Y:S01]  /*3d70*/  STL [R1+0x33c], R10 ;  /* 0x00033c0a01007387 */ /* 0x0007e20000100800 */
[----:B------:R-:W4:Y:S01]  /*3d80*/  LDC R127, c[0x0][0x268] ;  /* 0x00009a00ff7f7b82 */ /* 0x000f220000000800 */
[----:B-----5:R-:W-:Y:S01]  /*3d90*/  IMAD R60, R23, 0x2, R100 ;  /* 0x00000002173c7824 */ /* 0x020fe200078e0264 */
[----:B------:R-:W-:Y:S01]  /*3da0*/  CS2R R108, SRZ ;  /* 0x00000000006c7805 */ /* 0x000fe2000001ff00 */
[----:B------:R5:W-:Y:S01]  /*3db0*/  STL [R1+0x344], R4 ;  /* 0x0003440401007387 */ /* 0x000be20000100800 */
[----:B0-----:R-:W-:Y:S01]  /*3dc0*/  IADD3 R16, P0, R110, R12, RZ ;  /* 0x0000000c6e107210 */ /* 0x001fe20007f1e0ff */
[----:B--2---:R-:W-:-:S03]  /*3dd0*/  IMAD R94, R97, 0x2, R60 ;  /* 0x00000002615e7824 */ /* 0x004fc600078e023c */
[----:B------:R-:W0:Y:S01]  /*3de0*/  LDC R129, c[0x0][0x268] ;  /* 0x00009a00ff817b82 */ /* 0x000e220000000800 */
[-C--:B---3--:R-:W-:Y:S01]  /*3df0*/  IADD3 R10, P1, R111, R12.reuse, RZ ;  /* 0x0000000c6f0a7210 */ /* 0x088fe20007f3e0ff */
[----:B------:R-:W-:Y:S01]  /*3e00*/  STL [R1+0x350], R16 ;  /* 0x0003501001007387 */ /* 0x000fe20000100800 */
[-C--:B------:R-:W-:Y:S02]  /*3e10*/  LEA.HI.X.SX32 R217, R110, R3.reuse, 0x1, P0 ;  /* 0x000000036ed97211 */ /* 0x080fe400000f0eff */
[----:B-----5:R-:W-:Y:S01]  /*3e20*/  IADD3 R4, P2, R112, R12, RZ ;  /* 0x0000000c70047210 */ /* 0x020fe20007f5e0ff */
[----:B------:R2:W-:Y:S01]  /*3e30*/  STL [R1+0x358], R10 ;  /* 0x0003580a01007387 */ /* 0x0005e20000100800 */
[----:B-1----:R-:W-:Y:S01]  /*3e40*/  IMAD R96, R125, 0x2, R94 ;  /* 0x000000027d607824 */ /* 0x002fe200078e025e */
[----:B------:R-:W1:Y:S02]  /*3e50*/  LDC R131, c[0x0][0x268] ;  /* 0x00009a00ff837b82 */ /* 0x000e640000000800 */
[----:B------:R3:W-:Y:S04]  /*3e60*/  STL [R1+0x360], R4 ;  /* 0x0003600401007387 */ /* 0x0007e80000100800 */
[----:B------:R5:W-:Y:S01]  /*3e70*/  STL [R1+0x34c], R217 ;  /* 0x00034cd901007387 */ /* 0x000be20000100800 */
[----:B--2---:R-:W-:Y:S01]  /*3e80*/  LEA.HI.X.SX32 R10, R111, R3, 0x1, P1 ;  /* 0x000000036f0a7211 */ /* 0x004fe200008f0eff */
[----:B------:R-:W2:Y:S01]  /*3e90*/  LDC R133, c[0x0][0x268] ;  /* 0x00009a00ff857b82 */ /* 0x000ea20000000800 */
[----:B----4-:R-:W-:Y:S01]  /*3ea0*/  IMAD R52, R127, 0x2, R96 ;  /* 0x000000027f347824 */ /* 0x010fe200078e0260 */
[----:B------:R-:W-:-:S02]  /*3eb0*/  CS2R R110, SRZ ;  /* 0x00000000006e7805 */ /* 0x000fc4000001ff00 */
[----:B---3--:R-:W-:Y:S01]  /*3ec0*/  LEA.HI.X.SX32 R4, R112, R3, 0x1, P2 ;  /* 0x0000000370047211 */ /* 0x008fe200010f0eff */
[----:B------:R3:W-:Y:S01]  /*3ed0*/  STL [R1+0x354], R10 ;  /* 0x0003540a01007387 */ /* 0x0007e20000100800 */
[----:B------:R-:W-:Y:S02]  /*3ee0*/  CS2R R126, SRZ ;  /* 0x00000000007e7805 */ /* 0x000fe4000001ff00 */
[-C--:B-----5:R-:W-:Y:S01]  /*3ef0*/  IADD3 R217, P0, R113, R12.reuse, RZ ;  /* 0x0000000c71d97210 */ /* 0x0a0fe20007f1e0ff */
[----:B------:R4:W-:Y:S01]  /*3f00*/  STL [R1+0x35c], R4 ;  /* 0x00035c0401007387 */ /* 0x0009e20000100800 */
[----:B------:R-:W5:Y:S01]  /*3f10*/  LDC R135, c[0x0][0x268] ;  /* 0x00009a00ff877b82 */ /* 0x000f620000000800 */
[----:B0-----:R-:W-:Y:S01]  /*3f20*/  IMAD R88, R129, 0x2, R52 ;  /* 0x0000000281587824 */ /* 0x001fe200078e0234 */
[----:B------:R-:W-:Y:S01]  /*3f30*/  CS2R R128, SRZ ;  /* 0x0000000000807805 */ /* 0x000fe2000001ff00 */
[----:B------:R0:W-:Y:S01]  /*3f40*/  STL [R1+0x368], R217 ;  /* 0x000368d901007387 */ /* 0x0001e20000100800 */
[----:B---3--:R-:W-:Y:S01]  /*3f50*/  IADD3 R10, P1, R114, R12, RZ ;  /* 0x0000000c720a7210 */ /* 0x008fe20007f3e0ff */
[----:B-1----:R-:W-:Y:S01]  /*3f60*/  IMAD R90, R131, 0x2, R88 ;  /* 0x00000002835a7824 */ /* 0x002fe200078e0258 */
[----:B------:R-:W-:-:S02]  /*3f70*/  CS2R R130, SRZ ;  /* 0x0000000000827805 */ /* 0x000fc4000001ff00 */
[----:B------:R-:W1:Y:S01]  /*3f80*/  LDC R137, c[0x0][0x268] ;  /* 0x00009a00ff897b82 */ /* 0x000e620000000800 */
[----:B----4-:R-:W-:Y:S01]  /*3f90*/  IADD3 R4, P2, R115, R12, RZ ;  /* 0x0000000c73047210 */ /* 0x010fe20007f5e0ff */
[----:B------:R3:W-:Y:S01]  /*3fa0*/  STL [R1+0x370], R10 ;  /* 0x0003700a01007387 */ /* 0x0007e20000100800 */
[----:B0-----:R-:W-:-:S03]  /*3fb0*/  LEA.HI.X.SX32 R217, R113, R3, 0x1, P0 ;  /* 0x0000000371d97211 */ /* 0x001fc600000f0eff */
[----:B------:R0:W-:Y:S01]  /*3fc0*/  STL [R1+0x378], R4 ;  /* 0x0003780401007387 */ /* 0x0001e20000100800 */
[----:B--2---:R-:W-:Y:S01]  /*3fd0*/  IMAD R80, R133, 0x2, R90 ;  /* 0x0000000285507824 */ /* 0x004fe200078e025a */
[----:B------:R-:W2:Y:S01]  /*3fe0*/  LDC R50, c[0x0][0x268] ;  /* 0x00009a00ff327b82 */ /* 0x000ea20000000800 */
[----:B------:R-:W-:Y:S01]  /*3ff0*/  IMAD R133, R11, 0x6e, RZ ;  /* 0x0000006e0b857824 */ /* 0x000fe200078e02ff */
[----:B------:R4:W-:Y:S01]  /*4000*/  STL [R1+0x364], R217 ;  /* 0x000364d901007387 */ /* 0x0009e20000100800 */
[----:B------:R-:W-:Y:S02]  /*4010*/  CS2R R112, SRZ ;  /* 0x0000000000707805 */ /* 0x000fe4000001ff00 */
[-C--:B---3--:R-:W-:Y:S02]  /*4020*/  LEA.HI.X.SX32 R10, R114, R3.reuse, 0x1, P1 ;  /* 0x00000003720a7211 */ /* 0x088fe400008f0eff */
[----:B0-----:R-:W-:-:S03]  /*4030*/  LEA.HI.X.SX32 R4, R115, R3, 0x1, P2 ;  /* 0x0000000373047211 */ /* 0x001fc600010f0eff */
[----:B------:R0:W-:Y:S01]  /*4040*/  STL [R1+0x36c], R10 ;  /* 0x00036c0a01007387 */ /* 0x0001e20000100800 */
[----:B------:R-:W3:Y:S01]  /*4050*/  LDC R139, c[0x0][0x268] ;  /* 0x00009a00ff8b7b82 */ /* 0x000ee20000000800 */
[----:B-----5:R-:W-:Y:S01]  /*4060*/  IMAD R82, R135, 0x2, R80 ;  /* 0x0000000287527824 */ /* 0x020fe200078e0250 */
[-C--:B----4-:R-:W-:Y:S01]  /*4070*/  IADD3 R217, P1, R117, R12.reuse, RZ ;  /* 0x0000000c75d97210 */ /* 0x090fe20007f3e0ff */
[----:B------:R4:W-:Y:S01]  /*4080*/  STL [R1+0x374], R4 ;  /* 0x0003740401007387 */ /* 0x0009e20000100800 */
[----:B------:R-:W-:Y:S01]  /*4090*/  IMAD R135, R11, 0x70, RZ ;  /* 0x000000700b877824 */ /* 0x000fe200078e02ff */
[----:B------:R-:W-:Y:S01]  /*40a0*/  CS2R R114, SRZ ;  /* 0x0000000000727805 */ /* 0x000fe2000001ff00 */
[----:B-1----:R-:W-:Y:S02]  /*40b0*/  IMAD R97, R137, 0x2, R82 ;  /* 0x0000000289617824 */ /* 0x002fe400078e0252 */
[----:B------:R-:W1:Y:S01]  /*40c0*/  LDC R141, c[0x0][0x268] ;  /* 0x00009a00ff8d7b82 */ /* 0x000e620000000800 */
[-C--:B0-----:R-:W-:Y:S01]  /*40d0*/  IADD3 R10, P0, R116, R12.reuse, RZ ;  /* 0x0000000c740a7210 */ /* 0x081fe20007f1e0ff */
[----:B------:R-:W-:Y:S01]  /*40e0*/  IMAD R137, R11, 0x72, RZ ;  /* 0x000000720b897824 */ /* 0x000fe200078e02ff */
[----:B----4-:R-:W-:-:S03]  /*40f0*/  IADD3 R4, P2, R118, R12, RZ ;  /* 0x0000000c76047210 */ /* 0x010fc60007f5e0ff */
[----:B------:R-:W-:Y:S01]  /*4100*/  STL [R1+0x380], R10 ;  /* 0x0003800a01007387 */ /* 0x000fe20000100800 */
[-C--:B------:R-:W-:Y:S01]  /*4110*/  LEA.HI.X.SX32 R218, R116, R3.reuse, 0x1, P0 ;  /* 0x0000000374da7211 */ /* 0x080fe200000f0eff */
[----:B------:R-:W0:Y:S01]  /*4120*/  LDC R143, c[0x0][0x268] ;  /* 0x00009a00ff8f7b82 */ /* 0x000e220000000800 */
[----:B--2---:R-:W-:Y:S01]  /*4130*/  IMAD R50, R50, 0x2, R97 ;  /* 0x0000000232327824 */ /* 0x004fe200078e0261 */
[----:B------:R2:W-:Y:S04]  /*4140*/  STL [R1+0x388], R217 ;  /* 0x000388d901007387 */ /* 0x0005e80000100800 */
[----:B------:R4:W-:Y:S02]  /*4150*/  STL [R1+0x394], R4 ;  /* 0x0003940401007387 */ /* 0x0009e40000100800 */
[----:B------:R-:W5:Y:S01]  /*4160*/  LDC R145, c[0x0][0x268] ;  /* 0x00009a00ff917b82 */ /* 0x000f620000000800 */
[----:B---3--:R-:W-:Y:S01]  /*4170*/  IMAD R84, R139, 0x2, R50 ;  /* 0x000000028b547824 */ /* 0x008fe200078e0232 */
[----:B------:R3:W-:Y:S01]  /*4180*/  STL [R1+0x37c], R218 ;  /* 0x00037cda01007387 */ /* 0x0007e20000100800 */
[----:B------:R-:W-:Y:S01]  /*4190*/  IMAD R139, R11, 0x74, RZ ;  /* 0x000000740b8b7824 */ /* 0x000fe200078e02ff */
[----:B--2---:R-:W-:-:S02]  /*41a0*/  LEA.HI.X.SX32 R217, R117, R3, 0x1, P1 ;  /* 0x0000000375d97211 */ /* 0x004fc400008f0eff */
[----:B------:R-:W-:Y:S02]  /*41b0*/  CS2R R116, SRZ ;  /* 0x0000000000747805 */ /* 0x000fe4000001ff00 */
[----:B----4-:R-:W-:Y:S01]  /*41c0*/  LEA.HI.X.SX32 R4, R118, R3, 0x1, P2 ;  /* 0x0000000376047211 */ /* 0x010fe200010f0eff */
[----:B------:R2:W-:Y:S01]  /*41d0*/  STL [R1+0x384], R217 ;  /* 0x000384d901007387 */ /* 0x0005e20000100800 */
[----:B------:R-:W4:Y:S01]  /*41e0*/  LDC R147, c[0x0][0x268] ;  /* 0x00009a00ff937b82 */ /* 0x000f220000000800 */
[----:B-1----:R-:W-:Y:S01]  /*41f0*/  IMAD R86, R141, 0x2, R84 ;  /* 0x000000028d567824 */ /* 0x002fe200078e0254 */
[-C--:B---3--:R-:W-:Y:S01]  /*4200*/  IADD3 R218, P0, R119, R12.reuse, RZ ;  /* 0x0000000c77da7210 */ /* 0x088fe20007f1e0ff */
[----:B------:R1:W-:Y:S01]  /*4210*/  STL [R1+0x390], R4 ;  /* 0x0003900401007387 */ /* 0x0003e20000100800 */
[----:B------:R-:W-:Y:S02]  /*4220*/  IMAD R141, R11, 0x76, RZ ;  /* 0x000000760b8d7824 */ /* 0x000fe400078e02ff */
[----:B0-----:R-:W-:Y:S01]  /*4230*/  IMAD R76, R143, 0x2, R86 ;  /* 0x000000028f4c7824 */ /* 0x001fe200078e0256 */
[----:B------:R0:W-:Y:S01]  /*4240*/  STL [R1+0x39c], R218 ;  /* 0x00039cda01007387 */ /* 0x0001e20000100800 */
[----:B------:R-:W3:Y:S01]  /*4250*/  LDC R149, c[0x0][0x268] ;  /* 0x00009a00ff957b82 */ /* 0x000ee20000000800 */
[-C--:B--2---:R-:W-:Y:S01]  /*4260*/  IADD3 R217, P1, R120, R12.reuse, RZ ;  /* 0x0000000c78d97210 */ /* 0x084fe20007f3e0ff */
[----:B------:R-:W-:Y:S01]  /*4270*/  IMAD R143, R11, 0x78, RZ ;  /* 0x000000780b8f7824 */ /* 0x000fe200078e02ff */
[----:B-1----:R-:W-:-:S03]  /*4280*/  IADD3 R4, P2, R121, R12, RZ ;  /* 0x0000000c79047210 */ /* 0x002fc60007f5e0ff */
[----:B------:R1:W-:Y:S01]  /*4290*/  STL [R1+0x3a4], R217 ;  /* 0x0003a4d901007387 */ /* 0x0003e20000100800 */
[----:B-----5:R-:W-:Y:S01]  /*42a0*/  IMAD R78, R145, 0x2, R76 ;  /* 0x00000002914e7824 */ /* 0x020fe200078e024c */
[----:B------:R-:W2:Y:S01]  /*42b0*/  LDC R151, c[0x0][0x268] ;  /* 0x00009a00ff977b82 */ /* 0x000ea20000000800 */
[-C--:B0-----:R-:W-:Y:S01]  /*42c0*/  LEA.HI.X.SX32 R218, R119, R3.reuse, 0x1, P0 ;  /* 0x0000000377da7211 */ /* 0x081fe200000f0eff */
[----:B------:R0:W-:Y:S01]  /*42d0*/  STL [R1+0x3ac], R4 ;  /* 0x0003ac0401007387 */ /* 0x0001e20000100800 */
[----:B------:R-:W-:Y:S01]  /*42e0*/  IMAD R145, R11, 0x7a, RZ ;  /* 0x0000007a0b917824 */ /* 0x000fe200078e02ff */
[----:B------:R-:W-:Y:S02]  /*42f0*/  CS2R R118, SRZ ;  /* 0x0000000000767805 */ /* 0x000fe4000001ff00 */
[----:B------:R5:W-:Y:S01]  /*4300*/  STL [R1+0x398], R218 ;  /* 0x000398da01007387 */ /* 0x000be20000100800 */
[-C--:B-1----:R-:W-:Y:S01]  /*4310*/  LEA.HI.X.SX32 R217, R121, R3.reuse, 0x1, P2 ;  /* 0x0000000379d97211 */ /* 0x082fe200010f0eff */
[----:B------:R-:W1:Y:S01]  /*4320*/  LDC R153, c[0x0][0x268] ;  /* 0x00009a00ff997b82 */ /* 0x000e620000000800 */
[----:B----4-:R-:W-:Y:S01]  /*4330*/  IMAD R92, R147, 0x2, R78 ;  /* 0x00000002935c7824 */ /* 0x010fe200078e024e */
[----:B0-----:R-:W-:Y:S01]  /*4340*/  LEA.HI.X.SX32 R4, R120, R3, 0x1, P1 ;  /* 0x0000000378047211 */ /* 0x001fe200008f0eff */
[----:B------:R-:W-:Y:S01]  /*4350*/  IMAD R147, R11, 0x7c, RZ ;  /* 0x0000007c0b937824 */ /* 0x000fe200078e02ff */
[----:B------:R-:W-:-:S02]  /*4360*/  CS2R R120, SRZ ;  /* 0x0000000000787805 */ /* 0x000fc4000001ff00 */
[-C--:B-----5:R-:W-:Y:S01]  /*4370*/  IADD3 R218, P1, R123, R12.reuse, RZ ;  /* 0x0000000c7bda7210 */ /* 0x0a0fe20007f3e0ff */
[----:B------:R0:W-:Y:S01]  /*4380*/  STL [R1+0x3a0], R4 ;  /* 0x0003a00401007387 */ /* 0x0001e20000100800 */
[----:B------:R-:W4:Y:S01]  /*4390*/  LDC R155, c[0x0][0x268] ;  /* 0x00009a00ff9b7b82 */ /* 0x000f220000000800 */
[----:B---3--:R-:W-:Y:S02]  /*43a0*/  IMAD R32, R149, 0x2, R92 ;  /* 0x0000000295207824 */ /* 0x008fe400078e025c */
[----:B------:R3:W-:Y:S01]  /*43b0*/  STL [R1+0x3a8], R217 ;  /* 0x0003a8d901007387 */ /* 0x0007e20000100800 */
[----:B------:R-:W-:Y:S02]  /*43c0*/  IMAD R149, R11, 0x7e, RZ ;  /* 0x0000007e0b957824 */ /* 0x000fe400078e02ff */
[----:B--2---:R-:W-:Y:S02]  /*43d0*/  IMAD R74, R151, 0x2, R32 ;  /* 0x00000002974a7824 */ /* 0x004fe400078e0220 */
[----:B------:R-:W2:Y:S01]  /*43e0*/  LDC R157, c[0x0][0x268] ;  /* 0x00009a00ff9d7b82 */ /* 0x000ea20000000800 */
[----:B0-----:R-:W-:-:S02]  /*43f0*/  IADD3 R4, P0, R122, R12, RZ ;  /* 0x0000000c7a047210 */ /* 0x001fc40007f1e0ff */
[----:B---3--:R-:W-:-:S03]  /*4400*/  IADD3 R217, P2, R124, R12, RZ ;  /* 0x0000000c7cd97210 */ /* 0x008fc60007f5e0ff */
[----:B------:R-:W-:Y:S01]  /*4410*/  STL [R1+0x3b4], R4 ;  /* 0x0003b40401007387 */ /* 0x000fe20000100800 */
[-C--:B------:R-:W-:Y:S01]  /*4420*/  LEA.HI.X.SX32 R219, R122, R3.reuse, 0x1, P0 ;  /* 0x000000037adb7211 */ /* 0x080fe200000f0eff */
[----:B------:R-:W0:Y:S01]  /*4430*/  LDC R159, c[0x0][0x268] ;  /* 0x00009a00ff9f7b82 */ /* 0x000e220000000800 */
[----:B-1----:R-:W-:Y:S01]  /*4440*/  IMAD R48, R153, 0x2, R74 ;  /* 0x0000000299307824 */ /* 0x002fe200078e024a */
[----:B------:R1:W-:Y:S04]  /*4450*/  STL [R1+0x3bc], R218 ;  /* 0x0003bcda01007387 */ /* 0x0003e80000100800 */
[----:B------:R3:W-:Y:S02]  /*4460*/  STL [R1+0x3c4], R217 ;  /* 0x0003c4d901007387 */ /* 0x0007e40000100800 */
[----:B------:R-:W5:Y:S01]  /*4470*/  LDC R161, c[0x0][0x268] ;  /* 0x00009a00ffa17b82 */ /* 0x000f620000000800 */
[----:B----4-:R-:W-:Y:S01]  /*4480*/  IMAD R46, R155, 0x2, R48 ;  /* 0x000000029b2e7824 */ /* 0x010fe200078e0230 */
[----:B------:R4:W-:Y:S01]  /*4490*/  STL [R1+0x3b0], R219 ;  /* 0x0003b0db01007387 */ /* 0x0009e20000100800 */
[----:B-1----:R-:W-:-:S02]  /*44a0*/  LEA.HI.X.SX32 R218, R123, R3, 0x1, P1 ;  /* 0x000000037bda7211 */ /* 0x002fc400008f0eff */
[----:B------:R-:W-:Y:S02]  /*44b0*/  CS2R R122, SRZ ;  /* 0x00000000007a7805 */ /* 0x000fe4000001ff00 */
[----:B---3--:R-:W-:Y:S01]  /*44c0*/  LEA.HI.X.SX32 R217, R124, R3, 0x1, P2 ;  /* 0x000000037cd97211 */ /* 0x008fe200010f0eff */
[----:B------:R1:W-:Y:S01]  /*44d0*/  STL [R1+0x3b8], R218 ;  /* 0x0003b8da01007387 */ /* 0x0003e20000100800 */
[----:B------:R-:W3:Y:S01]  /*44e0*/  LDC R163, c[0x0][0x268] ;  /* 0x00009a00ffa37b82 */ /* 0x000ee20000000800 */
[----:B--2---:R-:W-:Y:S01]  /*44f0*/  IMAD R16, R157, 0x2, R46 ;  /* 0x000000029d107824 */ /* 0x004fe200078e022e */
[-C--:B----4-:R-:W-:Y:S01]  /*4500*/  IADD3 R219, P0, R62, R12.reuse, RZ ;  /* 0x0000000c3edb7210 */ /* 0x090fe20007f1e0ff */
[----:B------:R2:W-:Y:S01]  /*4510*/  STL [R1+0x3c0], R217 ;  /* 0x0003c0d901007387 */ /* 0x0005e20000100800 */
[----:B------:R-:W-:Y:S01]  /*4520*/  CS2R R124, SRZ ;  /* 0x00000000007c7805 */ /* 0x000fe2000001ff00 */
[----:B0-----:R-:W-:Y:S02]  /*4530*/  IMAD R72, R159, 0x2, R16 ;  /* 0x000000029f487824 */ /* 0x001fe400078e0210 */
[----:B------:R0:W-:Y:S01]  /*4540*/  STL [R1+0x3cc], R219 ;  /* 0x0003ccdb01007387 */ /* 0x0001e20000100800 */
[----:B------:R-:W4:Y:S01]  /*4550*/  LDC R165, c[0x0][0x268] ;  /* 0x00009a00ffa57b82 */ /* 0x000f220000000800 */
[----:B-1----:R-:W-:-:S02]  /*4560*/  IADD3 R218, P1, R98, R12, RZ ;  /* 0x0000000c62da7210 */ /* 0x002fc40007f3e0ff */
[----:B--2---:R-:W-:-:S03]  /*4570*/  IADD3 R217, P2, R100, R12, RZ ;  /* 0x0000000c64d97210 */ /* 0x004fc60007f5e0ff */
[----:B------:R1:W-:Y:S01]  /*4580*/  STL [R1+0x3d4], R218 ;  /* 0x0003d4da01007387 */ /* 0x0003e20000100800 */
[----:B-----5:R-:W-:Y:S01]  /*4590*/  IMAD R30, R161, 0x2, R72 ;  /* 0x00000002a11e7824 */ /* 0x020fe200078e0248 */
[----:B------:R-:W2:Y:S01]  /*45a0*/  LDC R167, c[0x0][0x268] ;  /* 0x00009a00ffa77b82 */ /* 0x000ea20000000800 */
[-C--:B0-----:R-:W-:Y:S01]  /*45b0*/  LEA.HI.X.SX32 R219, R62, R3.reuse, 0x1, P0 ;  /* 0x000000033edb7211 */ /* 0x081fe200000f0eff */
[----:B------:R0:W-:Y:S04]  /*45c0*/  STL [R1+0x3dc], R217 ;  /* 0x0003dcd901007387 */ /* 0x0001e80000100800 */
[----:B------:R5:W-:Y:S01]  /*45d0*/  STL [R1+0x3c8], R219 ;  /* 0x0003c8db01007387 */ /* 0x000be20000100800 */
[-C--:B-1----:R-:W-:Y:S01]  /*45e0*/  LEA.HI.X.SX32 R218, R98, R3.reuse, 0x1, P1 ;  /* 0x0000000362da7211 */ /* 0x082fe200008f0eff */
[----:B------:R-:W1:Y:S01]  /*45f0*/  LDC R101, c[0x0][0x268] ;  /* 0x00009a00ff657b82 */ /* 0x000e620000000800 */
[----:B---3--:R-:W-:Y:S01]  /*4600*/  IMAD R70, R163, 0x2, R30 ;  /* 0x00000002a3467824 */ /* 0x008fe200078e021e */
[----:B0-----:R-:W-:-:S02]  /*4610*/  LEA.HI.X.SX32 R217, R100, R3, 0x1, P2 ;  /* 0x0000000364d97211 */ /* 0x001fc400010f0eff */
[----:B------:R0:W-:Y:S01]  /*4620*/  STL [R1+0x3d0], R218 ;  /* 0x0003d0da01007387 */ /* 0x0001e20000100800 */
[----:B-----5:R-:W-:-:S03]  /*4630*/  IADD3 R219, P0, R60, R12, RZ ;  /* 0x0000000c3cdb7210 */ /* 0x020fc60007f1e0ff */
[----:B------:R3:W-:Y:S01]  /*4640*/  STL [R1+0x3d8], R217 ;  /* 0x0003d8d901007387 */ /* 0x0007e20000100800 */
[----:B------:R-:W5:Y:S01]  /*4650*/  LDC R99, c[0x0][0x268] ;  /* 0x00009a00ff637b82 */ /* 0x000f620000000800 */
[----:B----4-:R-:W-:Y:S02]  /*4660*/  IMAD R10, R165, 0x2, R70 ;  /* 0x00000002a50a7824 */ /* 0x010fe400078e0246 */
[----:B------:R4:W-:Y:S01]  /*4670*/  STL [R1+0x3e4], R219 ;  /* 0x0003e4db01007387 */ /* 0x0009e20000100800 */
[----:B0-----:R-:W-:Y:S01]  /*4680*/  IADD3 R218, P1, R94, R12, RZ ;  /* 0x0000000c5eda7210 */ /* 0x001fe20007f3e0ff */
[----:B--2---:R-:W-:-:S03]  /*4690*/  IMAD R68, R167, 0x2, R10 ;  /* 0x00000002a7447824 */ /* 0x004fc600078e020a */
[----:B------:R-:W0:Y:S01]  /*46a0*/  LDC R95, c[0x0][0x268] ;  /* 0x00009a00ff5f7b82 */ /* 0x000e220000000800 */
[----:B---3--:R-:W-:Y:S01]  /*46b0*/  IADD3 R217, P2, R96, R12, RZ ;  /* 0x0000000c60d97210 */ /* 0x008fe20007f5e0ff */
[----:B------:R2:W-:Y:S01]  /*46c0*/  STL [R1+0x3ec], R218 ;  /* 0x0003ecda01007387 */ /* 0x0005e20000100800 */
[----:B----4-:R-:W-:-:S03]  /*46d0*/  LEA.HI.X.SX32 R219, R60, R3, 0x1, P0 ;  /* 0x000000033cdb7211 */ /* 0x010fc600000f0eff */
[----:B------:R3:W-:Y:S01]  /*46e0*/  STL [R1+0x3f4], R217 ;  /* 0x0003f4d901007387 */ /* 0x0007e20000100800 */
[----:B-1----:R-:W-:Y:S01]  /*46f0*/  IMAD R44, R101, 0x2, R68 ;  /* 0x00000002652c7824 */ /* 0x002fe200078e0244 */
[----:B------:R-:W1:Y:S01]  /*4700*/  LDC R93, c[0x0][0x268] ;  /* 0x00009a00ff5d7b82 */ /* 0x000e620000000800 */
[----:B------:R-:W-:Y:S01]  /*4710*/  CS2R R100, SRZ ;  /* 0x0000000000647805 */ /* 0x000fe2000001ff00 */
[----:B------:R4:W-:Y:S01]  /*4720*/  STL [R1+0x3e0], R219 ;  /* 0x0003e0db01007387 */ /* 0x0009e20000100800 */
[-C--:B--2---:R-:W-:Y:S02]  /*4730*/  LEA.HI.X.SX32 R218, R94, R3.reuse, 0x1, P1 ;  /* 0x000000035eda7211 */ /* 0x084fe400008f0eff */
[----:B---3--:R-:W-:-:S03]  /*4740*/  LEA.HI.X.SX32 R217, R96, R3, 0x1, P2 ;  /* 0x0000000360d97211 */ /* 0x008fc600010f0eff */
[----:B------:R2:W-:Y:S01]  /*4750*/  STL [R1+0x3e8], R218 ;  /* 0x0003e8da01007387 */ /* 0x0005e20000100800 */
[----:B------:R-:W3:Y:S01]  /*4760*/  LDC R91, c[0x0][0x268] ;  /* 0x00009a00ff5b7b82 */ /* 0x000ee20000000800 */
[----:B-----5:R-:W-:Y:S01]  /*4770*/  IMAD R28, R99, 0x2, R44 ;  /* 0x00000002631c7824 */ /* 0x020fe200078e022c */
[-C--:B----4-:R-:W-:Y:S01]  /*4780*/  IADD3 R219, P0, R52, R12.reuse, RZ ;  /* 0x0000000c34db7210 */ /* 0x090fe20007f1e0ff */
[----:B------:R4:W-:Y:S01]  /*4790*/  STL [R1+0x3f0], R217 ;  /* 0x0003f0d901007387 */ /* 0x0009e20000100800 */
[----:B------:R-:W-:Y:S01]  /*47a0*/  CS2R R98, SRZ ;  /* 0x0000000000627805 */ /* 0x000fe2000001ff00 */
[----:B0-----:R-:W-:Y:S02]  /*47b0*/  IMAD R4, R95, 0x2, R28 ;  /* 0x000000025f047824 */ /* 0x001fe400078e021c */
[----:B------:R0:W-:Y:S01]  /*47c0*/  STL [R1+0x3fc], R219 ;  /* 0x0003fcdb01007387 */ /* 0x0001e20000100800 */
[----:B------:R-:W5:Y:S01]  /*47d0*/  LDC R89, c[0x0][0x268] ;  /* 0x00009a00ff597b82 */ /* 0x000f620000000800 */
[----:B--2---:R-:W-:-:S02]  /*47e0*/  IADD3 R218, P1, R88, R12, RZ ;  /* 0x0000000c58da7210 */ /* 0x004fc40007f3e0ff */
[----:B------:R-:W-:Y:S02]  /*47f0*/  CS2R R94, SRZ ;  /* 0x00000000005e7805 */ /* 0x000fe4000001ff00 */
[----:B----4-:R-:W-:Y:S01]  /*4800*/  IADD3 R217, P2, R90, R12, RZ ;  /* 0x0000000c5ad97210 */ /* 0x010fe20007f5e0ff */
[----:B------:R2:W-:Y:S01]  /*4810*/  STL [R1+0x404], R218 ;  /* 0x000404da01007387 */ /* 0x0005e20000100800 */
[----:B-1----:R-:W-:Y:S01]  /*4820*/  IMAD R42, R93, 0x2, R4 ;  /* 0x000000025d2a7824 */ /* 0x002fe200078e0204 */
[----:B------:R-:W1:Y:S01]  /*4830*/  LDC R63, c[0x0][0x268] ;  /* 0x00009a00ff3f7b82 */ /* 0x000e620000000800 */
[-C--:B0-----:R-:W-:Y:S01]  /*4840*/  LEA.HI.X.SX32 R219, R52, R3.reuse, 0x1, P0 ;  /* 0x0000000334db7211 */ /* 0x081fe200000f0eff */
[----:B------:R0:W-:Y:S04]  /*4850*/  STL [R1+0x40c], R217 ;  /* 0x00040cd901007387 */ /* 0x0001e80000100800 */
[----:B------:R4:W-:Y:S01]  /*4860*/  STL [R1+0x3f8], R219 ;  /* 0x0003f8db01007387 */ /* 0x0009e20000100800 */
[-C--:B--2---:R-:W-:Y:S01]  /*4870*/  LEA.HI.X.SX32 R218, R88, R3.reuse, 0x1, P1 ;  /* 0x0000000358da7211 */ /* 0x084fe200008f0eff */
[----:B------:R-:W2:Y:S01]  /*4880*/  LDC R64, c[0x0][0x268] ;  /* 0x00009a00ff407b82 */ /* 0x000ea20000000800 */
[----:B---3--:R-:W-:Y:S01]  /*4890*/  IMAD R66, R91, 0x2, R42 ;  /* 0x000000025b427824 */ /* 0x008fe200078e022a */
[----:B0-----:R-:W-:-:S02]  /*48a0*/  LEA.HI.X.SX32 R217, R90, R3, 0x1, P2 ;  /* 0x000000035ad97211 */ /* 0x001fc400010f0eff */
[----:B------:R0:W-:Y:S01]  /*48b0*/  STL [R1+0x400], R218 ;  /* 0x000400da01007387 */ /* 0x0001e20000100800 */
[----:B------:R-:W-:Y:S02]  /*48c0*/  CS2R R90, SRZ ;  /* 0x00000000005a7805 */ /* 0x000fe4000001ff00 */
[-C--:B----4-:R-:W-:Y:S01]  /*48d0*/  IADD3 R219, P0, R80, R12.reuse, RZ ;  /* 0x0000000c50db7210 */ /* 0x090fe20007f1e0ff */
[----:B------:R3:W-:Y:S01]  /*48e0*/  STL [R1+0x408], R217 ;  /* 0x000408d901007387 */ /* 0x0007e20000100800 */
[----:B------:R-:W4:Y:S01]  /*48f0*/  LDC R87, c[0x0][0x268] ;  /* 0x00009a00ff577b82 */ /* 0x000f220000000800 */
[----:B-----5:R-:W-:Y:S01]  /*4900*/  IMAD R62, R89, 0x2, R66 ;  /* 0x00000002593e7824 */ /* 0x020fe200078e0242 */
[----:B------:R-:W-:Y:S01]  /*4910*/  CS2R R88, SRZ ;  /* 0x0000000000587805 */ /* 0x000fe2000001ff00 */
[----:B------:R5:W-:Y:S01]  /*4920*/  STL [R1+0x414], R219 ;  /* 0x000414db01007387 */ /* 0x000be20000100800 */
[----:B0-----:R-:W-:Y:S01]  /*4930*/  IADD3 R218, P1, R82, R12, RZ ;  /* 0x0000000c52da7210 */ /* 0x001fe20007f3e0ff */
[----:B-1----:R-:W-:-:S03]  /*4940*/  IMAD R63, R63, 0x2, R62 ;  /* 0x000000023f3f7824 */ /* 0x002fc600078e023e */
[----:B------:R-:W0:Y:S01]  /*4950*/  LDC R59, c[0x0][0x268] ;  /* 0x00009a00ff3b7b82 */ /* 0x000e220000000800 */
[----:B---3--:R-:W-:Y:S01]  /*4960*/  IADD3 R217, P2, R97, R12, RZ ;  /* 0x0000000c61d97210 */ /* 0x008fe20007f5e0ff */
[----:B------:R1:W-:Y:S01]  /*4970*/  STL [R1+0x41c], R218 ;  /* 0x00041cda01007387 */ /* 0x0003e20000100800 */
[----:B-----5:R-:W-:-:S03]  /*4980*/  LEA.HI.X.SX32 R219, R80, R3, 0x1, P0 ;  /* 0x0000000350db7211 */ /* 0x020fc600000f0eff */
        /* <DEDUP_REMOVED lines=9> */
[-C--:B-----5:R-:W-:Y:S01]  /*4a20*/  IADD3 R219, P0, R50, R12.reuse, RZ ;  /* 0x0000000c32db7210 */ /* 0x0a0fe20007f1e0ff */
        /* <DEDUP_REMOVED lines=18> */
[----:B------:R-:W-:Y:S02]  /*4b50*/  CS2R R86, SRZ ;  /* 0x0000000000567805 */ /* 0x000fe4000001ff00 */
[-C--:B----4-:R-:W-:Y:S01]  /*4b60*/  IADD3 R219, P0, R76, R12.reuse, RZ ;  /* 0x0000000c4cdb7210 */ /* 0x090fe20007f1e0ff */
[----:B------:R3:W-:Y:S01]  /*4b70*/  STL [R1+0x438], R217 ;  /* 0x000438d901007387 */ /* 0x0007e20000100800 */
[----:B------:R-:W4:Y:S01]  /*4b80*/  LDC R85, c[0x0][0x268] ;  /* 0x00009a00ff557b82 */ /* 0x000f220000000800 */
[----:B-----5:R-:W-:Y:S02]  /*4b90*/  IMAD R56, R56, 0x2, R57 ;  /* 0x0000000238387824 */ /* 0x020fe400078e0239 */
[----:B------:R5:W-:Y:S01]  /*4ba0*/  STL [R1+0x444], R219 ;  /* 0x000444db01007387 */ /* 0x000be20000100800 */
[----:B0-----:R-:W-:Y:S01]  /*4bb0*/  IADD3 R218, P1, R78, R12, RZ ;  /* 0x0000000c4eda7210 */ /* 0x001fe20007f3e0ff */
[----:B--2---:R-:W-:-:S03]  /*4bc0*/  IMAD R55, R55, 0x2, R56 ;  /* 0x0000000237377824 */ /* 0x004fc600078e0238 */
[----:B------:R-:W0:Y:S01]  /*4bd0*/  LDC R83, c[0x0][0x268] ;  /* 0x00009a00ff537b82 */ /* 0x000e220000000800 */
[----:B---3--:R-:W-:Y:S01]  /*4be0*/  IADD3 R217, P2, R92, R12, RZ ;  /* 0x0000000c5cd97210 */ /* 0x008fe20007f5e0ff */
[----:B------:R2:W-:Y:S01]  /*4bf0*/  STL [R1+0x44c], R218 ;  /* 0x00044cda01007387 */ /* 0x0005e20000100800 */
[----:B-----5:R-:W-:-:S03]  /*4c00*/  LEA.HI.X.SX32 R219, R76, R3, 0x1, P0 ;  /* 0x000000034cdb7211 */ /* 0x020fc600000f0eff */
[----:B------:R3:W-:Y:S01]  /*4c10*/  STL [R1+0x454], R217 ;  /* 0x000454d901007387 */ /* 0x0007e20000100800 */
[----:B-1----:R-:W-:Y:S01]  /*4c20*/  IMAD R54, R54, 0x2, R55 ;  /* 0x0000000236367824 */ /* 0x002fe200078e0237 */
[----:B------:R-:W1:Y:S02]  /*4c30*/  LDC R81, c[0x0][0x268] ;  /* 0x00009a00ff517b82 */ /* 0x000e640000000800 */
[----:B------:R5:W-:Y:S01]  /*4c40*/  STL [R1+0x440], R219 ;  /* 0x000440db01007387 */ /* 0x000be20000100800 */
[-C--:B--2---:R-:W-:Y:S02]  /*4c50*/  LEA.HI.X.SX32 R218, R78, R3.reuse, 0x1, P1 ;  /* 0x000000034eda7211 */ /* 0x084fe400008f0eff */
[----:B---3--:R-:W-:-:S03]  /*4c60*/  LEA.HI.X.SX32 R217, R92, R3, 0x1, P2 ;  /* 0x000000035cd97211 */ /* 0x008fc600010f0eff */
[----:B------:R2:W-:Y:S01]  /*4c70*/  STL [R1+0x448], R218 ;  /* 0x000448da01007387 */ /* 0x0005e20000100800 */
[----:B------:R-:W3:Y:S01]  /*4c80*/  LDC R79, c[0x0][0x268] ;  /* 0x00009a00ff4f7b82 */ /* 0x000ee20000000800 */
[----:B----4-:R-:W-:Y:S01]  /*4c90*/  IMAD R52, R85, 0x2, R54 ;  /* 0x0000000255347824 */ /* 0x010fe200078e0236 */
[-C--:B-----5:R-:W-:Y:S01]  /*4ca0*/  IADD3 R219, P0, R32, R12.reuse, RZ ;  /* 0x0000000c20db7210 */ /* 0x0a0fe20007f1e0ff */
[----:B------:R4:W-:Y:S01]  /*4cb0*/  STL [R1+0x450], R217 ;  /* 0x000450d901007387 */ /* 0x0009e20000100800 */
[----:B------:R-:W-:Y:S02]  /*4cc0*/  CS2R R84, SRZ ;  /* 0x0000000000547805 */ /* 0x000fe4000001ff00 */
[----:B------:R-:W-:Y:S01]  /*4cd0*/  CS2R R92, SRZ ;  /* 0x00000000005c7805 */ /* 0x000fe2000001ff00 */
[----:B0-----:R-:W-:Y:S01]  /*4ce0*/  IMAD R50, R83, 0x2, R52 ;  /* 0x0000000253327824 */ /* 0x001fe200078e0234 */
[----:B------:R0:W-:Y:S01]  /*4cf0*/  STL [R1+0x45c], R219 ;  /* 0x00045cdb01007387 */ /* 0x0001e20000100800 */
[----:B------:R-:W5:Y:S01]  /*4d00*/  LDC R77, c[0x0][0x268] ;  /* 0x00009a00ff4d7b82 */ /* 0x000f620000000800 */
[----:B--2---:R-:W-:-:S02]  /*4d10*/  IADD3 R218, P1, R74, R12, RZ ;  /* 0x0000000c4ada7210 */ /* 0x004fc40007f3e0ff */
[----:B------:R-:W-:Y:S02]  /*4d20*/  CS2R R82, SRZ ;  /* 0x0000000000527805 */ /* 0x000fe4000001ff00 */
[----:B----4-:R-:W-:Y:S01]  /*4d30*/  IADD3 R217, P2, R48, R12, RZ ;  /* 0x0000000c30d97210 */ /* 0x010fe20007f5e0ff */
[----:B------:R2:W-:Y:S02]  /*4d40*/  STL [R1+0x464], R218 ;  /* 0x000464da01007387 */ /* 0x0005e40000100800 */
[----:B------:R-:W4:Y:S01]  /*4d50*/  LDC R75, c[0x0][0x268] ;  /* 0x00009a00ff4b7b82 */ /* 0x000f220000000800 */
[-C--:B0-----:R-:W-:Y:S01]  /*4d60*/  LEA.HI.X.SX32 R219, R32, R3.reuse, 0x1, P0 ;  /* 0x0000000320db7211 */ /* 0x081fe200000f0eff */
[----:B------:R0:W-:Y:S04]  /*4d70*/  STL [R1+0x46c], R217 ;  /* 0x00046cd901007387 */ /* 0x0001e80000100800 */
[----:B------:R3:W-:Y:S01]  /*4d80*/  STL [R1+0x458], R219 ;  /* 0x000458db01007387 */ /* 0x0007e20000100800 */
[-C--:B--2---:R-:W-:Y:S01]  /*4d90*/  LEA.HI.X.SX32 R218, R74, R3.reuse, 0x1, P1 ;  /* 0x000000034ada7211 */ /* 0x084fe200008f0eff */
[----:B------:R-:W2:Y:S01]  /*4da0*/  LDC R73, c[0x0][0x268] ;  /* 0x00009a00ff497b82 */ /* 0x000ea20000000800 */
[----:B0-----:R-:W-:-:S03]  /*4db0*/  LEA.HI.X.SX32 R217, R48, R3, 0x1, P2 ;  /* 0x0000000330d97211 */ /* 0x001fc600010f0eff */
[----:B------:R0:W-:Y:S01]  /*4dc0*/  STL [R1+0x460], R218 ;  /* 0x000460da01007387 */ /* 0x0001e20000100800 */
[----:B-1----:R-:W-:Y:S01]  /*4dd0*/  IMAD R48, R81, 0x2, R50 ;  /* 0x0000000251307824 */ /* 0x002fe200078e0232 */
[----:B------:R-:W-:Y:S02]  /*4de0*/  CS2R R80, SRZ ;  /* 0x0000000000507805 */ /* 0x000fe4000001ff00 */
[-C--:B---3--:R-:W-:Y:S01]  /*4df0*/  IADD3 R219, P0, R46, R12.reuse, RZ ;  /* 0x0000000c2edb7210 */ /* 0x088fe20007f1e0ff */
[----:B------:R1:W-:Y:S01]  /*4e00*/  STL [R1+0x468], R217 ;  /* 0x000468d901007387 */ /* 0x0003e20000100800 */
[----:B------:R-:W3:Y:S01]  /*4e10*/  LDC R71, c[0x0][0x268] ;  /* 0x00009a00ff477b82 */ /* 0x000ee20000000800 */
[----:B------:R-:W-:Y:S01]  /*4e20*/  IMAD R32, R79, 0x2, R48 ;  /* 0x000000024f207824 */ /* 0x000fe200078e0230 */
[----:B------:R-:W-:Y:S01]  /*4e30*/  CS2R R78, SRZ ;  /* 0x00000000004e7805 */ /* 0x000fe2000001ff00 */
[----:B------:R1:W-:Y:S01]  /*4e40*/  STL [R1+0x474], R219 ;  /* 0x000474db01007387 */ /* 0x0003e20000100800 */
[----:B0-----:R-:W-:-:S04]  /*4e50*/  IADD3 R218, P1, R16, R12, RZ ;  /* 0x0000000c10da7210 */ /* 0x001fc80007f3e0ff */
[----:B------:R-:W0:Y:S01]  /*4e60*/  LDC R69, c[0x0][0x268] ;  /* 0x00009a00ff457b82 */ /* 0x000e220000000800 */
[----:B-1----:R-:W-:Y:S01]  /*4e70*/  IADD3 R217, P2, R72, R12, RZ ;  /* 0x0000000c48d97210 */ /* 0x002fe20007f5e0ff */
[----:B------:R1:W-:Y:S01]  /*4e80*/  STL [R1+0x47c], R218 ;  /* 0x00047cda01007387 */ /* 0x0003e20000100800 */
[----:B------:R-:W-:-:S03]  /*4e90*/  LEA.HI.X.SX32 R219, R46, R3, 0x1, P0 ;  /* 0x000000032edb7211 */ /* 0x000fc600000f0eff */
[----:B------:R4:W-:Y:S02]  /*4ea0*/  STL [R1+0x484], R217 ;  /* 0x000484d901007387 */ /* 0x0009e40000100800 */
[----:B------:R-:W0:Y:S02]  /*4eb0*/  LDC R67, c[0x0][0x268] ;  /* 0x00009a00ff437b82 */ /* 0x000e240000000800 */
[----:B------:R4:W-:Y:S01]  /*4ec0*/  STL [R1+0x470], R219 ;  /* 0x000470db01007387 */ /* 0x0009e20000100800 */
[-C--:B-1----:R-:W-:Y:S01]  /*4ed0*/  LEA.HI.X.SX32 R218, R16, R3.reuse, 0x1, P1 ;  /* 0x0000000310da7211 */ /* 0x082fe200008f0eff */
[----:B-----5:R-:W-:Y:S01]  /*4ee0*/  IMAD R16, R77, 0x2, R32 ;  /* 0x000000024d107824 */ /* 0x020fe200078e0220 */
[----:B------:R-:W-:Y:S02]  /*4ef0*/  CS2R R76, SRZ ;  /* 0x00000000004c7805 */ /* 0x000fe4000001ff00 */
[----:B----4-:R-:W-:Y:S01]  /*4f00*/  LEA.HI.X.SX32 R217, R72, R3, 0x1, P2 ;  /* 0x0000000348d97211 */ /* 0x010fe200010f0eff */
[----:B------:R1:W-:Y:S01]  /*4f10*/  STL [R1+0x478], R218 ;  /* 0x000478da01007387 */ /* 0x0003e20000100800 */
[----:B------:R-:W4:Y:S01]  /*4f20*/  LDC R65, c[0x0][0x268] ;  /* 0x00009a00ff417b82 */ /* 0x000f220000000800 */
[----:B------:R-:W-:Y:S01]  /*4f30*/  IMAD R46, R75, 0x2, R16 ;  /* 0x000000024b2e7824 */ /* 0x000fe200078e0210 */
[----:B------:R-:W-:Y:S01]  /*4f40*/  IADD3 R219, P0, R30, R12, RZ ;  /* 0x0000000c1edb7210 */ /* 0x000fe20007f1e0ff */
[----:B------:R5:W-:Y:S01]  /*4f50*/  STL [R1+0x480], R217 ;  /* 0x000480d901007387 */ /* 0x000be20000100800 */
[----:B------:R-:W-:-:S03]  /*4f60*/  CS2R R74, SRZ ;  /* 0x00000000004a7805 */ /* 0x000fc6000001ff00 */
[----:B------:R2:W-:Y:S01]  /*4f70*/  STL [R1+0x48c], R219 ;  /* 0x00048cdb01007387 */ /* 0x0005e20000100800 */
[----:B------:R-:W4:Y:S01]  /*4f80*/  LDC R61, c[0x0][0x268] ;  /* 0x00009a00ff3d7b82 */ /* 0x000f220000000800 */
[-C--:B-1----:R-:W-:Y:S02]  /*4f90*/  IADD3 R218, P1, R70, R12.reuse, RZ ;  /* 0x0000000c46da7210 */ /* 0x082fe40007f3e0ff */
[----:B-----5:R-:W-:-:S03]  /*4fa0*/  IADD3 R217, P2, R10, R12, RZ ;  /* 0x0000000c0ad97210 */ /* 0x020fc60007f5e0ff */
[----:B------:R1:W-:Y:S02]  /*4fb0*/  STL [R1+0x494], R218 ;  /* 0x000494da01007387 */ /* 0x0003e40000100800 */
[----:B------:R-:W5:Y:S01]  /*4fc0*/  LDC R41, c[0x0][0x268] ;  /* 0x00009a00ff297b82 */ /* 0x000f620000000800 */
[-C--:B--2---:R-:W-:Y:S01]  /*4fd0*/  LEA.HI.X.SX32 R219, R30, R3.reuse, 0x1, P0 ;  /* 0x000000031edb7211 */ /* 0x084fe200000f0eff */
[----:B------:R2:W-:Y:S01]  /*4fe0*/  STL [R1+0x49c], R217 ;  /* 0x00049cd901007387 */ /* 0x0005e20000100800 */
[----:B------:R-:W-:Y:S01]  /*4ff0*/  IMAD R30, R73, 0x2, R46 ;  /* 0x00000002491e7824 */ /* 0x000fe200078e022e */
[----:B------:R-:W-:Y:S02]  /*5000*/  CS2R R72, SRZ ;  /* 0x0000000000487805 */ /* 0x000fe4000001ff00 */
[----:B------:R3:W-:Y:S01]  /*5010*/  STL [R1+0x488], R219 ;  /* 0x000488db01007387 */ /* 0x0007e20000100800 */
[-C--:B-1----:R-:W-:Y:S01]  /*5020*/  LEA.HI.X.SX32 R218, R70, R3.reuse, 0x1, P1 ;  /* 0x0000000346da7211 */ /* 0x082fe200008f0eff */
[----:B------:R-:W1:Y:S01]  /*5030*/  LDC R40, c[0x0][0x268] ;  /* 0x00009a00ff287b82 */ /* 0x000e620000000800 */
[----:B--2---:R-:W-:-:S03]  /*5040*/  LEA.HI.X.SX32 R217, R10, R3, 0x1, P2 ;  /* 0x000000030ad97211 */ /* 0x004fc600010f0eff */
[----:B------:R2:W-:Y:S01]  /*5050*/  STL [R1+0x490], R218 ;  /* 0x000490da01007387 */ /* 0x0005e20000100800 */
[----:B------:R-:W-:-:S03]  /*5060*/  IADD3 R10, P0, R68, R12, RZ ;  /* 0x0000000c440a7210 */ /* 0x000fc60007f1e0ff */
[----:B------:R0:W-:Y:S01]  /*5070*/  STL [R1+0x498], R217 ;  /* 0x000498d901007387 */ /* 0x0001e20000100800 */
[----:B---3--:R-:W-:Y:S01]  /*5080*/  LEA.HI.X.SX32 R219, R68, R3, 0x1, P0 ;  /* 0x0000000344db7211 */ /* 0x008fe200000f0eff */
[----:B------:R-:W3:Y:S02]  /*5090*/  LDC R39, c[0x0][0x268] ;  /* 0x00009a00ff277b82 */ /* 0x000ee40000000800 */
[----:B------:R0:W-:Y:S01]  /*50a0*/  STL [R1+0x4a4], R10 ;  /* 0x0004a40a01007387 */ /* 0x0001e20000100800 */
[-C--:B--2---:R-:W-:Y:S02]  /*50b0*/  IADD3 R218, P1, R44, R12.reuse, RZ ;  /* 0x0000000c2cda7210 */ /* 0x084fe40007f3e0ff */
[----:B0-----:R-:W-:-:S03]  /*50c0*/  IADD3 R217, P2, R28, R12, RZ ;  /* 0x0000000c1cd97210 */ /* 0x001fc60007f5e0ff */
[----:B------:R0:W-:Y:S01]  /*50d0*/  STL [R1+0x4ac], R218 ;  /* 0x0004acda01007387 */ /* 0x0001e20000100800 */
[----:B------:R-:W2:Y:S01]  /*50e0*/  LDC R38, c[0x0][0x268] ;  /* 0x00009a00ff267b82 */ /* 0x000ea20000000800 */
[----:B------:R-:W-:Y:S02]  /*50f0*/  IMAD R10, R71, 0x2, R30 ;  /* 0x00000002470a7824 */ /* 0x000fe400078e021e */
[----:B------:R4:W-:Y:S01]  /*5100*/  STL [R1+0x4b4], R217 ;  /* 0x0004b4d901007387 */ /* 0x0009e20000100800 */
[----:B------:R-:W-:-:S03]  /*5110*/  CS2R R70, SRZ ;  /* 0x0000000000467805 */ /* 0x000fc6000001ff00 */
[----:B------:R5:W-:Y:S01]  /*5120*/  STL [R1+0x4a0], R219 ;  /* 0x0004a0db01007387 */ /* 0x000be20000100800 */
[----:B------:R-:W2:Y:S01]  /*5130*/  LDC R37, c[0x0][0x268] ;  /* 0x00009a00ff257b82 */ /* 0x000ea20000000800 */
[-C--:B0-----:R-:W-:Y:S01]  /*5140*/  LEA.HI.X.SX32 R218, R44, R3.reuse, 0x1, P1 ;  /* 0x000000032cda7211 */ /* 0x081fe200008f0eff */
[----:B------:R-:W-:Y:S01]  /*5150*/  IMAD R44, R69, 0x2, R10 ;  /* 0x00000002452c7824 */ /* 0x000fe200078e020a */
[----:B------:R-:W-:Y:S02]  /*5160*/  CS2R R68, SRZ ;  /* 0x0000000000447805 */ /* 0x000fe4000001ff00 */
[-C--:B----4-:R-:W-:Y:S01]  /*5170*/  LEA.HI.X.SX32 R217, R28, R3.reuse, 0x1, P2 ;  /* 0x000000031cd97211 */ /* 0x090fe200010f0eff */
[----:B------:R0:W-:Y:S01]  /*5180*/  STL [R1+0x4a8], R218 ;  /* 0x0004a8da01007387 */ /* 0x0001e20000100800 */
[----:B------:R-:W-:Y:S01]  /*5190*/  IMAD R28, R67, 0x2, R44 ;  /* 0x00000002431c7824 */ /* 0x000fe200078e022c */
[----:B------:R-:W4:Y:S01]  /*51a0*/  LDC R36, c[0x0][0x268] ;  /* 0x00009a00ff247b82 */ /* 0x000f220000000800 */
[CC--:B-----5:R-:W-:Y:S01]  /*51b0*/  IADD3 R219, P0, R4.reuse, R12.reuse, RZ ;  /* 0x0000000c04db7210 */ /* 0x0e0fe20007f1e0ff */
[----:B------:R5:W-:Y:S03]  /*51c0*/  STL [R1+0x4b0], R217 ;  /* 0x0004b0d901007387 */ /* 0x000be60000100800 */
[----:B------:R-:W-:Y:S01]  /*51d0*/  LEA.HI.X.SX32 R4, R4, R3, 0x1, P0 ;  /* 0x0000000304047211 */ /* 0x000fe200000f0eff */
[----:B------:R1:W-:Y:S01]  /*51e0*/  STL [R1+0x4bc], R219 ;  /* 0x0004bcdb01007387 */ /* 0x0003e20000100800 */
[-C--:B0-----:R-:W-:Y:S01]  /*51f0*/  IADD3 R218, P1, R42, R12.reuse, RZ ;  /* 0x0000000c2ada7210 */ /* 0x081fe20007f3e0ff */
[----:B------:R-:W0:Y:S01]  /*5200*/  LDC R35, c[0x0][0x268] ;  /* 0x00009a00ff237b82 */ /* 0x000e220000000800 */
[----:B-----5:R-:W-:-:S03]  /*5210*/  IADD3 R217, P2, R66, R12, RZ ;  /* 0x0000000c42d97210 */ /* 0x020fc60007f5e0ff */
[----:B------:R5:W-:Y:S01]  /*5220*/  STL [R1+0x4c4], R218 ;  /* 0x0004c4da01007387 */ /* 0x000be20000100800 */
[----:B-1----:R-:W-:-:S03]  /*5230*/  IADD3 R219, P0, R62, R12, RZ ;  /* 0x0000000c3edb7210 */ /* 0x002fc60007f1e0ff */
[----:B------:R1:W-:Y:S01]  /*5240*/  STL [R1+0x4cc], R217 ;  /* 0x0004ccd901007387 */ /* 0x0003e20000100800 */
[----:B------:R-:W0:Y:S03]  /*5250*/  LDC R34, c[0x0][0x268] ;  /* 0x00009a00ff227b82 */ /* 0x000e260000000800 */
[----:B------:R3:W-:Y:S01]  /*5260*/  STL [R1+0x4b8], R4 ;  /* 0x0004b80401007387 */ /* 0x0007e20000100800 */
[----:B-----5:R-:W-:-:S04]  /*5270*/  LEA.HI.X.SX32 R218, R42, R3, 0x1, P1 ;  /* 0x000000032ada7211 */ /* 0x020fc800008f0eff */
[----:B------:R-:W5:Y:S01]  /*5280*/  LDC R53, c[0x0][0x268] ;  /* 0x00009a00ff357b82 */ /* 0x000f620000000800 */
[----:B-1----:R-:W-:Y:S01]  /*5290*/  LEA.HI.X.SX32 R217, R66, R3, 0x1, P2 ;  /* 0x0000000342d97211 */ /* 0x002fe200010f0eff */
[----:B------:R1:W-:Y:S01]  /*52a0*/  STL [R1+0x4c0], R218 ;  /* 0x0004c0da01007387 */ /* 0x0003e20000100800 */
[----:B------:R-:W-:Y:S01]  /*52b0*/  CS2R R66, SRZ ;  /* 0x0000000000427805 */ /* 0x000fe2000001ff00 */
[----:B---3--:R-:W-:Y:S02]  /*52c0*/  IMAD R4, R65, 0x2, R28 ;  /* 0x0000000241047824 */ /* 0x008fe400078e021c */
[----:B------:R3:W-:Y:S02]  /*52d0*/  STL [R1+0x4c8], R217 ;  /* 0x0004c8d901007387 */ /* 0x0007e40000100800 */
[----:B------:R-:W5:Y:S01]  /*52e0*/  LDC R51, c[0x0][0x268] ;  /* 0x00009a00ff337b82 */ /* 0x000f620000000800 */
[----:B------:R-:W-:Y:S01]  /*52f0*/  IMAD R42, R61, 0x2, R4 ;  /* 0x000000023d2a7824 */ /* 0x000fe200078e0204 */
[----:B------:R2:W-:Y:S01]  /*5300*/  STL [R1+0x4d4], R219 ;  /* 0x0004d4db01007387 */ /* 0x0005e20000100800 */
[----:B-1----:R-:W-:-:S02]  /*5310*/  IADD3 R218, P1, R63, R12, RZ ;  /* 0x0000000c3fda7210 */ /* 0x002fc40007f3e0ff */
[----:B------:R-:W-:Y:S01]  /*5320*/  IMAD R41, R41, 0x2, R42 ;  /* 0x0000000229297824 */ /* 0x000fe200078e022a */
[----:B---3--:R-:W-:Y:S02]  /*5330*/  IADD3 R217, P2, R64, R12, RZ ;  /* 0x0000000c40d97210 */ /* 0x008fe40007f5e0ff */
[----:B------:R1:W-:Y:S01]  /*5340*/  STL [R1+0x4dc], R218 ;  /* 0x0004dcda01007387 */ /* 0x0003e20000100800 */
[----:B------:R-:W-:Y:S01]  /*5350*/  IMAD R40, R40, 0x2, R41 ;  /* 0x0000000228287824 */ /* 0x000fe200078e0229 */
[----:B------:R-:W3:Y:S01]  /*5360*/  LDC R49, c[0x0][0x268] ;  /* 0x00009a00ff317b82 */ /* 0x000ee20000000800 */
[----:B--2---:R-:W-:Y:S01]  /*5370*/  LEA.HI.X.SX32 R219, R62, R3, 0x1, P0 ;  /* 0x000000033edb7211 */ /* 0x004fe200000f0eff */
[----:B------:R2:W-:Y:S01]  /*5380*/  STL [R1+0x4e4], R217 ;  /* 0x0004e4d901007387 */ /* 0x0005e20000100800 */
[----:B------:R-:W-:-:S03]  /*5390*/  IMAD R39, R39, 0x2, R40 ;  /* 0x0000000227277824 */ /* 0x000fc600078e0228 */
[----:B------:R4:W-:Y:S01]  /*53a0*/  STL [R1+0x4d0], R219 ;  /* 0x0004d0db01007387 */ /* 0x0009e20000100800 */
[----:B------:R-:W-:Y:S01]  /*53b0*/  IMAD R38, R38, 0x2, R39 ;  /* 0x0000000226267824 */ /* 0x000fe200078e0227 */
[-C--:B-1----:R-:W-:Y:S01]  /*53c0*/  LEA.HI.X.SX32 R218, R63, R3.reuse, 0x1, P1 ;  /* 0x000000033fda7211 */ /* 0x082fe200008f0eff */
[----:B------:R-:W1:Y:S01]  /*53d0*/  LDC R47, c[0x0][0x268] ;  /* 0x00009a00ff2f7b82 */ /* 0x000e620000000800 */
[----:B------:R-:W-:Y:S01]  /*53e0*/  CS2R R62, SRZ ;  /* 0x00000000003e7805 */ /* 0x000fe2000001ff00 */
[----:B------:R-:W-:Y:S01]  /*53f0*/  IMAD R37, R37, 0x2, R38 ;  /* 0x0000000225257824 */ /* 0x000fe200078e0226 */
[----:B--2---:R-:W-:Y:S01]  /*5400*/  LEA.HI.X.SX32 R217, R64, R3, 0x1, P2 ;  /* 0x0000000340d97211 */ /* 0x004fe200010f0eff */
[----:B------:R2:W-:Y:S01]  /*5410*/  STL [R1+0x4d8], R218 ;  /* 0x0004d8da01007387 */ /* 0x0005e20000100800 */
[----:B------:R-:W-:Y:S01]  /*5420*/  CS2R R64, SRZ ;  /* 0x0000000000407805 */ /* 0x000fe2000001ff00 */
[----:B----4-:R-:W-:Y:S01]  /*5430*/  IMAD R36, R36, 0x2, R37 ;  /* 0x0000000224247824 */ /* 0x010fe200078e0225 */
[----:B------:R-:W-:Y:S01]  /*5440*/  IADD3 R219, P0, R60, R12, RZ ;  /* 0x0000000c3cdb7210 */ /* 0x000fe20007f1e0ff */
[----:B------:R4:W-:Y:S01]  /*5450*/  STL [R1+0x4e0], R217 ;  /* 0x0004e0d901007387 */ /* 0x0009e20000100800 */
[----:B------:R-:W1:Y:S01]  /*5460*/  LDC R45, c[0x0][0x268] ;  /* 0x00009a00ff2d7b82 */ /* 0x000e620000000800 */
[----:B0-----:R-:W-:-:S02]  /*5470*/  IMAD R35, R35, 0x2, R36 ;  /* 0x0000000223237824 */ /* 0x001fc400078e0224 */
[----:B------:R0:W-:Y:S01]  /*5480*/  STL [R1+0x4ec], R219 ;  /* 0x0004ecdb01007387 */ /* 0x0001e20000100800 */
[----:B--2---:R-:W-:Y:S01]  /*5490*/  IADD3 R218, P1, R59, R12, RZ ;  /* 0x0000000c3bda7210 */ /* 0x004fe20007f3e0ff */
[----:B------:R-:W-:-:S03]  /*54a0*/  IMAD R34, R34, 0x2, R35 ;  /* 0x0000000222227824 */ /* 0x000fc600078e0223 */
[----:B------:R-:W2:Y:S01]  /*54b0*/  LDC R43, c[0x0][0x268] ;  /* 0x00009a00ff2b7b82 */ /* 0x000ea20000000800 */
[----:B----4-:R-:W-:Y:S01]  /*54c0*/  IADD3 R217, P2, R58, R12, RZ ;  /* 0x0000000c3ad97210 */ /* 0x010fe20007f5e0ff */
[----:B------:R4:W-:Y:S01]  /*54d0*/  STL [R1+0x4f4], R218 ;  /* 0x0004f4da01007387 */ /* 0x0009e20000100800 */
[----:B0-----:R-:W-:-:S03]  /*54e0*/  LEA.HI.X.SX32 R219, R60, R3, 0x1, P0 ;  /* 0x000000033cdb7211 */ /* 0x001fc600000f0eff */
[----:B------:R0:W-:Y:S01]  /*54f0*/  STL [R1+0x4fc], R217 ;  /* 0x0004fcd901007387 */ /* 0x0001e20000100800 */
[----:B------:R-:W-:Y:S01]  /*5500*/  CS2R R60, SRZ ;  /* 0x00000000003c7805 */ /* 0x000fe2000001ff00 */
[----:B------:R-:W2:Y:S02]  /*5510*/  LDC R27, c[0x0][0x268] ;  /* 0x00009a00ff1b7b82 */ /* 0x000ea40000000800 */
[----:B------:R5:W-:Y:S01]  /*5520*/  STL [R1+0x4e8], R219 ;  /* 0x0004e8db01007387 */ /* 0x000be20000100800 */
[-C--:B----4-:R-:W-:Y:S02]  /*5530*/  LEA.HI.X.SX32 R218, R59, R3.reuse, 0x1, P1 ;  /* 0x000000033bda7211 */ /* 0x090fe400008f0eff */
[----:B0-----:R-:W-:-:S03]  /*5540*/  LEA.HI.X.SX32 R217, R58, R3, 0x1, P2 ;  /* 0x000000033ad97211 */ /* 0x001fc600010f0eff */
[----:B------:R0:W-:Y:S01]  /*5550*/  STL [R1+0x4f0], R218 ;  /* 0x0004f0da01007387 */ /* 0x0001e20000100800 */
[----:B------:R-:W4:Y:S01]  /*5560*/  LDC R26, c[0x0][0x268] ;  /* 0x00009a00ff1a7b82 */ /* 0x000f220000000800 */
[----:B------:R-:W-:Y:S02]  /*5570*/  CS2R R58, SRZ ;  /* 0x00000000003a7805 */ /* 0x000fe4000001ff00 */
[-C--:B-----5:R-:W-:Y:S01]  /*5580*/  IADD3 R219, P0, R57, R12.reuse, RZ ;  /* 0x0000000c39db7210 */ /* 0x0a0fe20007f1e0ff */
[----:B------:R5:W-:Y:S04]  /*5590*/  STL [R1+0x4f8], R217 ;  /* 0x0004f8d901007387 */ /* 0x000be80000100800 */
[----:B------:R3:W-:Y:S01]  /*55a0*/  STL [R1+0x504], R219 ;  /* 0x000504db01007387 */ /* 0x0007e20000100800 */
[----:B------:R-:W4:Y:S01]  /*55b0*/  LDC R25, c[0x0][0x268] ;  /* 0x00009a00ff197b82 */ /* 0x000f220000000800 */
[----:B0-----:R-:W-:-:S02]  /*55c0*/  IADD3 R218, P1, R56, R12, RZ ;  /* 0x0000000c38da7210 */ /* 0x001fc40007f3e0ff */
[----:B-----5:R-:W-:-:S03]  /*55d0*/  IADD3 R217, P2, R55, R12, RZ ;  /* 0x0000000c37d97210 */ /* 0x020fc60007f5e0ff */
[----:B------:R0:W-:Y:S02]  /*55e0*/  STL [R1+0x50c], R218 ;  /* 0x00050cda01007387 */ /* 0x0001e40000100800 */
[----:B------:R-:W5:Y:S01]  /*55f0*/  LDC R22, c[0x0][0x268] ;  /* 0x00009a00ff167b82 */ /* 0x000f620000000800 */
[-C--:B---3--:R-:W-:Y:S01]  /*5600*/  LEA.HI.X.SX32 R219, R57, R3.reuse, 0x1, P0 ;  /* 0x0000000339db7211 */ /* 0x088fe200000f0eff */
[----:B------:R3:W-:Y:S04]  /*5610*/  STL [R1+0x514], R217 ;  /* 0x000514d901007387 */ /* 0x0007e80000100800 */
[----:B------:R1:W-:Y:S01]  /*5620*/  STL [R1+0x500], R219 ;  /* 0x000500db01007387 */ /* 0x0003e20000100800 */
[----:B0-----:R-:W-:Y:S01]  /*5630*/  LEA.HI.X.SX32 R218, R56, R3, 0x1, P1 ;  /* 0x0000000338da7211 */ /* 0x001fe200008f0eff */
[----:B------:R-:W0:Y:S01]  /*5640*/  LDC R21, c[0x0][0x268] ;  /* 0x00009a00ff157b82 */ /* 0x000e220000000800 */
[----:B------:R-:W-:-:S02]  /*5650*/  CS2R R56, SRZ ;  /* 0x0000000000387805 */ /* 0x000fc4000001ff00 */
[----:B---3--:R-:W-:Y:S01]  /*5660*/  LEA.HI.X.SX32 R217, R55, R3, 0x1, P2 ;  /* 0x0000000337d97211 */ /* 0x008fe200010f0eff */
[----:B------:R3:W-:Y:S01]  /*5670*/  STL [R1+0x508], R218 ;  /* 0x000508da01007387 */ /* 0x0007e20000100800 */
[----:B-1----:R-:W-:-:S03]  /*5680*/  IADD3 R219, P0, R54, R12, RZ ;  /* 0x0000000c36db7210 */ /* 0x002fc60007f1e0ff */
[----:B------:R1:W-:Y:S01]  /*5690*/  STL [R1+0x510], R217 ;  /* 0x000510d901007387 */ /* 0x0003e20000100800 */
[----:B------:R-:W0:Y:S03]  /*56a0*/  LDC R20, c[0x0][0x268] ;  /* 0x00009a00ff147b82 */ /* 0x000e260000000800 */
[----:B------:R2:W-:Y:S01]  /*56b0*/  STL [R1+0x51c], R219 ;  /* 0x00051cdb01007387 */ /* 0x0005e20000100800 */
[----:B---3--:R-:W-:-:S04]  /*56c0*/  IADD3 R218, P1, R52, R12, RZ ;  /* 0x0000000c34da7210 */ /* 0x008fc80007f3e0ff */
[----:B------:R-:W3:Y:S01]  /*56d0*/  LDC R33, c[0x0][0x268] ;  /* 0x00009a00ff217b82 */ /* 0x000ee20000000800 */
[----:B-1----:R-:W-:Y:S01]  /*56e0*/  IADD3 R217, P2, R50, R12, RZ ;  /* 0x0000000c32d97210 */ /* 0x002fe20007f5e0ff */
[----:B------:R1:W-:Y:S01]  /*56f0*/  STL [R1+0x524], R218 ;  /* 0x000524da01007387 */ /* 0x0003e20000100800 */
[----:B--2---:R-:W-:-:S03]  /*5700*/  LEA.HI.X.SX32 R219, R54, R3, 0x1, P0 ;  /* 0x0000000336db7211 */ /* 0x004fc600000f0eff */
[----:B------:R2:W-:Y:S01]  /*5710*/  STL [R1+0x52c], R217 ;  /* 0x00052cd901007387 */ /* 0x0005e20000100800 */
[----:B------:R-:W-:Y:S01]  /*5720*/  CS2R R54, SRZ ;  /* 0x0000000000367805 */ /* 0x000fe2000001ff00 */
[----:B------:R-:W3:Y:S02]  /*5730*/  LDC R31, c[0x0][0x268] ;  /* 0x00009a00ff1f7b82 */ /* 0x000ee40000000800 */
[----:B------:R4:W-:Y:S01]  /*5740*/  STL [R1+0x518], R219 ;  /* 0x000518db01007387 */ /* 0x0009e20000100800 */
[-C--:B-1----:R-:W-:Y:S02]  /*5750*/  LEA.HI.X.SX32 R218, R52, R3.reuse, 0x1, P1 ;  /* 0x0000000334da7211 */ /* 0x082fe400008f0eff */
[----:B--2---:R-:W-:-:S03]  /*5760*/  LEA.HI.X.SX32 R217, R50, R3, 0x1, P2 ;  /* 0x0000000332d97211 */ /* 0x004fc600010f0eff */
[----:B------:R1:W-:Y:S01]  /*5770*/  STL [R1+0x520], R218 ;  /* 0x000520da01007387 */ /* 0x0003e20000100800 */
[----:B------:R-:W2:Y:S01]  /*5780*/  LDC R29, c[0x0][0x268] ;  /* 0x00009a00ff1d7b82 */ /* 0x000ea20000000800 */
[-C--:B----4-:R-:W-:Y:S02]  /*5790*/  IADD3 R219, P0, R48, R12.reuse, RZ ;  /* 0x0000000c30db7210 */ /* 0x090fe40007f1e0ff */
[----:B------:R4:W-:Y:S04]  /*57a0*/  STL [R1+0x528], R217 ;  /* 0x000528d901007387 */ /* 0x0009e80000100800 */
[----:B------:R5:W-:Y:S01]  /*57b0*/  STL [R1+0x534], R219 ;  /* 0x000534db01007387 */ /* 0x000be20000100800 */
[----:B------:R-:W2:Y:S01]  /*57c0*/  LDC R15, c[0x0][0x268] ;  /* 0x00009a00ff0f7b82 */ /* 0x000ea20000000800 */
[----:B-1----:R-:W-:-:S02]  /*57d0*/  IADD3 R218, P1, R32, R12, RZ ;  /* 0x0000000c20da7210 */ /* 0x002fc40007f3e0ff */
[----:B----4-:R-:W-:-:S03]  /*57e0*/  IADD3 R217, P2, R16, R12, RZ ;  /* 0x0000000c10d97210 */ /* 0x010fc60007f5e0ff */
[----:B------:R1:W-:Y:S02]  /*57f0*/  STL [R1+0x53c], R218 ;  /* 0x00053cda01007387 */ /* 0x0003e40000100800 */
[----:B------:R-:W4:Y:S01]  /*5800*/  LDC R6, c[0x0][0x268] ;  /* 0x00009a00ff067b82 */ /* 0x000f220000000800 */
[-C--:B-----5:R-:W-:Y:S01]  /*5810*/  LEA.HI.X.SX32 R219, R48, R3.reuse, 0x1, P0 ;  /* 0x0000000330db7211 */ /* 0x0a0fe200000f0eff */
[----:B------:R5:W-:Y:S04]  /*5820*/  STL [R1+0x544], R217 ;  /* 0x000544d901007387 */ /* 0x000be80000100800 */
[----:B------:R0:W-:Y:S01]  /*5830*/  STL [R1+0x530], R219 ;  /* 0x000530db01007387 */ /* 0x0001e20000100800 */
[----:B-1----:R-:W-:Y:S01]  /*5840*/  LEA.HI.X.SX32 R218, R32, R3, 0x1, P1 ;  /* 0x0000000320da7211 */ /* 0x002fe200008f0eff */
[----:B------:R-:W-:Y:S01]  /*5850*/  IMAD R32, R53, 0x2, R34 ;  /* 0x0000000235207824 */ /* 0x000fe200078e0222 */
[----:B------:R-:W1:Y:S01]  /*5860*/  LDC R5, c[0x0][0x268] ;  /* 0x00009a00ff057b82 */ /* 0x000e620000000800 */
[----:B------:R-:W-:-:S02]  /*5870*/  CS2R R52, SRZ ;  /* 0x0000000000347805 */ /* 0x000fc4000001ff00 */
[----:B-----5:R-:W-:Y:S01]  /*5880*/  LEA.HI.X.SX32 R217, R16, R3, 0x1, P2 ;  /* 0x0000000310d97211 */ /* 0x020fe200010f0eff */
[----:B------:R5:W-:Y:S01]  /*5890*/  STL [R1+0x538], R218 ;  /* 0x000538da01007387 */ /* 0x000be20000100800 */
[----:B------:R-:W-:-:S03]  /*58a0*/  IADD3 R16, P0, R46, R12, RZ ;  /* 0x0000000c2e107210 */ /* 0x000fc60007f1e0ff */
[----:B------:R3:W-:Y:S01]  /*58b0*/  STL [R1+0x540], R217 ;  /* 0x000540d901007387 */ /* 0x0007e20000100800 */
[----:B0-----:R-:W-:Y:S01]  /*58c0*/  LEA.HI.X.SX32 R219, R46, R3, 0x1, P0 ;  /* 0x000000032edb7211 */ /* 0x001fe200000f0eff */
[----:B------:R-:W0:Y:S02]  /*58d0*/  LDC R14, c[0x0][0x268] ;  /* 0x00009a00ff0e7b82 */ /* 0x000e240000000800 */
[----:B------:R3:W-:Y:S01]  /*58e0*/  STL [R1+0x54c], R16 ;  /* 0x00054c1001007387 */ /* 0x0007e20000100800 */
[-C--:B-----5:R-:W-:Y:S02]  /*58f0*/  IADD3 R218, P1, R30, R12.reuse, RZ ;  /* 0x0000000c1eda7210 */ /* 0x0a0fe40007f3e0ff */
[----:B---3--:R-:W-:-:S03]  /*5900*/  IADD3 R217, P2, R10, R12, RZ ;  /* 0x0000000c0ad97210 */ /* 0x008fc60007f5e0ff */
[----:B------:R3:W-:Y:S01]  /*5910*/  STL [R1+0x554], R218 ;  /* 0x000554da01007387 */ /* 0x0007e20000100800 */
[----:B------:R-:W5:Y:S01]  /*5920*/  LDC R13, c[0x0][0x268] ;  /* 0x00009a00ff0d7b82 */ /* 0x000f620000000800 */
[----:B------:R-:W-:Y:S02]  /*5930*/  IMAD R16, R51, 0x2, R32 ;  /* 0x0000000233107824 */ /* 0x000fe400078e0220 */
[----:B------:R2:W-:Y:S01]  /*5940*/  STL [R1+0x55c], R217 ;  /* 0x00055cd901007387 */ /* 0x0005e20000100800 */
[----:B------:R-:W-:-:S03]  /*5950*/  CS2R R50, SRZ ;  /* 0x0000000000327805 */ /* 0x000fc6000001ff00 */
[----:B------:R4:W-:Y:S01]  /*5960*/  STL [R1+0x548], R219 ;  /* 0x000548db01007387 */ /* 0x0009e20000100800 */
[----:B------:R-:W5:Y:S01]  /*5970*/  LDC R17, c[0x0][0x268] ;  /* 0x00009a00ff117b82 */ /* 0x000f620000000800 */
[-C--:B---3--:R-:W-:Y:S02]  /*5980*/  LEA.HI.X.SX32 R218, R30, R3.reuse, 0x1, P1 ;  /* 0x000000031eda7211 */ /* 0x088fe400008f0eff */
[----:B--2---:R-:W-:-:S03]  /*5990*/  LEA.HI.X.SX32 R217, R10, R3, 0x1, P2 ;  /* 0x000000030ad97211 */ /* 0x004fc600010f0eff */
[----:B------:R2:W-:Y:S01]  /*59a0*/  STL [R1+0x550], R218 ;  /* 0x000550da01007387 */ /* 0x0005e20000100800 */
[----:B------:R-:W-:Y:S01]  /*59b0*/  IMAD R10, R49, 0x2, R16 ;  /* 0x00000002310a7824 */ /* 0x000fe200078e0210 */
[----:B------:R-:W3:Y:S01]  /*59c0*/  LDC R18, c[0x0][0x268] ;  /* 0x00009a00ff127b82 */ /* 0x000ee20000000800 */
[-C--:B----4-:R-:W-:Y:S01]  /*59d0*/  IADD3 R219, P0, R44, R12.reuse, RZ ;  /* 0x0000000c2cdb7210 */ /* 0x090fe20007f1e0ff */
[----:B------:R4:W-:Y:S01]  /*59e0*/  STL [R1+0x558], R217 ;  /* 0x000558d901007387 */ /* 0x0009e20000100800 */
[----:B------:R-:W-:Y:S01]  /*59f0*/  IMAD R30, R47, 0x2, R10 ;  /* 0x000000022f1e7824 */ /* 0x000fe200078e020a */
[----:B------:R-:W-:Y:S02]  /*5a00*/  CS2R R46, SRZ ;  /* 0x00000000002e7805 */ /* 0x000fe4000001ff00 */
[----:B------:R-:W-:Y:S01]  /*5a10*/  CS2R R48, SRZ ;  /* 0x0000000000307805 */ /* 0x000fe2000001ff00 */
[----:B------:R1:W-:Y:S01]  /*5a20*/  STL [R1+0x564], R219 ;  /* 0x000564db01007387 */ /* 0x0003e20000100800 */
[-C--:B--2---:R-:W-:Y:S01]  /*5a30*/  IADD3 R218, P1, R28, R12.reuse, RZ ;  /* 0x0000000c1cda7210 */ /* 0x084fe20007f3e0ff */
[----:B------:R-:W2:Y:S01]  /*5a40*/  LDC R19, c[0x0][0x268] ;  /* 0x00009a00ff137b82 */ /* 0x000ea20000000800 */
[----:B----4-:R-:W-:-:S03]  /*5a50*/  IADD3 R217, P2, R4, R12, RZ ;  /* 0x0000000c04d97210 */ /* 0x010fc60007f5e0ff */
[----:B------:R4:W-:Y:S01]  /*5a60*/  STL [R1+0x56c], R218 ;  /* 0x00056cda01007387 */ /* 0x0009e20000100800 */
[----:B-1----:R-:W-:-:S03]  /*5a70*/  LEA.HI.X.SX32 R219, R44, R3, 0x1, P0 ;  /* 0x000000032cdb7211 */ /* 0x002fc600000f0eff */
[----:B------:R1:W-:Y:S01]  /*5a80*/  STL [R1+0x574], R217 ;  /* 0x000574d901007387 */ /* 0x0003e20000100800 */
[----:B------:R-:W2:Y:S03]  /*5a90*/  LDC R23, c[0x0][0x268] ;  /* 0x00009a00ff177b82 */ /* 0x000ea60000000800 */
[----:B------:R0:W-:Y:S01]  /*5aa0*/  STL [R1+0x560], R219 ;  /* 0x000560db01007387 */ /* 0x0001e20000100800 */
[-C--:B----4-:R-:W-:Y:S01]  /*5ab0*/  LEA.HI.X.SX32 R218, R28, R3.reuse, 0x1, P1 ;  /* 0x000000031cda7211 */ /* 0x090fe200008f0eff */
[----:B------:R-:W-:Y:S01]  /*5ac0*/  IMAD R28, R45, 0x2, R30 ;  /* 0x000000022d1c7824 */ /* 0x000fe200078e021e */
[----:B------:R-:W-:Y:S02]  /*5ad0*/  CS2R R44, SRZ ;  /* 0x00000000002c7805 */ /* 0x000fe4000001ff00 */
[----:B------:R-:W4:Y:S01]  /*5ae0*/  LDC R24, c[0x0][0x268] ;  /* 0x00009a00ff187b82 */ /* 0x000f220000000800 */
[----:B-1----:R-:W-:Y:S01]  /*5af0*/  LEA.HI.X.SX32 R217, R4, R3, 0x1, P2 ;  /* 0x0000000304d97211 */ /* 0x002fe200010f0eff */
[----:B------:R1:W-:Y:S01]  /*5b00*/  STL [R1+0x568], R218 ;  /* 0x000568da01007387 */ /* 0x0003e20000100800 */
[----:B------:R-:W-:-:S03]  /*5b10*/  IADD3 R4, P0, R42, R12, RZ ;  /* 0x0000000c2a047210 */ /* 0x000fc60007f1e0ff */
[----:B------:R5:W-:Y:S01]  /*5b20*/  STL [R1+0x570], R217 ;  /* 0x000570d901007387 */ /* 0x000be20000100800 */
[----:B0-----:R-:W-:-:S03]  /*5b30*/  LEA.HI.X.SX32 R219, R42, R3, 0x1, P0 ;  /* 0x000000032adb7211 */ /* 0x001fc600000f0eff */
[----:B------:R0:W-:Y:S01]  /*5b40*/  STL [R1+0x57c], R4 ;  /* 0x00057c0401007387 */ /* 0x0001e20000100800 */
[-C--:B-1----:R-:W-:Y:S02]  /*5b50*/  IADD3 R218, P1, R41, R12.reuse, RZ ;  /* 0x0000000c29da7210 */ /* 0x082fe40007f3e0ff */
[----:B-----5:R-:W-:-:S03]  /*5b60*/  IADD3 R217, P2, R40, R12, RZ ;  /* 0x0000000c28d97210 */ /* 0x020fc60007f5e0ff */
[----:B------:R1:W-:Y:S01]  /*5b70*/  STL [R1+0x584], R218 ;  /* 0x000584da01007387 */ /* 0x0003e20000100800 */
[----:B0-----:R-:W-:-:S03]  /*5b80*/  IMAD R4, R43, 0x2, R28 ;  /* 0x000000022b047824 */ /* 0x001fc600078e021c */
[----:B------:R0:W-:Y:S01]  /*5b90*/  STL [R1+0x58c], R217 ;  /* 0x00058cd901007387 */ /* 0x0001e20000100800 */
[----:B------:R-:W-:Y:S01]  /*5ba0*/  CS2R R42, SRZ ;  /* 0x00000000002a7805 */ /* 0x000fe2000001ff00 */
[----:B------:R-:W-:Y:S02]  /*5bb0*/  IMAD R27, R27, 0x2, R4 ;  /* 0x000000021b1b7824 */ /* 0x000fe400078e0204 */
[----:B------:R5:W-:Y:S01]  /*5bc0*/  STL [R1+0x578], R219 ;  /* 0x000578db01007387 */ /* 0x000be20000100800 */
[-C--:B-1----:R-:W-:Y:S01]  /*5bd0*/  LEA.HI.X.SX32 R218, R41, R3.reuse, 0x1, P1 ;  /* 0x0000000329da7211 */ /* 0x082fe200008f0eff */
[----:B------:R-:W-:Y:S01]  /*5be0*/  IMAD R26, R26, 0x2, R27 ;  /* 0x000000021a1a7824 */ /* 0x000fe200078e021b */
[----:B0-----:R-:W-:-:S03]  /*5bf0*/  LEA.HI.X.SX32 R217, R40, R3, 0x1, P2 ;  /* 0x0000000328d97211 */ /* 0x001fc600010f0eff */
[----:B------:R0:W-:Y:S01]  /*5c00*/  STL [R1+0x580], R218 ;  /* 0x000580da01007387 */ /* 0x0001e20000100800 */
[----:B------:R-:W-:Y:S01]  /*5c10*/  IMAD R25, R25, 0x2, R26 ;  /* 0x0000000219197824 */ /* 0x000fe200078e021a */
[----:B------:R-:W-:Y:S02]  /*5c20*/  CS2R R40, SRZ ;  /* 0x0000000000287805 */ /* 0x000fe4000001ff00 */
[----:B-----5:R-:W-:Y:S01]  /*5c30*/  IADD3 R219, P0, R39, R12, RZ ;  /* 0x0000000c27db7210 */ /* 0x020fe20007f1e0ff */
[----:B------:R1:W-:Y:S01]  /*5c40*/  STL [R1+0x588], R217 ;  /* 0x000588d901007387 */ /* 0x0003e20000100800 */
[----:B------:R-:W-:-:S03]  /*5c50*/  IMAD R22, R22, 0x2, R25 ;  /* 0x0000000216167824 */ /* 0x000fc600078e0219 */
[----:B------:R5:W-:Y:S01]  /*5c60*/  STL [R1+0x594], R219 ;  /* 0x000594db01007387 */ /* 0x000be20000100800 */
[----:B------:R-:W-:Y:S01]  /*5c70*/  IMAD R21, R21, 0x2, R22 ;  /* 0x0000000215157824 */ /* 0x000fe200078e0216 */
[----:B0-----:R-:W-:-:S03]  /*5c80*/  IADD3 R218, P1, R38, R12, RZ ;  /* 0x0000000c26da7210 */ /* 0x001fc60007f3e0ff */
[----:B------:R-:W-:Y:S01]  /*5c90*/  IMAD R20, R20, 0x2, R21 ;  /* 0x0000000214147824 */ /* 0x000fe200078e0215 */
[----:B-1----:R-:W-:Y:S01]  /*5ca0*/  IADD3 R217, P2, R37, R12, RZ ;  /* 0x0000000c25d97210 */ /* 0x002fe20007f5e0ff */
[----:B------:R0:W-:Y:S01]  /*5cb0*/  STL [R1+0x59c], R218 ;  /* 0x00059cda01007387 */ /* 0x0001e20000100800 */
[----:B-----5:R-:W-:-:S03]  /*5cc0*/  LEA.HI.X.SX32 R219, R39, R3, 0x1, P0 ;  /* 0x0000000327db7211 */ /* 0x020fc600000f0eff */
[----:B------:R1:W-:Y:S04]  /*5cd0*/  STL [R1+0x5a4], R217 ;  /* 0x0005a4d901007387 */ /* 0x0003e80000100800 */
[----:B------:R5:W-:Y:S01]  /*5ce0*/  STL [R1+0x590], R219 ;  /* 0x000590db01007387 */ /* 0x000be20000100800 */
[-C--:B0-----:R-:W-:Y:S02]  /*5cf0*/  LEA.HI.X.SX32 R218, R38, R3.reuse, 0x1, P1 ;  /* 0x0000000326da7211 */ /* 0x081fe400008f0eff */
[----:B------:R-:W-:Y:S02]  /*5d00*/  CS2R R38, SRZ ;  /* 0x0000000000267805 */ /* 0x000fe4000001ff00 */
[----:B-1----:R-:W-:Y:S01]  /*5d10*/  LEA.HI.X.SX32 R217, R37, R3, 0x1, P2 ;  /* 0x0000000325d97211 */ /* 0x002fe200010f0eff */
[----:B------:R0:W-:Y:S01]  /*5d20*/  STL [R1+0x598], R218 ;  /* 0x000598da01007387 */ /* 0x0001e20000100800 */
[----:B-----5:R-:W-:-:S03]  /*5d30*/  IADD3 R219, P0, R36, R12, RZ ;  /* 0x0000000c24db7210 */ /* 0x020fc60007f1e0ff */
[----:B------:R1:W-:Y:S04]  /*5d40*/  STL [R1+0x5a0], R217 ;  /* 0x0005a0d901007387 */ /* 0x0003e80000100800 */
[----:B------:R5:W-:Y:S01]  /*5d50*/  STL [R1+0x5ac], R219 ;  /* 0x0005acdb01007387 */ /* 0x000be20000100800 */
[-C--:B0-----:R-:W-:Y:S02]  /*5d60*/  IADD3 R218, P1, R35, R12.reuse, RZ ;  /* 0x0000000c23da7210 */ /* 0x081fe40007f3e0ff */
[----:B-1----:R-:W-:-:S03]  /*5d70*/  IADD3 R217, P2, R34, R12, RZ ;  /* 0x0000000c22d97210 */ /* 0x002fc60007f5e0ff */
[----:B------:R0:W-:Y:S01]  /*5d80*/  STL [R1+0x5b4], R218 ;  /* 0x0005b4da01007387 */ /* 0x0001e20000100800 */
[----:B-----5:R-:W-:-:S03]  /*5d90*/  LEA.HI.X.SX32 R219, R36, R3, 0x1, P0 ;  /* 0x0000000324db7211 */ /* 0x020fc600000f0eff */
[----:B------:R1:W-:Y:S01]  /*5da0*/  STL [R1+0x5bc], R217 ;  /* 0x0005bcd901007387 */ /* 0x0003e20000100800 */
[----:B------:R-:W-:-:S03]  /*5db0*/  CS2R R36, SRZ ;  /* 0x0000000000247805 */ /* 0x000fc6000001ff00 */
[----:B------:R5:W-:Y:S01]  /*5dc0*/  STL [R1+0x5a8], R219 ;  /* 0x0005a8db01007387 */ /* 0x000be20000100800 */
[-C--:B0-----:R-:W-:Y:S02]  /*5dd0*/  LEA.HI.X.SX32 R218, R35, R3.reuse, 0x1, P1 ;  /* 0x0000000323da7211 */ /* 0x081fe400008f0eff */
[----:B-1----:R-:W-:-:S03]  /*5de0*/  LEA.HI.X.SX32 R217, R34, R3, 0x1, P2 ;  /* 0x0000000322d97211 */ /* 0x002fc600010f0eff */
[----:B------:R0:W-:Y:S01]  /*5df0*/  STL [R1+0x5b0], R218 ;  /* 0x0005b0da01007387 */ /* 0x0001e20000100800 */
[----:B------:R-:W-:Y:S02]  /*5e00*/  CS2R R34, SRZ ;  /* 0x0000000000227805 */ /* 0x000fe4000001ff00 */
[-C--:B-----5:R-:W-:Y:S01]  /*5e10*/  IADD3 R219, P0, R32, R12.reuse, RZ ;  /* 0x0000000c20db7210 */ /* 0x0a0fe20007f1e0ff */
[----:B------:R1:W-:Y:S04]  /*5e20*/  STL [R1+0x5b8], R217 ;  /* 0x0005b8d901007387 */ /* 0x0003e80000100800 */
[----:B------:R5:W-:Y:S01]  /*5e30*/  STL [R1+0x5c4], R219 ;  /* 0x0005c4db01007387 */ /* 0x000be20000100800 */
[-C--:B0-----:R-:W-:Y:S02]  /*5e40*/  IADD3 R218, P1, R16, R12.reuse, RZ ;  /* 0x0000000c10da7210 */ /* 0x081fe40007f3e0ff */
[----:B-1----:R-:W-:-:S03]  /*5e50*/  IADD3 R217, P2, R10, R12, RZ ;  /* 0x0000000c0ad97210 */ /* 0x002fc60007f5e0ff */
[----:B------:R0:W-:Y:S01]  /*5e60*/  STL [R1+0x5cc], R218 ;  /* 0x0005ccda01007387 */ /* 0x0001e20000100800 */
[----:B-----5:R-:W-:-:S03]  /*5e70*/  LEA.HI.X.SX32 R219, R32, R3, 0x1, P0 ;  /* 0x0000000320db7211 */ /* 0x020fc600000f0eff */
[----:B------:R1:W-:Y:S04]  /*5e80*/  STL [R1+0x5d4], R217 ;  /* 0x0005d4d901007387 */ /* 0x0003e80000100800 */
[----:B------:R5:W-:Y:S01]  /*5e90*/  STL [R1+0x5c0], R219 ;  /* 0x0005c0db01007387 */ /* 0x000be20000100800 */
[-C--:B0-----:R-:W-:Y:S01]  /*5ea0*/  LEA.HI.X.SX32 R218, R16, R3.reuse, 0x1, P1 ;  /* 0x0000000310da7211 */ /* 0x081fe200008f0eff */
[----:B------:R-:W-:Y:S01]  /*5eb0*/  IMAD R16, R33, 0x2, R20 ;  /* 0x0000000221107824 */ /* 0x000fe200078e0214 */
[----:B------:R-:W-:Y:S02]  /*5ec0*/  CS2R R32, SRZ ;  /* 0x0000000000207805 */ /* 0x000fe4000001ff00 */
[----:B-1----:R-:W-:Y:S01]  /*5ed0*/  LEA.HI.X.SX32 R217, R10, R3, 0x1, P2 ;  /* 0x000000030ad97211 */ /* 0x002fe200010f0eff */
[----:B------:R0:W-:Y:S01]  /*5ee0*/  STL [R1+0x5c8], R218 ;  /* 0x0005c8da01007387 */ /* 0x0001e20000100800 */
[----:B------:R-:W-:-:S03]  /*5ef0*/  IADD3 R10, P0, R30, R12, RZ ;  /* 0x0000000c1e0a7210 */ /* 0x000fc60007f1e0ff */
[----:B------:R1:W-:Y:S01]  /*5f00*/  STL [R1+0x5d0], R217 ;  /* 0x0005d0d901007387 */ /* 0x0003e20000100800 */
[----:B-----5:R-:W-:-:S03]  /*5f10*/  LEA.HI.X.SX32 R219, R30, R3, 0x1, P0 ;  /* 0x000000031edb7211 */ /* 0x020fc600000f0eff */
[----:B------:R5:W-:Y:S01]  /*5f20*/  STL [R1+0x5dc], R10 ;  /* 0x0005dc0a01007387 */ /* 0x000be20000100800 */
[-C--:B0-----:R-:W-:Y:S02]  /*5f30*/  IADD3 R218, P1, R28, R12.reuse, RZ ;  /* 0x0000000c1cda7210 */ /* 0x081fe40007f3e0ff */
[----:B-1----:R-:W-:-:S03]  /*5f40*/  IADD3 R217, P2, R4, R12, RZ ;  /* 0x0000000c04d97210 */ /* 0x002fc60007f5e0ff */
[----:B------:R0:W-:Y:S01]  /*5f50*/  STL [R1+0x5e4], R218 ;  /* 0x0005e4da01007387 */ /* 0x0001e20000100800 */
[----:B-----5:R-:W-:-:S03]  /*5f60*/  IMAD R10, R31, 0x2, R16 ;  /* 0x000000021f0a7824 */ /* 0x020fc600078e0210 */
[----:B------:R1:W-:Y:S01]  /*5f70*/  STL [R1+0x5ec], R217 ;  /* 0x0005ecd901007387 */ /* 0x0003e20000100800 */
[----:B------:R-:W-:-:S03]  /*5f80*/  CS2R R30, SRZ ;  /* 0x00000000001e7805 */ /* 0x000fc6000001ff00 */
[----:B------:R5:W-:Y:S01]  /*5f90*/  STL [R1+0x5d8], R219 ;  /* 0x0005d8db01007387 */ /* 0x000be20000100800 */
[-C--:B0-----:R-:W-:Y:S02]  /*5fa0*/  LEA.HI.X.SX32 R218, R28, R3.reuse, 0x1, P1 ;  /* 0x000000031cda7211 */ /* 0x081fe400008f0eff */
[----:B-1----:R-:W-:-:S03]  /*5fb0*/  LEA.HI.X.SX32 R217, R4, R3, 0x1, P2 ;  /* 0x0000000304d97211 */ /* 0x002fc600010f0eff */
        /* <DEDUP_REMOVED lines=11> */
[----:B------:R0:W-:Y:S02]  /*6070*/  STL [R1+0x5fc], R218 ;  /* 0x0005fcda01007387 */ /* 0x0001e40000100800 */
[----:B------:R-:W-:Y:S01]  /*6080*/  IMAD R14, R14, 0x2, R5 ;  /* 0x000000020e0e7824 */ /* 0x000fe200078e0205 */
[-C--:B-----5:R-:W-:Y:S01]  /*6090*/  LEA.HI.X.SX32 R219, R27, R3.reuse, 0x1, P0 ;  /* 0x000000031bdb7211 */ /* 0x0a0fe200000f0eff */
[----:B------:R1:W-:Y:S02]  /*60a0*/  STL [R1+0x604], R217 ;  /* 0x000604d901007387 */ /* 0x0003e40000100800 */
[----:B------:R-:W-:Y:S02]  /*60b0*/  IMAD R13, R13, 0x2, R14 ;  /* 0x000000020d0d7824 */ /* 0x000fe400078e020e */
[----:B------:R5:W-:Y:S01]  /*60c0*/  STL [R1+0x5f0], R219 ;  /* 0x0005f0db01007387 */ /* 0x000be20000100800 */
[----:B0-----:R-:W-:-:S02]  /*60d0*/  LEA.HI.X.SX32 R218, R26, R3, 0x1, P1 ;  /* 0x000000031ada7211 */ /* 0x001fc400008f0eff */
[----:B------:R-:W-:Y:S02]  /*60e0*/  CS2R R26, SRZ ;  /* 0x00000000001a7805 */ /* 0x000fe4000001ff00 */
[----:B-1----:R-:W-:Y:S01]  /*60f0*/  LEA.HI.X.SX32 R217, R25, R3, 0x1, P2 ;  /* 0x0000000319d97211 */ /* 0x002fe200010f0eff */
[----:B------:R0:W-:Y:S01]  /*6100*/  STL [R1+0x5f8], R218 ;  /* 0x0005f8da01007387 */ /* 0x0001e20000100800 */
[----:B-----5:R-:W-:-:S03]  /*6110*/  IADD3 R219, P0, R22, R12, RZ ;  /* 0x0000000c16db7210 */ /* 0x020fc60007f1e0ff */
[----:B------:R1:W-:Y:S01]  /*6120*/  STL [R1+0x600], R217 ;  /* 0x000600d901007387 */ /* 0x0003e20000100800 */
[----:B------:R-:W-:-:S03]  /*6130*/  LEA.HI.X.SX32 R22, R22, R3, 0x1, P0 ;  /* 0x0000000316167211 */ /* 0x000fc600000f0eff */
[----:B------:R-:W-:Y:S01]  /*6140*/  STL [R1+0x60c], R219 ;  /* 0x00060cdb01007387 */ /* 0x000fe20000100800 */
[-C--:B0-----:R-:W-:Y:S02]  /*6150*/  IADD3 R218, P1, R21, R12.reuse, RZ ;  /* 0x0000000c15da7210 */ /* 0x081fe40007f3e0ff */
[----:B-1----:R-:W-:-:S03]  /*6160*/  IADD3 R217, P2, R20, R12, RZ ;  /* 0x0000000c14d97210 */ /* 0x002fc60007f5e0ff */
[----:B------:R-:W-:Y:S01]  /*6170*/  STL [R1+0x614], R218 ;  /* 0x000614da01007387 */ /* 0x000fe20000100800 */
[-C--:B------:R-:W-:Y:S02]  /*6180*/  LEA.HI.X.SX32 R21, R21, R3.reuse, 0x1, P1 ;  /* 0x0000000315157211 */ /* 0x080fe400008f0eff */
[----:B------:R-:W-:Y:S01]  /*6190*/  LEA.HI.X.SX32 R20, R20, R3, 0x1, P2 ;  /* 0x0000000314147211 */ /* 0x000fe200010f0eff */
[----:B------:R-:W-:Y:S04]  /*61a0*/  STL [R1+0x61c], R217 ;  /* 0x00061cd901007387 */ /* 0x000fe80000100800 */
[----:B------:R0:W-:Y:S04]  /*61b0*/  STL [R1+0x608], R22 ;  /* 0x0006081601007387 */ /* 0x0001e80000100800 */
[----:B------:R1:W-:Y:S04]  /*61c0*/  STL [R1+0x610], R21 ;  /* 0x0006101501007387 */ /* 0x0003e80000100800 */
[----:B------:R5:W-:Y:S01]  /*61d0*/  STL [R1+0x618], R20 ;  /* 0x0006181401007387 */ /* 0x000be20000100800 */
[----:B0-----:R-:W-:-:S02]  /*61e0*/  IADD3 R22, P0, R16, R12, RZ ;  /* 0x0000000c10167210 */ /* 0x001fc40007f1e0ff */
[----:B-1----:R-:W-:-:S03]  /*61f0*/  IADD3 R21, P2, R4, R12, RZ ;  /* 0x0000000c04157210 */ /* 0x002fc60007f5e0ff */
[----:B------:R0:W-:Y:S01]  /*6200*/  STL [R1+0x624], R22 ;  /* 0x0006241601007387 */ /* 0x0001e20000100800 */
[----:B-----5:R-:W-:-:S04]  /*6210*/  IADD3 R20, P1, R10, R12, RZ ;  /* 0x0000000c0a147210 */ /* 0x020fc80007f3e0ff */
[----:B------:R-:W-:Y:S01]  /*6220*/  LEA.HI.X.SX32 R10, R10, R3, 0x1, P1 ;  /* 0x000000030a0a7211 */ /* 0x000fe200008f0eff */
[----:B------:R1:W-:Y:S01]  /*6230*/  STL [R1+0x62c], R20 ;  /* 0x00062c1401007387 */ /* 0x0003e20000100800 */
[----:B0-----:R-:W-:-:S03]  /*6240*/  IMAD R22, R11, 0x61, RZ ;  /* 0x000000610b167824 */ /* 0x001fc600078e02ff */
[----:B------:R0:W-:Y:S01]  /*6250*/  STL [R1+0x634], R21 ;  /* 0x0006341501007387 */ /* 0x0001e20000100800 */
[-C--:B-1----:R-:W-:Y:S02]  /*6260*/  LEA.HI.X.SX32 R20, R16, R3.reuse, 0x1, P0 ;  /* 0x0000000310147211 */ /* 0x082fe400000f0eff */
[----:B------:R-:W-:Y:S01]  /*6270*/  LEA.HI.X.SX32 R16, R4, R3, 0x1, P2 ;  /* 0x0000000304107211 */ /* 0x000fe200010f0eff */
[----:B------:R-:W-:Y:S01]  /*6280*/  IMAD R4, R17, 0x2, R13 ;  /* 0x0000000211047824 */ /* 0x000fe200078e020d */
[----:B------:R-:W-:Y:S01]  /*6290*/  IADD3 R17, P1, R6, R12, RZ ;  /* 0x0000000c06117210 */ /* 0x000fe20007f3e0ff */
[----:B------:R1:W-:Y:S01]  /*62a0*/  STL [R1+0x620], R20 ;  /* 0x0006201401007387 */ /* 0x0003e20000100800 */
[----:B0-----:R-:W-:-:S03]  /*62b0*/  IMAD R21, R11, 0x62, RZ ;  /* 0x000000620b157824 */ /* 0x001fc600078e02ff */
[----:B------:R0:W-:Y:S04]  /*62c0*/  STL [R1+0x628], R10 ;  /* 0x0006280a01007387 */ /* 0x0001e80000100800 */
[----:B------:R5:W-:Y:S01]  /*62d0*/  STL [R1+0x630], R16 ;  /* 0x0006301001007387 */ /* 0x000be20000100800 */
[----:B-1----:R-:W-:Y:S01]  /*62e0*/  IMAD R20, R11, 0x63, RZ ;  /* 0x000000630b147824 */ /* 0x002fe200078e02ff */
[-C--:B0-----:R-:W-:Y:S02]  /*62f0*/  IADD3 R10, P0, R15, R12.reuse, RZ ;  /* 0x0000000c0f0a7210 */ /* 0x081fe40007f1e0ff */
[----:B-----5:R-:W-:-:S03]  /*6300*/  IADD3 R16, P2, R5, R12, RZ ;  /* 0x0000000c05107210 */ /* 0x020fc60007f5e0ff */
[----:B------:R3:W-:Y:S04]  /*6310*/  STL [R1+0x63c], R10 ;  /* 0x00063c0a01007387 */ /* 0x0007e80000100800 */
[----:B------:R0:W-:Y:S04]  /*6320*/  STL [R1+0x680], R17 ;  /* 0x0006801101007387 */ /* 0x0001e80000100800 */
[----:B------:R1:W-:Y:S01]  /*6330*/  STL [R1+0x684], R16 ;  /* 0x0006841001007387 */ /* 0x0003e20000100800 */
[----:B---3--:R-:W-:Y:S02]  /*6340*/  IMAD R10, R18, 0x2, R4 ;  /* 0x00000002120a7824 */ /* 0x008fe400078e0204 */
[----:B------:R-:W-:Y:S01]  /*6350*/  IMAD R18, R11, 0x65, RZ ;  /* 0x000000650b127824 */ /* 0x000fe200078e02ff */
[----:B0-----:R-:W-:-:S02]  /*6360*/  LEA.HI.X.SX32 R17, R15, R3, 0x1, P0 ;  /* 0x000000030f117211 */ /* 0x001fc400000f0eff */
[-C--:B------:R-:W-:Y:S02]  /*6370*/  LEA.HI.X.SX32 R15, R5, R3.reuse, 0x1, P2 ;  /* 0x00000003050f7211 */ /* 0x080fe400010f0eff */
[----:B-1----:R-:W-:Y:S01]  /*6380*/  LEA.HI.X.SX32 R16, R6, R3, 0x1, P1 ;  /* 0x0000000306107211 */ /* 0x002fe200008f0eff */
[----:B------:R0:W-:Y:S01]  /*6390*/  STL [R1+0x638], R17 ;  /* 0x0006381101007387 */ /* 0x0001e20000100800 */
[----:B------:R-:W-:Y:S01]  /*63a0*/  IADD3 R5, P0, R14, R12, RZ ;  /* 0x0000000c0e057210 */ /* 0x000fe20007f1e0ff */
[----:B--2---:R-:W-:Y:S02]  /*63b0*/  IMAD R6, R19, 0x2, R10 ;  /* 0x0000000213067824 */ /* 0x004fe400078e020a */
[----:B------:R1:W-:Y:S01]  /*63c0*/  STL [R1+0x66c], R16 ;  /* 0x00066c1001007387 */ /* 0x0003e20000100800 */
[----:B------:R-:W-:-:S03]  /*63d0*/  IMAD R19, R11, 0x64, RZ ;  /* 0x000000640b137824 */ /* 0x000fc600078e02ff */
[----:B------:R2:W-:Y:S01]  /*63e0*/  STL [R1+0x670], R15 ;  /* 0x0006700f01007387 */ /* 0x0005e20000100800 */
[----:B0-----:R-:W-:-:S03]  /*63f0*/  IMAD R17, R11, 0x66, RZ ;  /* 0x000000660b117824 */ /* 0x001fc600078e02ff */
[----:B------:R0:W-:Y:S01]  /*6400*/  STL [R1+0x674], R5 ;  /* 0x0006740501007387 */ /* 0x0001e20000100800 */
[-C--:B-1----:R-:W-:Y:S02]  /*6410*/  IADD3 R16, P2, R4, R12.reuse, RZ ;  /* 0x0000000c04107210 */ /* 0x082fe40007f5e0ff */
[----:B--2---:R-:W-:Y:S01]  /*6420*/  IADD3 R15, P1, R13, R12, RZ ;  /* 0x0000000c0d0f7210 */ /* 0x004fe20007f3e0ff */
[----:B0-----:R-:W-:-:S04]  /*6430*/  IMAD R5, R23, 0x2, R6 ;  /* 0x0000000217057824 */ /* 0x001fc800078e0206 */
[----:B------:R0:W-:Y:S01]  /*6440*/  STL [R1+0x678], R15 ;  /* 0x0006780f01007387 */ /* 0x0001e20000100800 */
[----:B------:R-:W-:-:S03]  /*6450*/  IMAD R23, R11, 0x6d, RZ ;  /* 0x0000006d0b177824 */ /* 0x000fc600078e02ff */
[----:B------:R1:W-:Y:S01]  /*6460*/  STL [R1+0x67c], R16 ;  /* 0x00067c1001007387 */ /* 0x0003e20000100800 */
[-C--:B0-----:R-:W-:Y:S02]  /*6470*/  LEA.HI.X.SX32 R15, R14, R3.reuse, 0x1, P0 ;  /* 0x000000030e0f7211 */ /* 0x081fe400000f0eff */
[-C--:B------:R-:W-:Y:S02]  /*6480*/  LEA.HI.X.SX32 R14, R13, R3.reuse, 0x1, P1 ;  /* 0x000000030d0e7211 */ /* 0x080fe400008f0eff */
[----:B------:R-:W-:Y:S01]  /*6490*/  LEA.HI.X.SX32 R13, R4, R3, 0x1, P2 ;  /* 0x00000003040d7211 */ /* 0x000fe200010f0eff */
[----:B----4-:R-:W-:Y:S01]  /*64a0*/  IMAD R4, R24, 0x2, R5 ;  /* 0x0000000218047824 */ /* 0x010fe200078e0205 */
[----:B------:R0:W-:Y:S01]  /*64b0*/  STL [R1+0x640], R15 ;  /* 0x0006400f01007387 */ /* 0x0001e20000100800 */
[----:B-1----:R-:W-:Y:S01]  /*64c0*/  IMAD R16, R11, 0x67, RZ ;  /* 0x000000670b107824 */ /* 0x002fe200078e02ff */
[----:B------:R-:W-:Y:S02]  /*64d0*/  CS2R R24, SRZ ;  /* 0x0000000000187805 */ /* 0x000fe4000001ff00 */
[----:B------:R1:W-:Y:S04]  /*64e0*/  STL [R1+0x644], R14 ;  /* 0x0006440e01007387 */ /* 0x0003e80000100800 */
[----:B------:R2:W-:Y:S01]  /*64f0*/  STL [R1+0x65c], R13 ;  /* 0x00065c0d01007387 */ /* 0x0005e20000100800 */
[----:B0-----:R-:W-:-:S02]  /*6500*/  IADD3 R15, P0, R10, R12, RZ ;  /* 0x0000000c0a0f7210 */ /* 0x001fc40007f1e0ff */
[----:B-1----:R-:W-:-:S03]  /*6510*/  IADD3 R14, P1, R6, R12, RZ ;  /* 0x0000000c060e7210 */ /* 0x002fc60007f3e0ff */
[----:B------:R0:W-:Y:S01]  /*6520*/  STL [R1+0x660], R15 ;  /* 0x0006600f01007387 */ /* 0x0001e20000100800 */
[-C--:B------:R-:W-:Y:S02]  /*6530*/  LEA.HI.X.SX32 R10, R10, R3.reuse, 0x1, P0 ;  /* 0x000000030a0a7211 */ /* 0x080fe400000f0eff */
[CC--:B--2---:R-:W-:Y:S01]  /*6540*/  IADD3 R13, P2, R5.reuse, R12.reuse, RZ ;  /* 0x0000000c050d7210 */ /* 0x0c4fe20007f5e0ff */
[----:B------:R1:W-:Y:S01]  /*6550*/  STL [R1+0x664], R14 ;  /* 0x0006640e01007387 */ /* 0x0003e20000100800 */
[----:B------:R-:W-:Y:S02]  /*6560*/  IADD3 R12, P3, R4, R12, RZ ;  /* 0x0000000c040c7210 */ /* 0x000fe40007f7e0ff */
[-C--:B------:R-:W-:Y:S01]  /*6570*/  LEA.HI.X.SX32 R6, R6, R3.reuse, 0x1, P1 ;  /* 0x0000000306067211 */ /* 0x080fe200008f0eff */
[----:B------:R2:W-:Y:S01]  /*6580*/  STL [R1+0x668], R13 ;  /* 0x0006680d01007387 */ /* 0x0005e20000100800 */
[-C--:B------:R-:W-:Y:S01]  /*6590*/  LEA.HI.X.SX32 R5, R5, R3.reuse, 0x1, P2 ;  /* 0x0000000305057211 */ /* 0x080fe200010f0eff */
[C---:B0-----:R-:W-:Y:S01]  /*65a0*/  IMAD R15, R11.reuse, 0x68, RZ ;  /* 0x000000680b0f7824 */ /* 0x041fe200078e02ff */
[----:B------:R-:W-:Y:S01]  /*65b0*/  LEA.HI.X.SX32 R3, R4, R3, 0x1, P3 ;  /* 0x0000000304037211 */ /* 0x000fe200018f0eff */
[----:B------:R0:W-:Y:S01]  /*65c0*/  STL [R1+0x658], R12 ;  /* 0x0006580c01007387 */ /* 0x0001e20000100800 */
[----:B------:R-:W-:Y:S01]  /*65d0*/  LOP3.LUT P1, RZ, R216, 0x2, RZ, 0xc0, !PT ;  /* 0x00000002d8ff7812 */ /* 0x000fe2000782c0ff */
[C---:B-1----:R-:W-:Y:S01]  /*65e0*/  IMAD R14, R11.reuse, 0x69, RZ ;  /* 0x000000690b0e7824 */ /* 0x042fe200078e02ff */
[----:B------:R-:W-:Y:S01]  /*65f0*/  SEL R4, RZ, 0x90, !P4 ;  /* 0x00000090ff047807 */ /* 0x000fe20006000000 */
[----:B------:R1:W-:Y:S01]  /*6600*/  STL [R1+0x648], R10 ;  /* 0x0006480a01007387 */ /* 0x0003e20000100800 */
[-C--:B------:R-:W-:Y:S01]  /*6610*/  IADD3 RZ, P3, R22, R7.reuse, RZ ;  /* 0x0000000716ff7210 */ /* 0x080fe20007f7e0ff */
[----:B--2---:R-:W-:Y:S01]  /*6620*/  IMAD R13, R11, 0x6a, RZ ;  /* 0x0000006a0b0d7824 */ /* 0x004fe200078e02ff */
[CC--:B------:R-:W-:Y:S01]  /*6630*/  IADD3 RZ, P4, R21.reuse, R7.reuse, RZ ;  /* 0x0000000715ff7210 */ /* 0x0c0fe20007f9e0ff */
[----:B------:R2:W-:Y:S01]  /*6640*/  STL [R1+0x64c], R6 ;  /* 0x00064c0601007387 */ /* 0x0005e20000100800 */
[----:B------:R-:W-:Y:S01]  /*6650*/  IADD3 RZ, P2, R20, R7, RZ ;  /* 0x0000000714ff7210 */ /* 0x000fe20007f5e0ff */
[----:B0-----:R-:W-:Y:S01]  /*6660*/  IMAD.MOV.U32 R12, RZ, RZ, 0x3f800000 ;  /* 0x3f800000ff0c7424 */ /* 0x001fe200078e00ff */
[-C--:B------:R-:W-:Y:S01]  /*6670*/  LEA.HI.X.SX32 R22, R22, R9.reuse, 0x1, P3 ;  /* 0x0000000916167211 */ /* 0x080fe200018f0eff */
[----:B------:R0:W-:Y:S01]  /*6680*/  STL [R1+0x650], R5 ;  /* 0x0006500501007387 */ /* 0x0001e20000100800 */
[----:B------:R-:W-:Y:S01]  /*6690*/  LEA.HI.X.SX32 R21, R21, R9, 0x1, P4 ;  /* 0x0000000915157211 */ /* 0x000fe200020f0eff */
[----:B-1----:R-:W-:Y:S01]  /*66a0*/  IMAD.MOV.U32 R10, RZ, RZ, -0x800000 ;  /* 0xff800000ff0a7424 */ /* 0x002fe200078e00ff */
[-C--:B------:R-:W-:Y:S01]  /*66b0*/  IADD3 RZ, P3, R18, R7.reuse, RZ ;  /* 0x0000000712ff7210 */ /* 0x080fe20007f7e0ff */
[----:B------:R1:W-:Y:S01]  /*66c0*/  STL [R1+0x654], R3 ;  /* 0x0006540301007387 */ /* 0x0003e20000100800 */
[----:B------:R-:W-:Y:S01]  /*66d0*/  IADD3 RZ, P4, R17, R7, RZ ;  /* 0x0000000711ff7210 */ /* 0x000fe20007f9e0ff */
[----:B--2---:R-:W-:Y:S01]  /*66e0*/  IMAD.MOV.U32 R6, RZ, RZ, 0x5410 ;  /* 0x00005410ff067424 */ /* 0x004fe200078e00ff */
[----:B------:R-:W-:Y:S01]  /*66f0*/  LEA.HI.X.SX32 R20, R20, R9, 0x1, P2 ;  /* 0x0000000914147211 */ /* 0x000fe200010f0eff */
[----:B------:R2:W-:Y:S01]  /*6700*/  STL [R1+0x260], R12 ;  /* 0x0002600c01007387 */ /* 0x0005e20000100800 */
[----:B------:R-:W-:Y:S01]  /*6710*/  IADD3 RZ, P2, R16, R7, RZ ;  /* 0x0000000710ff7210 */ /* 0x000fe20007f5e0ff */
[----:B0-----:R-:W-:Y:S01]  /*6720*/  IMAD.MOV.U32 R5, RZ, RZ, 0x7632 ;  /* 0x00007632ff057424 */ /* 0x001fe200078e00ff */
[----:B------:R-:W-:Y:S01]  /*6730*/  SEL R6, R6, 0x1054, !P1 ;  /* 0x0000105406067807 */ /* 0x000fe20004800000 */
[----:B------:R0:W-:Y:S01]  /*6740*/  STL [R1+0x240], R10 ;  /* 0x0002400a01007387 */ /* 0x0001e20000100800 */
[----:B------:R-:W-:Y:S01]  /*6750*/  LEA.HI.X.SX32 R18, R18, R9, 0x1, P3 ;  /* 0x0000000912127211 */ /* 0x000fe200018f0eff */
[----:B-1----:R-:W-:Y:S01]  /*6760*/  IMAD.MOV.U32 R3, RZ, RZ, RZ ;  /* 0x000000ffff037224 */ /* 0x002fe200078e00ff */
[----:B------:R-:W-:-:S02]  /*6770*/  SEL R5, R5, 0x3276, !P1 ;  /* 0x0000327605057807 */ /* 0x000fc40004800000 */
[----:B------:R-:W-:Y:S01]  /*6780*/  IADD3 RZ, P1, R19, R7, RZ ;  /* 0x0000000713ff7210 */ /* 0x000fe20007f3e0ff */
[----:B--2---:R-:W-:Y:S01]  /*6790*/  IMAD.MOV.U32 R12, RZ, RZ, -0x800000 ;  /* 0xff800000ff0c7424 */ /* 0x004fe200078e00ff */
[-C--:B------:R-:W-:Y:S02]  /*67a0*/  LEA.HI.X.SX32 R17, R17, R9.reuse, 0x1, P4 ;  /* 0x0000000911117211 */ /* 0x080fe400020f0eff */
[----:B------:R-:W-:Y:S01]  /*67b0*/  LEA.HI.X.SX32 R19, R19, R9, 0x1, P1 ;  /* 0x0000000913137211 */ /* 0x000fe200008f0eff */
[----:B0-----:R-:W-:Y:S01]  /*67c0*/  IMAD.MOV.U32 R10, RZ, RZ, 0x3f800000 ;  /* 0x3f800000ff0a7424 */ /* 0x001fe200078e00ff */
[----:B------:R0:W-:Y:S01]  /*67d0*/  STL [R1+0x220], R12 ;  /* 0x0002200c01007387 */ /* 0x0001e20000100800 */
[-C--:B------:R-:W-:Y:S02]  /*67e0*/  IADD3 RZ, P1, R15, R7.reuse, RZ ;  /* 0x000000070fff7210 */ /* 0x080fe40007f3e0ff */
[-C--:B------:R-:W-:Y:S01]  /*67f0*/  IADD3 RZ, P3, R14, R7.reuse, RZ ;  /* 0x000000070eff7210 */ /* 0x080fe20007f7e0ff */
[----:B------:R1:W-:Y:S01]  /*6800*/  STL [R1+0x25c], R10 ;  /* 0x00025c0a01007387 */ /* 0x0003e20000100800 */
[----:B------:R-:W-:-:S02]  /*6810*/  IADD3 RZ, P4, R13, R7, RZ ;  /* 0x000000070dff7210 */ /* 0x000fc40007f9e0ff */
[-C--:B------:R-:W-:Y:S01]  /*6820*/  LEA.HI.X.SX32 R16, R16, R9.reuse, 0x1, P2 ;  /* 0x0000000910107211 */ /* 0x080fe200010f0eff */
[----:B------:R-:W-:Y:S01]  /*6830*/  STL [R1+0x264], R22 ;  /* 0x0002641601007387 */ /* 0x000fe20000100800 */
[-C--:B------:R-:W-:Y:S01]  /*6840*/  LEA.HI.X.SX32 R15, R15, R9.reuse, 0x1, P1 ;  /* 0x000000090f0f7211 */ /* 0x080fe200008f0eff */
[----:B0-----:R-:W-:Y:S01]  /*6850*/  IMAD R12, R11, 0x6b, RZ ;  /* 0x0000006b0b0c7824 */ /* 0x001fe200078e02ff */
[-C--:B------:R-:W-:Y:S01]  /*6860*/  LEA.HI.X.SX32 R14, R14, R9.reuse, 0x1, P3 ;  /* 0x000000090e0e7211 */ /* 0x080fe200018f0eff */
[----:B------:R-:W-:Y:S01]  /*6870*/  STL [R1+0x268], R18 ;  /* 0x0002681201007387 */ /* 0x000fe20000100800 */
[----:B------:R-:W-:Y:S01]  /*6880*/  LEA.HI.X.SX32 R13, R13, R9, 0x1, P4 ;  /* 0x000000090d0d7211 */ /* 0x000fe200020f0eff */
[----:B-1----:R-:W-:Y:S01]  /*6890*/  IMAD R10, R11, 0x6c, RZ ;  /* 0x0000006c0b0a7824 */ /* 0x002fe200078e02ff */
[-C--:B------:R-:W-:Y:S01]  /*68a0*/  IADD3 RZ, P2, R12, R7.reuse, RZ ;  /* 0x000000070cff7210 */ /* 0x080fe20007f5e0ff */
[----:B------:R-:W-:Y:S01]  /*68b0*/  STL [R1+0x26c], R17 ;  /* 0x00026c1101007387 */ /* 0x000fe20000100800 */
[----:B------:R-:W-:-:S02]  /*68c0*/  IADD3 RZ, P3, R23, R7, RZ ;  /* 0x0000000717ff7210 */ /* 0x000fc40007f7e0ff */
[-C--:B------:R-:W-:Y:S01]  /*68d0*/  IADD3 RZ, P1, R10, R7.reuse, RZ ;  /* 0x000000070aff7210 */ /* 0x080fe20007f3e0ff */
[----:B------:R-:W-:Y:S01]  /*68e0*/  STL [R1+0x270], R16 ;  /* 0x0002701001007387 */ /* 0x000fe20000100800 */
[----:B------:R-:W-:Y:S02]  /*68f0*/  IADD3 RZ, P4, R133, R7, RZ ;  /* 0x0000000785ff7210 */ /* 0x000fe40007f9e0ff */
[----:B------:R-:W-:Y:S02]  /*6900*/  LEA.HI.X.SX32 R12, R12, R9, 0x1, P2 ;  /* 0x000000090c0c7211 */ /* 0x000fe400010f0eff */
[----:B------:R-:W-:Y:S02]  /*6910*/  IADD3 RZ, P2, R134, R7, RZ ;  /* 0x0000000786ff7210 */ /* 0x000fe40007f5e0ff */
[-C--:B------:R-:W-:Y:S02]  /*6920*/  LEA.HI.X.SX32 R10, R10, R9.reuse, 0x1, P1 ;  /* 0x000000090a0a7211 */ /* 0x080fe400008f0eff */
[----:B------:R-:W-:-:S02]  /*6930*/  LEA.HI.X.SX32 R12, R23, R9, 0x1, P3 ;  /* 0x00000009170c7211 */ /* 0x000fc400018f0eff */
[-C--:B------:R-:W-:Y:S02]  /*6940*/  LEA.HI.X.SX32 R10, R133, R9.reuse, 0x1, P4 ;  /* 0x00000009850a7211 */ /* 0x080fe400020f0eff */
[----:B------:R-:W-:Y:S02]  /*6950*/  CS2R R132, SRZ ;  /* 0x0000000000847805 */ /* 0x000fe4000001ff00 */
[----:B------:R-:W-:Y:S02]  /*6960*/  LEA.HI.X.SX32 R12, R134, R9, 0x1, P2 ;  /* 0x00000009860c7211 */ /* 0x000fe400010f0eff */
[-C--:B------:R-:W-:Y:S01]  /*6970*/  IADD3 RZ, P1, R135, R7.reuse, RZ ;  /* 0x0000000787ff7210 */ /* 0x080fe20007f3e0ff */
[----:B------:R0:W-:Y:S01]  /*6980*/  STL [R1+0x274], R10 ;  /* 0x0002740a01007387 */ /* 0x0001e20000100800 */
[-C--:B------:R-:W-:Y:S02]  /*6990*/  IADD3 RZ, P3, R136, R7.reuse, RZ ;  /* 0x0000000788ff7210 */ /* 0x080fe40007f7e0ff */
[-C--:B------:R-:W-:Y:S01]  /*69a0*/  IADD3 RZ, P2, R138, R7.reuse, RZ ;  /* 0x000000078aff7210 */ /* 0x080fe20007f5e0ff */
[----:B------:R1:W-:Y:S01]  /*69b0*/  STL [R1+0x278], R12 ;  /* 0x0002780c01007387 */ /* 0x0003e20000100800 */
[----:B------:R-:W-:-:S02]  /*69c0*/  IADD3 RZ, P4, R137, R7, RZ ;  /* 0x0000000789ff7210 */ /* 0x000fc40007f9e0ff */
[----:B------:R-:W-:Y:S02]  /*69d0*/  LOP3.LUT R4, R4, 0x7f, R216, 0x78, !PT ;  /* 0x0000007f04047812 */ /* 0x000fe400078e78d8 */
[----:B------:R-:W-:Y:S02]  /*69e0*/  LOP3.LUT R13, R2, 0x20, RZ, 0x3c, !PT ;  /* 0x00000020020d7812 */ /* 0x000fe400078e3cff */
[----:B0-----:R-:W-:Y:S02]  /*69f0*/  LEA.HI.X.SX32 R10, R135, R9, 0x1, P1 ;  /* 0x00000009870a7211 */ /* 0x001fe400008f0eff */
[----:B------:R-:W-:Y:S02]  /*6a00*/  CS2R R134, SRZ ;  /* 0x0000000000867805 */ /* 0x000fe4000001ff00 */
[----:B------:R-:W-:Y:S02]  /*6a10*/  IADD3 RZ, P1, R139, R7, RZ ;  /* 0x000000078bff7210 */ /* 0x000fe40007f3e0ff */
[----:B-1----:R-:W-:-:S02]  /*6a20*/  LEA.HI.X.SX32 R12, R136, R9, 0x1, P3 ;  /* 0x00000009880c7211 */ /* 0x002fc400018f0eff */
[----:B------:R-:W-:Y:S02]  /*6a30*/  IADD3 RZ, P3, R140, R7, RZ ;  /* 0x000000078cff7210 */ /* 0x000fe40007f7e0ff */
[----:B------:R-:W-:Y:S02]  /*6a40*/  LEA.HI.X.SX32 R12, R138, R9, 0x1, P2 ;  /* 0x000000098a0c7211 */ /* 0x000fe400010f0eff */
[----:B------:R-:W-:Y:S02]  /*6a50*/  IADD3 RZ, P2, R142, R7, RZ ;  /* 0x000000078eff7210 */ /* 0x000fe40007f5e0ff */
[----:B------:R-:W-:Y:S02]  /*6a60*/  LEA.HI.X.SX32 R10, R137, R9, 0x1, P4 ;  /* 0x00000009890a7211 */ /* 0x000fe400020f0eff */
[----:B------:R-:W-:Y:S02]  /*6a70*/  CS2R R136, SRZ ;  /* 0x0000000000887805 */ /* 0x000fe4000001ff00 */
[----:B------:R-:W-:-:S02]  /*6a80*/  IADD3 RZ, P4, R141, R7, RZ ;  /* 0x000000078dff7210 */ /* 0x000fc40007f9e0ff */
[----:B------:R-:W-:Y:S02]  /*6a90*/  LEA.HI.X.SX32 R10, R139, R9, 0x1, P1 ;  /* 0x000000098b0a7211 */ /* 0x000fe400008f0eff */
[----:B------:R-:W-:Y:S02]  /*6aa0*/  CS2R R138, SRZ ;  /* 0x00000000008a7805 */ /* 0x000fe4000001ff00 */
[----:B------:R-:W-:Y:S02]  /*6ab0*/  IADD3 RZ, P1, R143, R7, RZ ;  /* 0x000000078fff7210 */ /* 0x000fe40007f3e0ff */
[----:B------:R-:W-:Y:S02]  /*6ac0*/  LEA.HI.X.SX32 R12, R140, R9, 0x1, P3 ;  /* 0x000000098c0c7211 */ /* 0x000fe400018f0eff */
[----:B------:R-:W-:Y:S02]  /*6ad0*/  IADD3 RZ, P3, R144, R7, RZ ;  /* 0x0000000790ff7210 */ /* 0x000fe40007f7e0ff */
[----:B------:R-:W-:-:S02]  /*6ae0*/  LEA.HI.X.SX32 R12, R142, R9, 0x1, P2 ;  /* 0x000000098e0c7211 */ /* 0x000fc400010f0eff */
[----:B------:R-:W-:Y:S02]  /*6af0*/  IADD3 RZ, P2, R146, R7, RZ ;  /* 0x0000000792ff7210 */ /* 0x000fe40007f5e0ff */
[-C--:B------:R-:W-:Y:S01]  /*6b00*/  LEA.HI.X.SX32 R10, R141, R9.reuse, 0x1, P4 ;  /* 0x000000098d0a7211 */ /* 0x080fe200020f0eff */
[----:B------:R0:W-:Y:S01]  /*6b10*/  STL [R1+0x27c], R12 ;  /* 0x00027c0c01007387 */ /* 0x0001e20000100800 */
[-C--:B------:R-:W-:Y:S02]  /*6b20*/  LEA.HI.X.SX32 R10, R143, R9.reuse, 0x1, P1 ;  /* 0x000000098f0a7211 */ /* 0x080fe400008f0eff */
[----:B------:R-:W-:Y:S02]  /*6b30*/  CS2R R140, SRZ ;  /* 0x00000000008c7805 */ /* 0x000fe4000001ff00 */
[----:B------:R-:W-:Y:S02]  /*6b40*/  LEA.HI.X.SX32 R10, R144, R9, 0x1, P3 ;  /* 0x00000009900a7211 */ /* 0x000fe400018f0eff */
[----:B------:R-:W-:-:S02]  /*6b50*/  CS2R R142, SRZ ;  /* 0x00000000008e7805 */ /* 0x000fc4000001ff00 */
[----:B------:R-:W-:Y:S02]  /*6b60*/  IADD3 RZ, P3, R148, R7, RZ ;  /* 0x0000000794ff7210 */ /* 0x000fe40007f7e0ff */
[----:B------:R-:W-:Y:S02]  /*6b70*/  LEA.HI.X.SX32 R10, R146, R9, 0x1, P2 ;  /* 0x00000009920a7211 */ /* 0x000fe400010f0eff */
[-C--:B------:R-:W-:Y:S02]  /*6b80*/  IADD3 RZ, P2, R150, R7.reuse, RZ ;  /* 0x0000000796ff7210 */ /* 0x080fe40007f5e0ff */
[----:B------:R-:W-:Y:S02]  /*6b90*/  IADD3 RZ, P4, R145, R7, RZ ;  /* 0x0000000791ff7210 */ /* 0x000fe40007f9e0ff */
[-C--:B------:R-:W-:Y:S02]  /*6ba0*/  LEA.HI.X.SX32 R10, R148, R9.reuse, 0x1, P3 ;  /* 0x00000009940a7211 */ /* 0x080fe400018f0eff */
[----:B------:R-:W-:-:S02]  /*6bb0*/  LEA.HI.X.SX32 R10, R150, R9, 0x1, P2 ;  /* 0x00000009960a7211 */ /* 0x000fc400010f0eff */
[----:B------:R-:W-:Y:S02]  /*6bc0*/  CS2R R150, SRZ ;  /* 0x0000000000967805 */ /* 0x000fe4000001ff00 */
[----:B------:R-:W-:Y:S02]  /*6bd0*/  IADD3 RZ, P1, R147, R7, RZ ;  /* 0x0000000793ff7210 */ /* 0x000fe40007f3e0ff */
[----:B0-----:R-:W-:Y:S01]  /*6be0*/  LEA.HI.X.SX32 R12, R145, R9, 0x1, P4 ;  /* 0x00000009910c7211 */ /* 0x001fe200020f0eff */
[----:B------:R0:W-:Y:S01]  /*6bf0*/  STL [R1+0x280], R10 ;  /* 0x0002800a01007387 */ /* 0x0001e20000100800 */
[----:B------:R-:W-:Y:S02]  /*6c00*/  IADD3 RZ, P4, R149, R7, RZ ;  /* 0x0000000795ff7210 */ /* 0x000fe40007f9e0ff */
[----:B------:R-:W-:Y:S02]  /*6c10*/  CS2R R144, SRZ ;  /* 0x0000000000907805 */ /* 0x000fe4000001ff00 */
[----:B------:R-:W-:-:S02]  /*6c20*/  LEA.HI.X.SX32 R12, R147, R9, 0x1, P1 ;  /* 0x00000009930c7211 */ /* 0x000fc400008f0eff */
[----:B------:R-:W-:Y:S02]  /*6c30*/  CS2R R146, SRZ ;  /* 0x0000000000927805 */ /* 0x000fe4000001ff00 */
[----:B------:R-:W-:Y:S02]  /*6c40*/  LEA.HI.X.SX32 R12, R149, R9, 0x1, P4 ;  /* 0x00000009950c7211 */ /* 0x000fe400020f0eff */
[----:B------:R-:W-:Y:S02]  /*6c50*/  CS2R R148, SRZ ;  /* 0x0000000000947805 */ /* 0x000fe4000001ff00 */
[C---:B------:R-:W-:Y:S02]  /*6c60*/  LOP3.LUT R12, R2.reuse, 0x30, RZ, 0x3c, !PT ;  /* 0x00000030020c7812 */ /* 0x040fe400078e3cff */
[C---:B------:R-:W-:Y:S02]  /*6c70*/  LOP3.LUT R13, R2.reuse, 0x50, RZ, 0x3c, !PT ;  /* 0x00000050020d7812 */ /* 0x040fe400078e3cff */
[----:B0-----:R-:W-:-:S02]  /*6c80*/  LOP3.LUT R10, R2, 0x10, RZ, 0x3c, !PT ;  /* 0x00000010020a7812 */ /* 0x001fc400078e3cff */
[C---:B------:R-:W-:Y:S02]  /*6c90*/  LOP3.LUT R10, R2.reuse, 0x40, RZ, 0x3c, !PT ;  /* 0x00000040020a7812 */ /* 0x040fe400078e3cff */
[C---:B------:R-:W-:Y:S02]  /*6ca0*/  LOP3.LUT R12, R2.reuse, 0x60, RZ, 0x3c, !PT ;  /* 0x00000060020c7812 */ /* 0x040fe400078e3cff */
[----:B------:R-:W-:Y:S02]  /*6cb0*/  LOP3.LUT R10, R2, 0x70, RZ, 0x3c, !PT ;  /* 0x00000070020a7812 */ /* 0x000fe400078e3cff */
[----:B------:R-:W-:Y:S02]  /*6cc0*/  LOP3.LUT P0, RZ, R216, 0x1, RZ, 0xc0, !PT ;  /* 0x00000001d8ff7812 */ /* 0x000fe4000780c0ff */
[C---:B------:R-:W-:Y:S02]  /*6cd0*/  LOP3.LUT R13, R4.reuse, 0x20, RZ, 0x3c, !PT ;  /* 0x00000020040d7812 */ /* 0x040fe400078e3cff */
[----:B------:R-:W-:-:S02]  /*6ce0*/  LOP3.LUT R12, R4, 0x40, RZ, 0x3c, !PT ;  /* 0x00000040040c7812 */ /* 0x000fc400078e3cff */
[----:B------:R-:W-:-:S07]  /*6cf0*/  LOP3.LUT R10, R4, 0x60, RZ, 0x3c, !PT ;  /* 0x00000060040a7812 */ /* 0x000fce00078e3cff */
.L_x_1:
[----:B------:R-:W-:Y:S01]  /*6d00*/  SHF.R.S32.HI R12, RZ, 0x1f, R3 ;  /* 0x0000001fff0c7819 */ /* 0x000fe20000011403 */
[----:B-----5:R-:W-:Y:S01]  /*6d10*/  STL [R1+0x774], R2 ;  /* 0x0007740201007387 */ /* 0x020fe20000100800 */
[----:B------:R-:W-:Y:S01]  /*6d20*/  IADD3 R14, P1, R3, R7, RZ ;  /* 0x00000007030e7210 */ /* 0x000fe20007f3e0ff */
[----:B------:R-:W-:Y:S01]  /*6d30*/  IMAD.SHL.U32 R19, R11, 0x2, RZ ;  /* 0x000000020b137824 */ /* 0x000fe200078e00ff */
[----:B------:R-:W-:Y:S01]  /*6d40*/  IADD3 R16, P2, R7, R11, RZ ;  /* 0x0000000b07107210 */ /* 0x000fe20007f5e0ff */
[----:B------:R-:W-:Y:S02]  /*6d50*/  STL [R1+0x760], R8 ;  /* 0x0007600801007387 */ /* 0x000fe40000100800 */
[----:B------:R-:W-:Y:S02]  /*6d60*/  IMAD.X R15, R12, 0x1, R9, P1 ;  /* 0x000000010c0f7824 */ /* 0x000fe400008e0609 */
[----:B------:R-:W-:Y:S04]  /*6d70*/  STL [R1+0x728], R4 ;  /* 0x0007280401007387 */ /* 0x000fe80000100800 */
[----:B------:R-:W-:Y:S04]  /*6d80*/  STL [R1+0x724], R0 ;  /* 0x0007240001007387 */ /* 0x000fe80000100800 */
[----:B------:R-:W-:Y:S04]  /*6d90*/  STL [R1+0x6bc], R6 ;  /* 0x0006bc0601007387 */ /* 0x000fe80000100800 */
[----:B------:R0:W-:Y:S04]  /*6da0*/  STL [R1+0x6b8], R5 ;  /* 0x0006b80501007387 */ /* 0x0001e80000100800 */
[----:B0-----:R0:W2:Y:S01]  /*6db0*/  LDG.E.U8 R5, desc[UR44][R14.64] ;  /* 0x0000002c0e057981 */ /* 0x0010a2000c1e1100 */
[----:B------:R-:W-:Y:S01]  /*6dc0*/  IADD3 R18, P3, R19, R7, RZ ;  /* 0x0000000713127210 */ /* 0x000fe20007f7e0ff */
[----:B------:R-:W-:-:S02]  /*6dd0*/  IMAD.SHL.U32 R13, R11, 0x4, RZ ;  /* 0x000000040b0d7824 */ /* 0x000fc400078e00ff */
[----:B------:R-:W-:Y:S01]  /*6de0*/  IMAD R10, R11, 0x3, RZ ;  /* 0x000000030b0a7824 */ /* 0x000fe200078e02ff */
[----:B------:R-:W-:Y:S02]  /*6df0*/  LEA.HI.X.SX32 R19, R19, R9, 0x1, P3 ;  /* 0x0000000913137211 */ /* 0x000fe400018f0eff */
[----:B------:R-:W-:Y:S02]  /*6e00*/  IADD3 R17, P3, R13, R7, RZ ;  /* 0x000000070d117210 */ /* 0x000fe40007f7e0ff */
[----:B0-----:R-:W-:Y:S02]  /*6e10*/  IADD3 R14, P1, R3, R16, RZ ;  /* 0x00000010030e7210 */ /* 0x001fe40007f3e0ff */
[-C--:B------:R-:W-:Y:S02]  /*6e20*/  LEA.HI.X.SX32 R15, R11, R9.reuse, 0x1, P2 ;  /* 0x000000090b0f7211 */ /* 0x080fe400010f0eff */
[----:B------:R-:W-:Y:S02]  /*6e30*/  IADD3 R18, P2, R3, R18, RZ ;  /* 0x0000001203127210 */ /* 0x000fe40007f5e0ff */
[----:B------:R-:W-:Y:S01]  /*6e40*/  LEA.HI.X.SX32 R13, R13, R9, 0x1, P3 ;  /* 0x000000090d0d7211 */ /* 0x000fe200018f0eff */
[----:B------:R-:W-:Y:S01]  /*6e50*/  IMAD.X R15, R12, 0x1, R15, P1 ;  /* 0x000000010c0f7824 */ /* 0x000fe200008e060f */
[----:B------:R-:W-:Y:S01]  /*6e60*/  IADD3 R16, P4, R10, R7, RZ ;  /* 0x000000070a107210 */ /* 0x000fe20007f9e0ff */
[----:B------:R-:W-:-:S03]  /*6e70*/  IMAD.X R19, R12, 0x1, R19, P2 ;  /* 0x000000010c137824 */ /* 0x000fc600010e0613 */
[----:B------:R0:W3:Y:S01]  /*6e80*/  LDG.E.U8 R6, desc[UR44][R14.64] ;  /* 0x0000002c0e067981 */ /* 0x0000e2000c1e1100 */
[----:B------:R-:W-:Y:S01]  /*6e90*/  LEA.HI.X.SX32 R10, R10, R9, 0x1, P4 ;  /* 0x000000090a0a7211 */ /* 0x000fe200020f0eff */
[----:B------:R-:W-:Y:S01]  /*6ea0*/  IMAD R20, R11, 0x5, RZ ;  /* 0x000000050b147824 */ /* 0x000fe200078e02ff */
[C---:B------:R-:W-:Y:S01]  /*6eb0*/  IADD3 R16, P1, R3.reuse, R16, RZ ;  /* 0x0000001003107210 */ /* 0x040fe20007f3e0ff */
[----:B------:R-:W4:Y:S01]  /*6ec0*/  LDG.E.U8 R0, desc[UR44][R18.64] ;  /* 0x0000002c12007981 */ /* 0x000f22000c1e1100 */
[----:B0-----:R-:W-:-:S05]  /*6ed0*/  IADD3 R14, P2, R3, R17, RZ ;  /* 0x00000011030e7210 */ /* 0x001fca0007f5e0ff */
[C---:B------:R-:W-:Y:S02]  /*6ee0*/  IMAD.X R15, R12.reuse, 0x1, R13, P2 ;  /* 0x000000010c0f7824 */ /* 0x040fe400010e060d */
[----:B------:R-:W-:-:S03]  /*6ef0*/  IMAD.X R17, R12, 0x1, R10, P1 ;  /* 0x000000010c117824 */ /* 0x000fc600008e060a */
[----:B------:R0:W4:Y:S04]  /*6f00*/  LDG.E.U8 R2, desc[UR44][R14.64] ;  /* 0x0000002c0e027981 */ /* 0x000128000c1e1100 */
[----:B--2---:R1:W-:Y:S01]  /*6f10*/  STL [R1+0x48], R5 ;  /* 0x0000480501007387 */ /* 0x0043e20000100800 */
[C---:B0-----:R-:W-:Y:S01]  /*6f20*/  IADD3 R14, P1, R20.reuse, R7, RZ ;  /* 0x00000007140e7210 */ /* 0x041fe20007f3e0ff */
[C---:B------:R-:W-:Y:S02]  /*6f30*/  IMAD R19, R11.reuse, 0x6, RZ ;  /* 0x000000060b137824 */ /* 0x040fe400078e02ff */
[----:B------:R-:W-:Y:S01]  /*6f40*/  IMAD R10, R11, 0x7, RZ ;  /* 0x000000070b0a7824 */ /* 0x000fe200078e02ff */
[----:B------:R-:W-:Y:S01]  /*6f50*/  LEA.HI.X.SX32 R15, R20, R9, 0x1, P1 ;  /* 0x00000009140f7211 */ /* 0x000fe200008f0eff */
[----:B------:R0:W2:Y:S01]  /*6f60*/  LDG.E.U8 R4, desc[UR44][R16.64] ;  /* 0x0000002c10047981 */ /* 0x0000a2000c1e1100 */
[----:B------:R-:W-:-:S05]  /*6f70*/  IADD3 R14, P1, R3, R14, RZ ;  /* 0x0000000e030e7210 */ /* 0x000fca0007f3e0ff */
[----:B------:R-:W-:-:S05]  /*6f80*/  IMAD.X R15, R12, 0x1, R15, P1 ;  /* 0x000000010c0f7824 */ /* 0x000fca00008e060f */
[----:B-1----:R1:W3:Y:S01]  /*6f90*/  LDG.E.U8 R5, desc[UR44][R14.64] ;  /* 0x0000002c0e057981 */ /* 0x0022e2000c1e1100 */
[-C--:B------:R-:W-:Y:S01]  /*6fa0*/  IADD3 R18, P2, R19, R7.reuse, RZ ;  /* 0x0000000713127210 */ /* 0x080fe20007f5e0ff */
[----:B------:R-:W-:Y:S01]  /*6fb0*/  IMAD.SHL.U32 R13, R11, 0x8, RZ ;  /* 0x000000080b0d7824 */ /* 0x000fe200078e00ff */
[C---:B0-----:R-:W-:Y:S02]  /*6fc0*/  IADD3 R16, P3, R10.reuse, R7, RZ ;  /* 0x000000070a107210 */ /* 0x041fe40007f7e0ff */
[----:B------:R-:W-:Y:S02]  /*6fd0*/  LEA.HI.X.SX32 R19, R19, R9, 0x1, P2 ;  /* 0x0000000913137211 */ /* 0x000fe400010f0eff */
[----:B------:R-:W-:Y:S02]  /*6fe0*/  IADD3 R18, P2, R3, R18, RZ ;  /* 0x0000001203127210 */ /* 0x000fe40007f5e0ff */
[----:B------:R-:W-:Y:S02]  /*6ff0*/  IADD3 R17, P4, R13, R7, RZ ;  /* 0x000000070d117210 */ /* 0x000fe40007f9e0ff */
[----:B------:R-:W-:-:S02]  /*7000*/  LEA.HI.X.SX32 R10, R10, R9, 0x1, P3 ;  /* 0x000000090a0a7211 */ /* 0x000fc400018f0eff */
[C---:B------:R-:W-:Y:S01]  /*7010*/  IADD3 R16, P1, R3.reuse, R16, RZ ;  /* 0x0000001003107210 */ /* 0x040fe20007f3e0ff */
[----:B------:R-:W-:Y:S01]  /*7020*/  IMAD.X R19, R12, 0x1, R19, P2 ;  /* 0x000000010c137824 */ /* 0x000fe200010e0613 */
[----:B-1----:R-:W-:-:S03]  /*7030*/  IADD3 R14, P2, R3, R17, RZ ;  /* 0x00000011030e7210 */ /* 0x002fc60007f5e0ff */
[C---:B------:R-:W-:Y:S01]  /*7040*/  IMAD.X R17, R12.reuse, 0x1, R10, P1 ;  /* 0x000000010c117824 */ /* 0x040fe200008e060a */
[----:B---3--:R0:W-:Y:S04]  /*7050*/  STL [R1+0x764], R5 ;  /* 0x0007640501007387 */ /* 0x0081e80000100800 */
[----:B------:R1:W-:Y:S01]  /*7060*/  STL [R1+0x44], R6 ;  /* 0x0000440601007387 */ /* 0x0003e20000100800 */
[----:B------:R-:W-:Y:S01]  /*7070*/  LEA.HI.X.SX32 R13, R13, R9, 0x1, P4 ;  /* 0x000000090d0d7211 */ /* 0x000fe200020f0eff */
[----:B------:R-:W-:Y:S02]  /*7080*/  IMAD R20, R11, 0x9, RZ ;  /* 0x000000090b147824 */ /* 0x000fe400078e02ff */
[----:B0-----:R0:W3:Y:S04]  /*7090*/  LDG.E.U8 R5, desc[UR44][R18.64] ;  /* 0x0000002c12057981 */ /* 0x0010e8000c1e1100 */
[----:B-1----:R1:W4:Y:S01]  /*70a0*/  LDG.E.U8 R6, desc[UR44][R16.64] ;  /* 0x0000002c10067981 */ /* 0x002322000c1e1100 */
[----:B------:R-:W-:-:S02]  /*70b0*/  IMAD.X R15, R12, 0x1, R13, P2 ;  /* 0x000000010c0f7824 */ /* 0x000fc400010e060d */
[C---:B------:R-:W-:Y:S02]  /*70c0*/  IMAD R10, R11.reuse, 0xb, RZ ;  /* 0x0000000b0b0a7824 */ /* 0x040fe400078e02ff */
[C---:B0-----:R-:W-:Y:S02]  /*70d0*/  IMAD R19, R11.reuse, 0xa, RZ ;  /* 0x0000000a0b137824 */ /* 0x041fe400078e02ff */
[----:B------:R-:W-:-:S03]  /*70e0*/  IMAD R13, R11, 0xc, RZ ;  /* 0x0000000c0b0d7824 */ /* 0x000fc600078e02ff */
[CC--:B------:R-:W-:Y:S02]  /*70f0*/  IADD3 R18, P2, R19.reuse, R7.reuse, RZ ;  /* 0x0000000713127210 */ /* 0x0c0fe40007f5e0ff */
[C---:B-1----:R-:W-:Y:S02]  /*7100*/  IADD3 R16, P3, R10.reuse, R7, RZ ;  /* 0x000000070a107210 */ /* 0x042fe40007f7e0ff */
[----:B------:R-:W-:Y:S02]  /*7110*/  LEA.HI.X.SX32 R19, R19, R9, 0x1, P2 ;  /* 0x0000000913137211 */ /* 0x000fe400010f0eff */
[----:B------:R-:W-:Y:S02]  /*7120*/  IADD3 R18, P2, R3, R18, RZ ;  /* 0x0000001203127210 */ /* 0x000fe40007f5e0ff */
[----:B------:R-:W-:Y:S02]  /*7130*/  IADD3 R17, P4, R13, R7, RZ ;  /* 0x000000070d117210 */ /* 0x000fe40007f9e0ff */
[----:B------:R-:W-:Y:S01]  /*7140*/  LEA.HI.X.SX32 R10, R10, R9, 0x1, P3 ;  /* 0x000000090a0a7211 */ /* 0x000fe200018f0eff */
[----:B------:R-:W-:Y:S01]  /*7150*/  IMAD.X R19, R12, 0x1, R19, P2 ;  /* 0x000000010c137824 */ /* 0x000fe200010e0613 */
[----:B----4-:R-:W-:Y:S04]  /*7160*/  STL [R1+0x768], R6 ;  /* 0x0007680601007387 */ /* 0x010fe80000100800 */
[----:B------:R0:W-:Y:S04]  /*7170*/  STL [R1+0x40], R0 ;  /* 0x0000400001007387 */ /* 0x0001e80000100800 */
[----:B0-----:R0:W4:Y:S02]  /*7180*/  LDG.E.U8 R0, desc[UR44][R14.64] ;  /* 0x0000002c0e007981 */ /* 0x001124000c1e1100 */
[----:B0-----:R-:W-:-:S04]  /*7190*/  IADD3 R14, P1, R20, R7, RZ ;  /* 0x00000007140e7210 */ /* 0x001fc80007f3e0ff */
[----:B------:R-:W-:Y:S02]  /*71a0*/  LEA.HI.X.SX32 R15, R20, R9, 0x1, P1 ;  /* 0x00000009140f7211 */ /* 0x000fe400008f0eff */
[C---:B------:R-:W-:Y:S01]  /*71b0*/  IADD3 R14, P1, R3.reuse, R14, RZ ;  /* 0x0000000e030e7210 */ /* 0x040fe20007f3e0ff */
[----:B--2---:R0:W-:Y:S04]  /*71c0*/  STL [R1+0x3c], R4 ;  /* 0x00003c0401007387 */ /* 0x0041e80000100800 */
[----:B------:R-:W-:Y:S01]  /*71d0*/  IMAD.X R15, R12, 0x1, R15, P1 ;  /* 0x000000010c0f7824 */ /* 0x000fe200008e060f */
[----:B------:R-:W-:-:S04]  /*71e0*/  IADD3 R16, P1, R3, R16, RZ ;  /* 0x0000001003107210 */ /* 0x000fc80007f3e0ff */
[----:B0-----:R0:W2:Y:S02]  /*71f0*/  LDG.E.U8 R4, desc[UR44][R14.64] ;  /* 0x0000002c0e047981 */ /* 0x0010a4000c1e1100 */
[----:B0-----:R-:W-:Y:S01]  /*7200*/  IADD3 R14, P2, R3, R17, RZ ;  /* 0x00000011030e7210 */ /* 0x001fe20007f5e0ff */
[----:B------:R-:W-:-:S05]  /*7210*/  IMAD.X R17, R12, 0x1, R10, P1 ;  /* 0x000000010c117824 */ /* 0x000fca00008e060a */
[----:B------:R-:W3:Y:S01]  /*7220*/  LDG.E.U8 R6, desc[UR44][R16.64] ;  /* 0x0000002c10067981 */ /* 0x000ee2000c1e1100 */
[----:B------:R-:W-:-:S03]  /*7230*/  LEA.HI.X.SX32 R13, R13, R9, 0x1, P4 ;  /* 0x000000090d0d7211 */ /* 0x000fc600020f0eff */
[----:B------:R0:W-:Y:S02]  /*7240*/  STL [R1+0x38], R2 ;  /* 0x0000380201007387 */ /* 0x0001e40000100800 */
[----:B------:R-:W-:Y:S02]  /*7250*/  IMAD.X R15, R12, 0x1, R13, P2 ;  /* 0x000000010c0f7824 */ /* 0x000fe400010e060d */
[----:B------:R-:W-:Y:S01]  /*7260*/  IMAD R20, R11, 0xd, RZ ;  /* 0x0000000d0b147824 */ /* 0x000fe200078e02ff */
[----:B0-----:R-:W2:Y:S04]  /*7270*/  LDG.E.U8 R2, desc[UR44][R18.64] ;  /* 0x0000002c12027981 */ /* 0x001ea8000c1e1100 */
[----:B---3--:R-:W-:Y:S04]  /*7280*/  STL [R1+0x76c], R6 ;  /* 0x00076c0601007387 */ /* 0x008fe80000100800 */
[----:B------:R0:W-:Y:S04]  /*7290*/  STL [R1+0x30], R5 ;  /* 0x0000300501007387 */ /* 0x0001e80000100800 */
[----:B0-----:R0:W3:Y:S02]  /*72a0*/  LDG.E.U8 R5, desc[UR44][R14.64] ;  /* 0x0000002c0e057981 */ /* 0x0010e4000c1e1100 */
[----:B0-----:R-:W-:-:S04]  /*72b0*/  IADD3 R14, P1, R20, R7, RZ ;  /* 0x00000007140e7210 */ /* 0x001fc80007f3e0ff */
[----:B------:R-:W-:Y:S02]  /*72c0*/  LEA.HI.X.SX32 R15, R20, R9, 0x1, P1 ;  /* 0x00000009140f7211 */ /* 0x000fe400008f0eff */
[----:B------:R-:W-:-:S05]  /*72d0*/  IADD3 R14, P1, R3, R14, RZ ;  /* 0x0000000e030e7210 */ /* 0x000fca0007f3e0ff */
[----:B------:R-:W-:Y:S02]  /*72e0*/  IMAD.X R15, R12, 0x1, R15, P1 ;  /* 0x000000010c0f7824 */ /* 0x000fe400008e060f */
[----:B------:R-:W-:-:S05]  /*72f0*/  IMAD R19, R11, 0xe, RZ ;  /* 0x0000000e0b137824 */ /* 0x000fca00078e02ff */
[----:B------:R-:W-:-:S04]  /*7300*/  IADD3 R18, P2, R19, R7, RZ ;  /* 0x0000000713127210 */ /* 0x000fc80007f5e0ff */
[----:B------:R-:W-:Y:S02]  /*7310*/  LEA.HI.X.SX32 R19, R19, R9, 0x1, P2 ;  /* 0x0000000913137211 */ /* 0x000fe400010f0eff */
[----:B------:R-:W-:-:S05]  /*7320*/  IADD3 R18, P2, R3, R18, RZ ;  /* 0x0000001203127210 */ /* 0x000fca0007f5e0ff */
[----:B------:R-:W-:-:S05]  /*7330*/  IMAD.X R19, R12, 0x1, R19, P2 ;  /* 0x000000010c137824 */ /* 0x000fca00010e0613 */
[----:B------:R-:W2:Y:S04]  /*7340*/  LDG.E.U8 R8, desc[UR44][R18.64] ;  /* 0x0000002c12087981 */ /* 0x000ea8000c1e1100 */
[----:B---3--:R-:W-:Y:S04]  /*7350*/  STL [R1+0x770], R5 ;  /* 0x0007700501007387 */ /* 0x008fe80000100800 */
[----:B----4-:R0:W-:Y:S04]  /*7360*/  STL [R1+0x28], R0 ;  /* 0x0000280001007387 */ /* 0x0101e80000100800 */
[----:B0-----:R0:W3:Y:S01]  /*7370*/  LDG.E.U8 R0, desc[UR44][R14.64] ;  /* 0x0000002c0e007981 */ /* 0x0010e2000c1e1100 */
[----:B------:R-:W-:-:S02]  /*7380*/  IMAD.SHL.U32 R13, R11, 0x10, RZ ;  /* 0x000000100b0d7824 */ /* 0x000fc400078e00ff */
[----:B------:R-:W-:-:S03]  /*7390*/  IMAD R10, R11, 0xf, RZ ;  /* 0x0000000f0b0a7824 */ /* 0x000fc600078e02ff */
[CC--:B------:R-:W-:Y:S02]  /*73a0*/  IADD3 R17, P4, R13.reuse, R7.reuse, RZ ;  /* 0x000000070d117210 */ /* 0x0c0fe40007f9e0ff */
[C---:B------:R-:W-:Y:S02]  /*73b0*/  IADD3 R16, P3, R10.reuse, R7, RZ ;  /* 0x000000070a107210 */ /* 0x040fe40007f7e0ff */
[----:B------:R-:W-:Y:S02]  /*73c0*/  LEA.HI.X.SX32 R13, R13, R9, 0x1, P4 ;  /* 0x000000090d0d7211 */ /* 0x000fe400020f0eff */
[----:B0-----:R-:W-:Y:S01]  /*73d0*/  IADD3 R14, P2, R3, R17, RZ ;  /* 0x00000011030e7210 */ /* 0x001fe20007f5e0ff */
[----:B------:R-:W-:Y:S01]  /*73e0*/  IMAD R20, R11, 0x11, RZ ;  /* 0x000000110b147824 */ /* 0x000fe200078e02ff */
[----:B------:R-:W-:Y:S02]  /*73f0*/  LEA.HI.X.SX32 R10, R10, R9, 0x1, P3 ;  /* 0x000000090a0a7211 */ /* 0x000fe400018f0eff */
[----:B------:R-:W-:Y:S01]  /*7400*/  IADD3 R16, P1, R3, R16, RZ ;  /* 0x0000001003107210 */ /* 0x000fe20007f3e0ff */
[----:B------:R-:W-:-:S02]  /*7410*/  IMAD.X R15, R12, 0x1, R13, P2 ;  /* 0x000000010c0f7824 */ /* 0x000fc400010e060d */
[----:B------:R-:W-:Y:S02]  /*7420*/  IMAD R19, R11, 0x12, RZ ;  /* 0x000000120b137824 */ /* 0x000fe400078e02ff */
[----:B------:R-:W-:-:S03]  /*7430*/  IMAD.X R17, R12, 0x1, R10, P1 ;  /* 0x000000010c117824 */ /* 0x000fc600008e060a */
[----:B------:R-:W-:Y:S01]  /*7440*/  IADD3 R18, P2, R19, R7, RZ ;  /* 0x0000000713127210 */ /* 0x000fe20007f5e0ff */
[----:B------:R-:W-:-:S03]  /*7450*/  IMAD R13, R11, 0x14, RZ ;  /* 0x000000140b0d7824 */ /* 0x000fc600078e02ff */
[----:B------:R-:W-:Y:S02]  /*7460*/  LEA.HI.X.SX32 R19, R19, R9, 0x1, P2 ;  /* 0x0000000913137211 */ /* 0x000fe400010f0eff */
[----:B------:R-:W-:Y:S01]  /*7470*/  IADD3 R18, P2, R3, R18, RZ ;  /* 0x0000001203127210 */ /* 0x000fe20007f5e0ff */
[----:B------:R-:W-:-:S04]  /*7480*/  IMAD R10, R11, 0x13, RZ ;  /* 0x000000130b0a7824 */ /* 0x000fc800078e02ff */
[----:B------:R-:W-:-:S05]  /*7490*/  IMAD.X R19, R12, 0x1, R19, P2 ;  /* 0x000000010c137824 */ /* 0x000fca00010e0613 */
[----:B------:R0:W4:Y:S02]  /*74a0*/  LDG.E.U8 R6, desc[UR44][R18.64] ;  /* 0x0000002c12067981 */ /* 0x000124000c1e1100 */
[----:B0-----:R-:W-:Y:S02]  /*74b0*/  IMAD R19, R11, 0x16, RZ ;  /* 0x000000160b137824 */ /* 0x001fe400078e02ff */
[----:B---3--:R0:W-:Y:S04]  /*74c0*/  STL [R1+0x778], R0 ;  /* 0x0007780001007387 */ /* 0x0081e80000100800 */
[----:B0-----:R0:W3:Y:S02]  /*74d0*/  LDG.E.U8 R0, desc[UR44][R14.64] ;  /* 0x0000002c0e007981 */ /* 0x0010e4000c1e1100 */
[----:B0-----:R-:W-:-:S04]  /*74e0*/  IADD3 R14, P1, R20, R7, RZ ;  /* 0x00000007140e7210 */ /* 0x001fc80007f3e0ff */
[----:B------:R-:W-:Y:S02]  /*74f0*/  LEA.HI.X.SX32 R15, R20, R9, 0x1, P1 ;  /* 0x00000009140f7211 */ /* 0x000fe400008f0eff */
[----:B------:R-:W-:Y:S01]  /*7500*/  IADD3 R14, P1, R3, R14, RZ ;  /* 0x0000000e030e7210 */ /* 0x000fe20007f3e0ff */
[----:B--2---:R0:W-:Y:S04]  /*7510*/  STL [R1+0x24], R4 ;  /* 0x0000240401007387 */ /* 0x0041e80000100800 */
[----:B------:R-:W-:-:S05]  /*7520*/  IMAD.X R15, R12, 0x1, R15, P1 ;  /* 0x000000010c0f7824 */ /* 0x000fca00008e060f */
[----:B------:R-:W2:Y:S04]  /*7530*/  LDG.E.U8 R5, desc[UR44][R14.64] ;  /* 0x0000002c0e057981 */ /* 0x000ea8000c1e1100 */
[----:B0-----:R0:W4:Y:S02]  /*7540*/  LDG.E.U8 R4, desc[UR44][R16.64] ;  /* 0x0000002c10047981 */ /* 0x001124000c1e1100 */
[CC--:B0-----:R-:W-:Y:S02]  /*7550*/  IADD3 R17, P4, R13.reuse, R7.reuse, RZ ;  /* 0x000000070d117210 */ /* 0x0c1fe40007f9e0ff */
[----:B------:R-:W-:Y:S02]  /*7560*/  IADD3 R16, P3, R10, R7, RZ ;  /* 0x000000070a107210 */ /* 0x000fe40007f7e0ff */
[----:B------:R-:W-:-:S02]  /*7570*/  LEA.HI.X.SX32 R13, R13, R9, 0x1, P4 ;  /* 0x000000090d0d7211 */ /* 0x000fc400020f0eff */
[----:B------:R-:W-:Y:S01]  /*7580*/  IADD3 R14, P2, R3, R17, RZ ;  /* 0x00000011030e7210 */ /* 0x000fe20007f5e0ff */
[----:B------:R-:W-:Y:S01]  /*7590*/  IMAD R20, R11, 0x15, RZ ;  /* 0x000000150b147824 */ /* 0x000fe200078e02ff */
[----:B------:R-:W-:Y:S02]  /*75a0*/  LEA.HI.X.SX32 R10, R10, R9, 0x1, P3 ;  /* 0x000000090a0a7211 */ /* 0x000fe400018f0eff */
[----:B------:R-:W-:Y:S01]  /*75b0*/  IADD3 R16, P1, R3, R16, RZ ;  /* 0x0000001003107210 */ /* 0x000fe20007f3e0ff */
[----:B------:R-:W-:-:S04]  /*75c0*/  IMAD.X R15, R12, 0x1, R13, P2 ;  /* 0x000000010c0f7824 */ /* 0x000fc800010e060d */
[----:B------:R-:W-:Y:S01]  /*75d0*/  IMAD.X R17, R12, 0x1, R10, P1 ;  /* 0x000000010c117824 */ /* 0x000fe200008e060a */
[----:B------:R0:W4:Y:S01]  /*75e0*/  LDG.E.U8 R249, desc[UR44][R14.64] ;  /* 0x0000002c0ef97981 */ /* 0x000122000c1e1100 */
[-C--:B------:R-:W-:Y:S01]  /*75f0*/  IADD3 R18, P2, R19, R7.reuse, RZ ;  /* 0x0000000713127210 */ /* 0x080fe20007f5e0ff */
[----:B------:R-:W-:Y:S02]  /*7600*/  IMAD R13, R11, 0x18, RZ ;  /* 0x000000180b0d7824 */ /* 0x000fe400078e02ff */
[----:B------:R1:W4:Y:S01]  /*7610*/  LDG.E.U8 R252, desc[UR44][R16.64] ;  /* 0x0000002c10fc7981 */ /* 0x000322000c1e1100 */
[----:B0-----:R-:W-:-:S04]  /*7620*/  IADD3 R14, P1, R20, R7, RZ ;  /* 0x00000007140e7210 */ /* 0x001fc80007f3e0ff */
[-C--:B------:R-:W-:Y:S02]  /*7630*/  LEA.HI.X.SX32 R15, R20, R9.reuse, 0x1, P1 ;  /* 0x00000009140f7211 */ /* 0x080fe400008f0eff */
[----:B------:R-:W-:Y:S02]  /*7640*/  IADD3 R14, P1, R3, R14, RZ ;  /* 0x0000000e030e7210 */ /* 0x000fe40007f3e0ff */
[----:B------:R-:W-:Y:S02]  /*7650*/  LEA.HI.X.SX32 R19, R19, R9, 0x1, P2 ;  /* 0x0000000913137211 */ /* 0x000fe400010f0eff */
[----:B------:R-:W-:Y:S01]  /*7660*/  IADD3 R18, P2, R3, R18, RZ ;  /* 0x0000001203127210 */ /* 0x000fe20007f5e0ff */
[C---:B------:R-:W-:Y:S01]  /*7670*/  IMAD.X R15, R12.reuse, 0x1, R15, P1 ;  /* 0x000000010c0f7824 */ /* 0x040fe200008e060f */
[----:B-1----:R-:W-:Y:S01]  /*7680*/  IADD3 R17, P4, R13, R7, RZ ;  /* 0x000000070d117210 */ /* 0x002fe20007f9e0ff */
[----:B------:R-:W-:Y:S02]  /*7690*/  IMAD R10, R11, 0x17, RZ ;  /* 0x000000170b0a7824 */ /* 0x000fe400078e02ff */
[----:B------:R-:W-:Y:S01]  /*76a0*/  IMAD.X R19, R12, 0x1, R19, P2 ;  /* 0x000000010c137824 */ /* 0x000fe200010e0613 */
[----:B------:R0:W4:Y:S01]  /*76b0*/  LDG.E.U8 R247, desc[UR44][R14.64] ;  /* 0x0000002c0ef77981 */ /* 0x000122000c1e1100 */
[----:B------:R-:W-:-:S02]  /*76c0*/  LEA.HI.X.SX32 R13, R13, R9, 0x1, P4 ;  /* 0x000000090d0d7211 */ /* 0x000fc400020f0eff */
[C---:B------:R-:W-:Y:S01]  /*76d0*/  IADD3 R16, P3, R10.reuse, R7, RZ ;  /* 0x000000070a107210 */ /* 0x040fe20007f7e0ff */
[----:B------:R-:W-:Y:S01]  /*76e0*/  IMAD R20, R11, 0x19, RZ ;  /* 0x000000190b147824 */ /* 0x000fe200078e02ff */
[----:B------:R1:W4:Y:S01]  /*76f0*/  LDG.E.U8 R245, desc[UR44][R18.64] ;  /* 0x0000002c12f57981 */ /* 0x000322000c1e1100 */
[C---:B0-----:R-:W-:Y:S02]  /*7700*/  IADD3 R14, P2, R3.reuse, R17, RZ ;  /* 0x00000011030e7210 */ /* 0x041fe40007f5e0ff */
[----:B------:R-:W-:Y:S02]  /*7710*/  LEA.HI.X.SX32 R10, R10, R9, 0x1, P3 ;  /* 0x000000090a0a7211 */ /* 0x000fe400018f0eff */
[----:B------:R-:W-:Y:S01]  /*7720*/  IADD3 R16, P1, R3, R16, RZ ;  /* 0x0000001003107210 */ /* 0x000fe20007f3e0ff */
[----:B------:R-:W-:Y:S02]  /*7730*/  IMAD.X R15, R12, 0x1, R13, P2 ;  /* 0x000000010c0f7824 */ /* 0x000fe400010e060d */
[----:B-1----:R-:W-:-:S02]  /*7740*/  IMAD R19, R11, 0x1a, RZ ;  /* 0x0000001a0b137824 */ /* 0x002fc400078e02ff */
[----:B------:R-:W-:Y:S01]  /*7750*/  IMAD.X R17, R12, 0x1, R10, P1 ;  /* 0x000000010c117824 */ /* 0x000fe200008e060a */
[----:B------:R0:W2:Y:S02]  /*7760*/  LDG.E.U8 R241, desc[UR44][R14.64] ;  /* 0x0000002c0ef17981 */ /* 0x0000a4000c1e1100 */
[-C--:B------:R-:W-:Y:S01]  /*7770*/  IADD3 R18, P2, R19, R7.reuse, RZ ;  /* 0x0000000713127210 */ /* 0x080fe20007f5e0ff */
[----:B------:R-:W-:Y:S01]  /*7780*/  IMAD R13, R11, 0x1c, RZ ;  /* 0x0000001c0b0d7824 */ /* 0x000fe200078e02ff */
        /* <DEDUP_REMOVED lines=21> */
[----:B------:R0:W4:Y:S02]  /*78e0*/  LDG.E.U8 R233, desc[UR44][R14.64] ;  /* 0x0000002c0ee97981 */ /* 0x000124000c1e1100 */
[-C--:B------:R-:W-:Y:S01]  /*78f0*/  IADD3 R18, P2, R19, R7.reuse, RZ ;  /* 0x0000000713127210 */ /* 0x080fe20007f5e0ff */
[----:B------:R-:W-:Y:S01]  /*7900*/  IMAD.SHL.U32 R13, R11, 0x20, RZ ;  /* 0x000000200b0d7824 */ /* 0x000fe200078e00ff */
        /* <DEDUP_REMOVED lines=69> */
[----:B------:R0:W4:Y:S01]  /*7d60*/  LDG.E.U8 R209, desc[UR44][R14.64] ;  /* 0x0000002c0ed17981 */ /* 0x000122000c1e1100 */
[----:B------:R-:W-:Y:S01]  /*7d70*/  IMAD R10, R11, 0x2b, RZ ;  /* 0x0000002b0b0a7824 */ /* 0x000fe200078e02ff */
[-C--:B------:R-:W-:Y:S01]  /*7d80*/  IADD3 R18, P2, R19, R7.reuse, RZ ;  /* 0x0000000713127210 */ /* 0x080fe20007f5e0ff */
[----:B------:R-:W-:Y:S01]  /*7d90*/  IMAD R13, R11, 0x2c, RZ ;  /* 0x0000002c0b0d7824 */ /* 0x000fe200078e02ff */
[----:B------:R1:W4:Y:S01]  /*7da0*/  LDG.E.U8 R211, desc[UR44][R16.64] ;  /* 0x0000002c10d37981 */ /* 0x000322000c1e1100 */
[----:B0-----:R-:W-:-:S04]  /*7db0*/  IADD3 R14, P1, R20, R7, RZ ;  /* 0x00000007140e7210 */ /* 0x001fc80007f3e0ff */
[----:B------:R-:W-:Y:S02]  /*7dc0*/  LEA.HI.X.SX32 R15, R20, R9, 0x1, P1 ;  /* 0x00000009140f7211 */ /* 0x000fe400008f0eff */
[----:B------:R-:W-:Y:S02]  /*7dd0*/  IADD3 R14, P1, R3, R14, RZ ;  /* 0x0000000e030e7210 */ /* 0x000fe40007f3e0ff */
[----:B-1----:R-:W-:Y:S02]  /*7de0*/  IADD3 R16, P3, R10, R7, RZ ;  /* 0x000000070a107210 */ /* 0x002fe40007f7e0ff */
[----:B------:R-:W-:Y:S01]  /*7df0*/  LEA.HI.X.SX32 R19, R19, R9, 0x1, P2 ;  /* 0x0000000913137211 */ /* 0x000fe200010f0eff */
[----:B------:R-:W-:Y:S01]  /*7e00*/  IMAD.X R15, R12, 0x1, R15, P1 ;  /* 0x000000010c0f7824 */ /* 0x000fe200008e060f */
[----:B------:R-:W-:Y:S02]  /*7e10*/  IADD3 R18, P2, R3, R18, RZ ;  /* 0x0000001203127210 */ /* 0x000fe40007f5e0ff */
[----:B------:R-:W-:-:S02]  /*7e20*/  IADD3 R17, P4, R13, R7, RZ ;  /* 0x000000070d117210 */ /* 0x000fc40007f9e0ff */
[-C--:B------:R-:W-:Y:S02]  /*7e30*/  LEA.HI.X.SX32 R10, R10, R9.reuse, 0x1, P3 ;  /* 0x000000090a0a7211 */ /* 0x080fe400018f0eff */
[----:B------:R-:W-:Y:S01]  /*7e40*/  IADD3 R16, P1, R3, R16, RZ ;  /* 0x0000001003107210 */ /* 0x000fe20007f3e0ff */
[----:B------:R-:W-:Y:S01]  /*7e50*/  IMAD.X R19, R12, 0x1, R19, P2 ;  /* 0x000000010c137824 */ /* 0x000fe200010e0613 */
[----:B------:R0:W4:Y:S01]  /*7e60*/  LDG.E.U8 R207, desc[UR44][R14.64] ;  /* 0x0000002c0ecf7981 */ /* 0x000122000c1e1100 */
[----:B------:R-:W-:-:S03]  /*7e70*/  LEA.HI.X.SX32 R13, R13, R9, 0x1, P4 ;  /* 0x000000090d0d7211 */ /* 0x000fc600020f0eff */
[----:B------:R1:W4:Y:S01]  /*7e80*/  LDG.E.U8 R205, desc[UR44][R18.64] ;  /* 0x0000002c12cd7981 */ /* 0x000322000c1e1100 */
[----:B0-----:R-:W-:Y:S01]  /*7e90*/  IADD3 R14, P2, R3, R17, RZ ;  /* 0x00000011030e7210 */ /* 0x001fe20007f5e0ff */
[C---:B------:R-:W-:Y:S02]  /*7ea0*/  IMAD.X R17, R12.reuse, 0x1, R10, P1 ;  /* 0x000000010c117824 */ /* 0x040fe400008e060a */
[C---:B-1----:R-:W-:Y:S02]  /*7eb0*/  IMAD R18, R11.reuse, 0x2d, RZ ;  /* 0x0000002d0b127824 */ /* 0x042fe400078e02ff */
[----:B------:R-:W-:Y:S01]  /*7ec0*/  IMAD.X R15, R12, 0x1, R13, P2 ;  /* 0x000000010c0f7824 */ /* 0x000fe200010e060d */
[----:B------:R0:W4:Y:S01]  /*7ed0*/  LDG.E.U8 R203, desc[UR44][R16.64] ;  /* 0x0000002c10cb7981 */ /* 0x000122000c1e1100 */
[----:B------:R-:W-:-:S03]  /*7ee0*/  IMAD R10, R11, 0x2f, RZ ;  /* 0x0000002f0b0a7824 */ /* 0x000fc600078e02ff */
[----:B------:R1:W4:Y:S01]  /*7ef0*/  LDG.E.U8 R201, desc[UR44][R14.64] ;  /* 0x0000002c0ec97981 */ /* 0x000322000c1e1100 */
[----:B0-----:R-:W-:Y:S01]  /*7f00*/  IMAD R16, R11, 0x2e, RZ ;  /* 0x0000002e0b107824 */ /* 0x001fe200078e02ff */
[----:B-1----:R-:W-:-:S04]  /*7f10*/  IADD3 R14, P1, R18, R7, RZ ;  /* 0x00000007120e7210 */ /* 0x002fc80007f3e0ff */
[----:B------:R-:W-:Y:S02]  /*7f20*/  IADD3 R19, P2, R16, R7, RZ ;  /* 0x0000000710137210 */ /* 0x000fe40007f5e0ff */
[-C--:B------:R-:W-:Y:S02]  /*7f30*/  LEA.HI.X.SX32 R17, R18, R9.reuse, 0x1, P1 ;  /* 0x0000000912117211 */ /* 0x080fe400008f0eff */
[C---:B------:R-:W-:Y:S02]  /*7f40*/  IADD3 R18, P1, R3.reuse, R14, RZ ;  /* 0x0000000e03127210 */ /* 0x040fe40007f3e0ff */
[----:B------:R-:W-:Y:S02]  /*7f50*/  LEA.HI.X.SX32 R15, R16, R9, 0x1, P2 ;  /* 0x00000009100f7211 */ /* 0x000fe400010f0eff */
[----:B------:R-:W-:Y:S02]  /*7f60*/  IADD3 R16, P2, R3, R19, RZ ;  /* 0x0000001303107210 */ /* 0x000fe40007f5e0ff */
[----:B------:R-:W-:Y:S01]  /*7f70*/  IADD3 R14, P3, R10, R7, RZ ;  /* 0x000000070a0e7210 */ /* 0x000fe20007f7e0ff */
[----:B------:R-:W-:-:S02]  /*7f80*/  IMAD.X R19, R12, 0x1, R17, P1 ;  /* 0x000000010c137824 */ /* 0x000fc400008e0611 */
[----:B------:R-:W-:Y:S01]  /*7f90*/  IMAD.X R17, R12, 0x1, R15, P2 ;  /* 0x000000010c117824 */ /* 0x000fe200010e060f */
[----:B------:R-:W-:Y:S01]  /*7fa0*/  LEA.HI.X.SX32 R10, R10, R9, 0x1, P3 ;  /* 0x000000090a0a7211 */ /* 0x000fe200018f0eff */
[----:B------:R-:W-:Y:S01]  /*7fb0*/  IMAD R13, R11, 0x30, RZ ;  /* 0x000000300b0d7824 */ /* 0x000fe200078e02ff */
[----:B------:R-:W-:Y:S01]  /*7fc0*/  IADD3 R14, P1, R3, R14, RZ ;  /* 0x0000000e030e7210 */ /* 0x000fe20007f3e0ff */
[----:B------:R-:W-:Y:S03]  /*7fd0*/  STL [R1+0x77c], R8 ;  /* 0x00077c0801007387 */ /* 0x000fe60000100800 */
[C---:B------:R-:W-:Y:S01]  /*7fe0*/  IADD3 R152, P4, R13.reuse, R7, RZ ;  /* 0x000000070d987210 */ /* 0x040fe20007f9e0ff */
[----:B------:R-:W-:Y:S01]  /*7ff0*/  IMAD.X R15, R12, 0x1, R10, P1 ;  /* 0x000000010c0f7824 */ /* 0x000fe200008e060a */
[----:B------:R0:W4:Y:S02]  /*8000*/  LDG.E.U8 R197, desc[UR44][R16.64] ;  /* 0x0000002c10c57981 */ /* 0x000124000c1e1100 */
[----:B------:R-:W-:-:S02]  /*8010*/  LEA.HI.X.SX32 R13, R13, R9, 0x1, P4 ;  /* 0x000000090d0d7211 */ /* 0x000fc400020f0eff */
[----:B------:R-:W-:Y:S01]  /*8020*/  IADD3 R152, P2, R3, R152, RZ ;  /* 0x0000009803987210 */ /* 0x000fe20007f5e0ff */
[----:B------:R1:W4:Y:S04]  /*8030*/  LDG.E.U8 R196, desc[UR44][R14.64] ;  /* 0x0000002c0ec47981 */ /* 0x000328000c1e1100 */
[----:B------:R-:W4:Y:S01]  /*8040*/  LDG.E.U8 R199, desc[UR44][R18.64] ;  /* 0x0000002c12c77981 */ /* 0x000f22000c1e1100 */
[C---:B0-----:R-:W-:Y:S02]  /*8050*/  IMAD R16, R11.reuse, 0x31, RZ ;  /* 0x000000310b107824 */ /* 0x041fe400078e02ff */
[----:B------:R-:W-:-:S03]  /*8060*/  IMAD R17, R11, 0x32, RZ ;  /* 0x000000320b117824 */ /* 0x000fc600078e02ff */
[-C--:B-1----:R-:W-:Y:S01]  /*8070*/  IADD3 R14, P1, R16, R7.reuse, RZ ;  /* 0x00000007100e7210 */ /* 0x082fe20007f3e0ff */
[----:B------:R-:W-:Y:S01]  /*8080*/  IMAD.X R153, R12, 0x1, R13, P2 ;  /* 0x000000010c997824 */ /* 0x000fe200010e060d */
[----:B------:R-:W-:Y:S02]  /*8090*/  IADD3 R184, P2, R17, R7, RZ ;  /* 0x0000000711b87210 */ /* 0x000fe40007f5e0ff */
[-C--:B------:R-:W-:Y:S02]  /*80a0*/  LEA.HI.X.SX32 R15, R16, R9.reuse, 0x1, P1 ;  /* 0x00000009100f7211 */ /* 0x080fe400008f0eff */
[----:B------:R-:W-:Y:S01]  /*80b0*/  IADD3 R14, P1, R3, R14, RZ ;  /* 0x0000000e030e7210 */ /* 0x000fe20007f3e0ff */
[----:B------:R-:W-:Y:S01]  /*80c0*/  IMAD R13, R11, 0x34, RZ ;  /* 0x000000340b0d7824 */ /* 0x000fe200078e02ff */
[----:B------:R-:W-:Y:S01]  /*80d0*/  LEA.HI.X.SX32 R17, R17, R9, 0x1, P2 ;  /* 0x0000000911117211 */ /* 0x000fe200010f0eff */
[----:B------:R-:W-:Y:S01]  /*80e0*/  IMAD R10, R11, 0x33, RZ ;  /* 0x000000330b0a7824 */ /* 0x000fe200078e02ff */
[----:B------:R-:W-:Y:S01]  /*80f0*/  IADD3 R184, P2, R3, R184, RZ ;  /* 0x000000b803b87210 */ /* 0x000fe20007f5e0ff */
[----:B------:R-:W-:Y:S01]  /*8100*/  IMAD.X R15, R12, 0x1, R15, P1 ;  /* 0x000000010c0f7824 */ /* 0x000fe200008e060f */
[CC--:B------:R-:W-:Y:S01]  /*8110*/  IADD3 R16, P4, R13.reuse, R7.reuse, RZ ;  /* 0x000000070d107210 */ /* 0x0c0fe20007f9e0ff */
[----:B------:R-:W4:Y:S01]  /*8120*/  LDG.E.U8 R152, desc[UR44][R152.64] ;  /* 0x0000002c98987981 */ /* 0x000f22000c1e1100 */
[----:B------:R-:W-:Y:S01]  /*8130*/  IADD3 R176, P3, R10, R7, RZ ;  /* 0x000000070ab07210 */ /* 0x000fe20007f7e0ff */
[----:B------:R-:W-:Y:S01]  /*8140*/  IMAD.X R185, R12, 0x1, R17, P2 ;  /* 0x000000010cb97824 */ /* 0x000fe200010e0611 */
[-C--:B------:R-:W-:Y:S01]  /*8150*/  LEA.HI.X.SX32 R13, R13, R9.reuse, 0x1, P4 ;  /* 0x000000090d0d7211 */ /* 0x080fe200020f0eff */
[----:B------:R0:W-:Y:S01]  /*8160*/  STL [R1+0x20], R2 ;  /* 0x0000200201007387 */ /* 0x0001e20000100800 */
[----:B------:R-:W-:-:S02]  /*8170*/  LEA.HI.X.SX32 R10, R10, R9, 0x1, P3 ;  /* 0x000000090a0a7211 */ /* 0x000fc400018f0eff */
[----:B------:R-:W-:Y:S01]  /*8180*/  IADD3 R176, P1, R3, R176, RZ ;  /* 0x000000b003b07210 */ /* 0x000fe20007f3e0ff */
[----:B------:R-:W2:Y:S04]  /*8190*/  LDL R216, [R1+0x264] ;  /* 0x0002640001d87983 */ /* 0x000ea80000100800 */
[----:B------:R1:W4:Y:S01]  /*81a0*/  LDG.E.U8 R153, desc[UR44][R14.64] ;  /* 0x0000002c0e997981 */ /* 0x000322000c1e1100 */
[----:B------:R-:W-:Y:S02]  /*81b0*/  IMAD.X R177, R12, 0x1, R10, P1 ;  /* 0x000000010cb17824 */ /* 0x000fe400008e060a */
[----:B------:R-:W-:Y:S01]  /*81c0*/  IMAD R17, R11, 0x36, RZ ;  /* 0x000000360b117824 */ /* 0x000fe200078e02ff */
[----:B0-----:R-:W4:Y:S04]  /*81d0*/  LDL R2, [R1+0x26c] ;  /* 0x00026c0001027983 */ /* 0x001f280000100800 */
[----:B------:R-:W4:Y:S01]  /*81e0*/  LDL R8, [R1+0x268] ;  /* 0x0002680001087983 */ /* 0x000f220000100800 */
[----:B-1----:R-:W-:Y:S01]  /*81f0*/  IADD3 R14, P2, R3, R16, RZ ;  /* 0x00000010030e7210 */ /* 0x002fe20007f5e0ff */
[----:B------:R-:W-:-:S02]  /*8200*/  IMAD R16, R11, 0x35, RZ ;  /* 0x000000350b107824 */ /* 0x000fc400078e02ff */
[----:B------:R-:W4:Y:S02]  /*8210*/  LDG.E.U8 R176, desc[UR44][R176.64] ;  /* 0x0000002cb0b07981 */ /* 0x000f24000c1e1100 */
[----:B------:R-:W-:Y:S01]  /*8220*/  IMAD.X R15, R12, 0x1, R13, P2 ;  /* 0x000000010c0f7824 */ /* 0x000fe200010e060d */
[-C--:B------:R-:W-:Y:S01]  /*8230*/  IADD3 R158, P1, R16, R7.reuse, RZ ;  /* 0x00000007109e7210 */ /* 0x080fe20007f3e0ff */
[----:B------:R-:W-:Y:S01]  /*8240*/  IMAD R21, R11, 0x3a, RZ ;  /* 0x0000003a0b157824 */ /* 0x000fe200078e02ff */
[----:B------:R-:W-:Y:S01]  /*8250*/  IADD3 R18, P2, R17, R7, RZ ;  /* 0x0000000711127210 */ /* 0x000fe20007f5e0ff */
[----:B------:R-:W4:Y:S01]  /*8260*/  LDG.E.U8 R184, desc[UR44][R184.64] ;  /* 0x0000002cb8b87981 */ /* 0x000f22000c1e1100 */
[----:B------:R-:W-:-:S03]  /*8270*/  IMAD R13, R11, 0x38, RZ ;  /* 0x000000380b0d7824 */ /* 0x000fc600078e02ff */
[----:B------:R0:W4:Y:S01]  /*8280*/  LDG.E.U8 R167, desc[UR44][R14.64] ;  /* 0x0000002c0ea77981 */ /* 0x000122000c1e1100 */
[----:B------:R-:W-:Y:S01]  /*8290*/  IMAD R10, R11, 0x37, RZ ;  /* 0x000000370b0a7824 */ /* 0x000fe200078e02ff */
[-C--:B0-----:R-:W-:Y:S02]  /*82a0*/  LEA.HI.X.SX32 R14, R16, R9.reuse, 0x1, P1 ;  /* 0x00000009100e7211 */ /* 0x081fe400008f0eff */
[----:B------:R-:W-:Y:S02]  /*82b0*/  IADD3 R158, P1, R3, R158, RZ ;  /* 0x0000009e039e7210 */ /* 0x000fe40007f3e0ff */
[----:B------:R-:W-:Y:S02]  /*82c0*/  LEA.HI.X.SX32 R15, R17, R9, 0x1, P2 ;  /* 0x00000009110f7211 */ /* 0x000fe400010f0eff */
[----:B------:R-:W-:Y:S01]  /*82d0*/  IADD3 R18, P2, R3, R18, RZ ;  /* 0x0000001203127210 */ /* 0x000fe20007f5e0ff */
[----:B------:R-:W-:Y:S01]  /*82e0*/  IMAD.X R159, R12, 0x1, R14, P1 ;  /* 0x000000010c9f7824 */ /* 0x000fe200008e060e */
[----:B------:R-:W-:-:S02]  /*82f0*/  IADD3 R14, P4, R13, R7, RZ ;  /* 0x000000070d0e7210 */ /* 0x000fc40007f9e0ff */
[----:B------:R-:W-:Y:S01]  /*8300*/  IADD3 R16, P3, R10, R7, RZ ;  /* 0x000000070a107210 */ /* 0x000fe20007f7e0ff */
[----:B------:R-:W-:Y:S01]  /*8310*/  IMAD.X R19, R12, 0x1, R15, P2 ;  /* 0x000000010c137824 */ /* 0x000fe200010e060f */
[-C--:B------:R-:W-:Y:S01]  /*8320*/  LEA.HI.X.SX32 R13, R13, R9.reuse, 0x1, P4 ;  /* 0x000000090d0d7211 */ /* 0x080fe200020f0eff */
[----:B------:R-:W4:Y:S01]  /*8330*/  LDG.E.U8 R158, desc[UR44][R158.64] ;  /* 0x0000002c9e9e7981 */ /* 0x000f22000c1e1100 */
[C---:B------:R-:W-:Y:S02]  /*8340*/  IADD3 R14, P2, R3.reuse, R14, RZ ;  /* 0x0000000e030e7210 */ /* 0x040fe40007f5e0ff */
[----:B------:R-:W-:Y:S01]  /*8350*/  LEA.HI.X.SX32 R10, R10, R9, 0x1, P3 ;  /* 0x000000090a0a7211 */ /* 0x000fe200018f0eff */
[----:B------:R0:W4:Y:S01]  /*8360*/  LDG.E.U8 R23, desc[UR44][R18.64] ;  /* 0x0000002c12177981 */ /* 0x000122000c1e1100 */
[----:B------:R-:W-:Y:S01]  /*8370*/  IADD3 R16, P1, R3, R16, RZ ;  /* 0x0000001003107210 */ /* 0x000fe20007f3e0ff */
[----:B------:R-:W-:-:S04]  /*8380*/  IMAD.X R15, R12, 0x1, R13, P2 ;  /* 0x000000010c0f7824 */ /* 0x000fc800010e060d */
[----:B------:R-:W-:Y:S02]  /*8390*/  IMAD.X R17, R12, 0x1, R10, P1 ;  /* 0x000000010c117824 */ /* 0x000fe400008e060a */
[----:B------:R1:W4:Y:S01]  /*83a0*/  LDG.E.U8 R10, desc[UR44][R14.64] ;  /* 0x0000002c0e0a7981 */ /* 0x000322000c1e1100 */
[C---:B0-----:R-:W-:Y:S02]  /*83b0*/  IMAD R18, R11.reuse, 0x39, RZ ;  /* 0x000000390b127824 */ /* 0x041fe400078e02ff */
[----:B------:R-:W-:Y:S01]  /*83c0*/  IMAD R13, R11, 0x3b, RZ ;  /* 0x0000003b0b0d7824 */ /* 0x000fe200078e02ff */
[-C--:B------:R-:W-:Y:S01]  /*83d0*/  IADD3 R20, P2, R21, R7.reuse, RZ ;  /* 0x0000000715147210 */ /* 0x080fe20007f5e0ff */
[----:B------:R-:W-:Y:S01]  /*83e0*/  IMAD R19, R11, 0x3c, RZ ;  /* 0x0000003c0b137824 */ /* 0x000fe200078e02ff */
[----:B------:R0:W4:Y:S01]  /*83f0*/  LDG.E.U8 R17, desc[UR44][R16.64] ;  /* 0x0000002c10117981 */ /* 0x000122000c1e1100 */
[----:B-1----:R-:W-:-:S04]  /*8400*/  IADD3 R14, P1, R18, R7, RZ ;  /* 0x00000007120e7210 */ /* 0x002fc80007f3e0ff */
[----:B------:R-:W-:Y:S02]  /*8410*/  LEA.HI.X.SX32 R15, R18, R9, 0x1, P1 ;  /* 0x00000009120f7211 */ /* 0x000fe400008f0eff */
[----:B------:R-:W-:Y:S02]  /*8420*/  IADD3 R14, P1, R3, R14, RZ ;  /* 0x0000000e030e7210 */ /* 0x000fe40007f3e0ff */
[----:B------:R-:W-:Y:S02]  /*8430*/  IADD3 R18, P3, R13, R7, RZ ;  /* 0x000000070d127210 */ /* 0x000fe40007f7e0ff */
[----:B------:R-:W-:Y:S01]  /*8440*/  LEA.HI.X.SX32 R21, R21, R9, 0x1, P2 ;  /* 0x0000000915157211 */ /* 0x000fe200010f0eff */
[----:B------:R-:W-:Y:S01]  /*8450*/  IMAD.X R15, R12, 0x1, R15, P1 ;  /* 0x000000010c0f7824 */ /* 0x000fe200008e060f */
[----:B------:R-:W-:Y:S02]  /*8460*/  IADD3 R20, P2, R3, R20, RZ ;  /* 0x0000001403147210 */ /* 0x000fe40007f5e0ff */
[----:B0-----:R-:W-:-:S02]  /*8470*/  IADD3 R16, P4, R19, R7, RZ ;  /* 0x0000000713107210 */ /* 0x001fc40007f9e0ff */
[-C--:B------:R-:W-:Y:S02]  /*8480*/  LEA.HI.X.SX32 R13, R13, R9.reuse, 0x1, P3 ;  /* 0x000000090d0d7211 */ /* 0x080fe400018f0eff */
[----:B------:R-:W-:Y:S01]  /*8490*/  IADD3 R18, P1, R3, R18, RZ ;  /* 0x0000001203127210 */ /* 0x000fe20007f3e0ff */
[C---:B------:R-:W-:Y:S01]  /*84a0*/  IMAD.X R21, R12.reuse, 0x1, R21, P2 ;  /* 0x000000010c157824 */ /* 0x040fe200010e0615 */
[----:B------:R0:W4:Y:S04]  /*84b0*/  LDG.E.U8 R177, desc[UR44][R14.64] ;  /* 0x0000002c0eb17981 */ /* 0x000128000c1e1100 */
[----:B------:R1:W4:Y:S01]  /*84c0*/  LDG.E.U8 R183, desc[UR44][R20.64] ;  /* 0x0000002c14b77981 */ /* 0x000322000c1e1100 */
[----:B0-----:R-:W-:Y:S01]  /*84d0*/  LEA.HI.X.SX32 R15, R19, R9, 0x1, P4 ;  /* 0x00000009130f7211 */ /* 0x001fe200020f0eff */
[----:B------:R-:W-:Y:S01]  /*84e0*/  IMAD.X R19, R12, 0x1, R13, P1 ;  /* 0x000000010c137824 */ /* 0x000fe200008e060d */
[----:B------:R-:W-:Y:S01]  /*84f0*/  IADD3 R14, P2, R3, R16, RZ ;  /* 0x00000010030e7210 */ /* 0x000fe20007f5e0ff */
[----:B-1----:R-:W-:-:S03]  /*8500*/  IMAD R20, R11, 0x3d, RZ ;  /* 0x0000003d0b147824 */ /* 0x002fc600078e02ff */
[----:B------:R0:W4:Y:S01]  /*8510*/  LDG.E.U8 R175, desc[UR44][R18.64] ;  /* 0x0000002c12af7981 */ /* 0x000122000c1e1100 */
[----:B------:R-:W-:-:S05]  /*8520*/  IMAD.X R15, R12, 0x1, R15, P2 ;  /* 0x000000010c0f7824 */ /* 0x000fca00010e060f */
[----:B------:R1:W4:Y:S01]  /*8530*/  LDG.E.U8 R166, desc[UR44][R14.64] ;  /* 0x0000002c0ea67981 */ /* 0x000322000c1e1100 */
[----:B0-----:R-:W-:-:S05]  /*8540*/  IMAD R18, R11, 0x3e, RZ ;  /* 0x0000003e0b127824 */ /* 0x001fca00078e02ff */
[-C--:B------:R-:W-:Y:S02]  /*8550*/  IADD3 R21, P2, R18, R7.reuse, RZ ;  /* 0x0000000712157210 */ /* 0x080fe40007f5e0ff */
[----:B-1----:R-:W-:Y:S01]  /*8560*/  IADD3 R14, P1, R20, R7, RZ ;  /* 0x00000007140e7210 */ /* 0x002fe20007f3e0ff */
[----:B------:R-:W-:Y:S01]  /*8570*/  IMAD R13, R11, 0x3f, RZ ;  /* 0x0000003f0b0d7824 */ /* 0x000fe200078e02ff */
[-C--:B------:R-:W-:Y:S02]  /*8580*/  LEA.HI.X.SX32 R15, R18, R9.reuse, 0x1, P2 ;  /* 0x00000009120f7211 */ /* 0x080fe400010f0eff */
[----:B------:R-:W-:Y:S02]  /*8590*/  LEA.HI.X.SX32 R19, R20, R9, 0x1, P1 ;  /* 0x0000000914137211 */ /* 0x000fe400008f0eff */
[C---:B------:R-:W-:Y:S02]  /*85a0*/  IADD3 R20, P1, R3.reuse, R14, RZ ;  /* 0x0000000e03147210 */ /* 0x040fe40007f3e0ff */
[----:B------:R-:W-:Y:S01]  /*85b0*/  IADD3 R18, P2, R3, R21, RZ ;  /* 0x0000001503127210 */ /* 0x000fe20007f5e0ff */
[----:B------:R-:W-:Y:S01]  /*85c0*/  IMAD.SHL.U32 R16, R11, 0x40, RZ ;  /* 0x000000400b107824 */ /* 0x000fe200078e00ff */
[----:B------:R-:W-:Y:S01]  /*85d0*/  IADD3 R14, P3, R13, R7, RZ ;  /* 0x000000070d0e7210 */ /* 0x000fe20007f7e0ff */
[----:B------:R-:W-:-:S02]  /*85e0*/  IMAD.X R21, R12, 0x1, R19, P1 ;  /* 0x000000010c157824 */ /* 0x000fc400008e0613 */
[----:B------:R-:W-:Y:S01]  /*85f0*/  IMAD.X R19, R12, 0x1, R15, P2 ;  /* 0x000000010c137824 */ /* 0x000fe200010e060f */
[C---:B------:R-:W-:Y:S02]  /*8600*/  IADD3 R160, P4, R16.reuse, R7, RZ ;  /* 0x0000000710a07210 */ /* 0x040fe40007f9e0ff */
[-C--:B------:R-:W-:Y:S01]  /*8610*/  LEA.HI.X.SX32 R13, R13, R9.reuse, 0x1, P3 ;  /* 0x000000090d0d7211 */ /* 0x080fe200018f0eff */
[----:B------:R0:W4:Y:S01]  /*8620*/  LDG.E.U8 R157, desc[UR44][R20.64] ;  /* 0x0000002c149d7981 */ /* 0x000122000c1e1100 */
[C---:B------:R-:W-:Y:S02]  /*8630*/  IADD3 R14, P1, R3.reuse, R14, RZ ;  /* 0x0000000e030e7210 */ /* 0x040fe40007f3e0ff */
[----:B------:R-:W-:Y:S01]  /*8640*/  LEA.HI.X.SX32 R16, R16, R9, 0x1, P4 ;  /* 0x0000000910107211 */ /* 0x000fe200020f0eff */
[----:B------:R1:W4:Y:S01]  /*8650*/  LDG.E.U8 R22, desc[UR44][R18.64] ;  /* 0x0000002c12167981 */ /* 0x000322000c1e1100 */
[----:B------:R-:W-:Y:S01]  /*8660*/  IADD3 R160, P2, R3, R160, RZ ;  /* 0x000000a003a07210 */ /* 0x000fe20007f5e0ff */
[----:B------:R-:W-:-:S02]  /*8670*/  IMAD.X R15, R12, 0x1, R13, P1 ;  /* 0x000000010c0f7824 */ /* 0x000fc400008e060d */
[C---:B0-----:R-:W-:Y:S02]  /*8680*/  IMAD R21, R11.reuse, 0x42, RZ ;  /* 0x000000420b157824 */ /* 0x041fe400078e02ff */
[----:B-1----:R-:W-:Y:S02]  /*8690*/  IMAD R18, R11, 0x41, RZ ;  /* 0x000000410b127824 */ /* 0x002fe400078e02ff */
[----:B------:R-:W-:Y:S01]  /*86a0*/  IMAD.X R161, R12, 0x1, R16, P2 ;  /* 0x000000010ca17824 */ /* 0x000fe200010e0610 */
[-C--:B------:R-:W-:Y:S01]  /*86b0*/  IADD3 R154, P2, R21, R7.reuse, RZ ;  /* 0x00000007159a7210 */ /* 0x080fe20007f5e0ff */
[----:B------:R-:W-:Y:S01]  /*86c0*/  IMAD R13, R11, 0x43, RZ ;  /* 0x000000430b0d7824 */ /* 0x000fe200078e02ff */
[----:B------:R-:W-:Y:S01]  /*86d0*/  IADD3 R19, P1, R18, R7, RZ ;  /* 0x0000000712137210 */ /* 0x000fe20007f3e0ff */
[----:B------:R0:W4:Y:S01]  /*86e0*/  LDG.E.U8 R16, desc[UR44][R14.64] ;  /* 0x0000002c0e107981 */ /* 0x000122000c1e1100 */
[----:B------:R-:W-:Y:S02]  /*86f0*/  LEA.HI.X.SX32 R21, R21, R9, 0x1, P2 ;  /* 0x0000000915157211 */ /* 0x000fe400010f0eff */
[----:B------:R-:W-:Y:S01]  /*8700*/  IADD3 R154, P2, R3, R154, RZ ;  /* 0x0000009a039a7210 */ /* 0x000fe20007f5e0ff */
[----:B------:R-:W4:Y:S01]  /*8710*/  LDG.E.U8 R160, desc[UR44][R160.64] ;  /* 0x0000002ca0a07981 */ /* 0x000f22000c1e1100 */
[----:B------:R-:W-:-:S02]  /*8720*/  IADD3 R20, P3, R13, R7, RZ ;  /* 0x000000070d147210 */ /* 0x000fc40007f7e0ff */
[----:B0-----:R-:W-:Y:S01]  /*8730*/  LEA.HI.X.SX32 R14, R18, R9, 0x1, P1 ;  /* 0x00000009120e7211 */ /* 0x001fe200008f0eff */
[----:B------:R-:W-:Y:S01]  /*8740*/  IMAD R15, R11, 0x44, RZ ;  /* 0x000000440b0f7824 */ /* 0x000fe200078e02ff */
[----:B------:R-:W-:Y:S01]  /*8750*/  IADD3 R18, P1, R3, R19, RZ ;  /* 0x0000001303127210 */ /* 0x000fe20007f3e0ff */
[----:B------:R-:W-:Y:S01]  /*8760*/  IMAD.X R155, R12, 0x1, R21, P2 ;  /* 0x000000010c9b7824 */ /* 0x000fe200010e0615 */
[----:B------:R-:W-:-:S03]  /*8770*/  LEA.HI.X.SX32 R13, R13, R9, 0x1, P3 ;  /* 0x000000090d0d7211 */ /* 0x000fc600018f0eff */
[C---:B------:R-:W-:Y:S01]  /*8780*/  IMAD.X R19, R12.reuse, 0x1, R14, P1 ;  /* 0x000000010c137824 */ /* 0x040fe200008e060e */
[----:B------:R-:W-:Y:S01]  /*8790*/  IADD3 R14, P4, R15, R7, RZ ;  /* 0x000000070f0e7210 */ /* 0x000fe20007f9e0ff */
[----:B------:R0:W4:Y:S01]  /*87a0*/  LDG.E.U8 R182, desc[UR44][R154.64] ;  /* 0x0000002c9ab67981 */ /* 0x000122000c1e1100 */
[----:B------:R-:W-:Y:S02]  /*87b0*/  IADD3 R20, P1, R3, R20, RZ ;  /* 0x0000001403147210 */ /* 0x000fe40007f3e0ff */
[----:B------:R-:W-:Y:S01]  /*87c0*/  LEA.HI.X.SX32 R15, R15, R9, 0x1, P4 ;  /* 0x000000090f0f7211 */ /* 0x000fe200020f0eff */
[----:B------:R-:W4:Y:S01]  /*87d0*/  LDG.E.U8 R18, desc[UR44][R18.64] ;  /* 0x0000002c12127981 */ /* 0x000f22000c1e1100 */
[----:B------:R-:W-:Y:S01]  /*87e0*/  IADD3 R14, P2, R3, R14, RZ ;  /* 0x0000000e030e7210 */ /* 0x000fe20007f5e0ff */
[----:B------:R-:W-:Y:S02]  /*87f0*/  IMAD.X R21, R12, 0x1, R13, P1 ;  /* 0x000000010c157824 */ /* 0x000fe400008e060d */
[----:B0-----:R-:W-:-:S03]  /*8800*/  IMAD R154, R11, 0x45, RZ ;  /* 0x000000450b9a7824 */ /* 0x001fc600078e02ff */
[----:B------:R0:W4:Y:S01]  /*8810*/  LDG.E.U8 R174, desc[UR44][R20.64] ;  /* 0x0000002c14ae7981 */ /* 0x000122000c1e1100 */
[----:B------:R-:W-:Y:S01]  /*8820*/  IMAD.X R15, R12, 0x1, R15, P2 ;  /* 0x000000010c0f7824 */ /* 0x000fe200010e060f */
[----:B------:R-:W-:-:S04]  /*8830*/  IADD3 R155, P1, R154, R7, RZ ;  /* 0x000000079a9b7210 */ /* 0x000fc80007f3e0ff */
[----:B------:R1:W4:Y:S01]  /*8840*/  LDG.E.U8 R165, desc[UR44][R14.64] ;  /* 0x0000002c0ea57981 */ /* 0x000322000c1e1100 */
[C---:B0-----:R-:W-:Y:S02]  /*8850*/  IMAD R21, R11.reuse, 0x46, RZ ;  /* 0x000000460b157824 */ /* 0x041fe400078e02ff */
[----:B------:R-:W-:-:S03]  /*8860*/  IMAD R19, R11, 0x48, RZ ;  /* 0x000000480b137824 */ /* 0x000fc600078e02ff */
[----:B------:R-:W-:Y:S02]  /*8870*/  IADD3 R20, P2, R21, R7, RZ ;  /* 0x0000000715147210 */ /* 0x000fe40007f5e0ff */
[----:B-1----:R-:W-:Y:S02]  /*8880*/  LEA.HI.X.SX32 R15, R154, R9, 0x1, P1 ;  /* 0x000000099a0f7211 */ /* 0x002fe400008f0eff */
[----:B------:R-:W-:Y:S01]  /*8890*/  IADD3 R154, P1, R3, R155, RZ ;  /* 0x0000009b039a7210 */ /* 0x000fe20007f3e0ff */
[----:B------:R-:W-:Y:S01]  /*88a0*/  IMAD R13, R11, 0x47, RZ ;  /* 0x000000470b0d7824 */ /* 0x000fe200078e02ff */
[----:B------:R-:W-:Y:S02]  /*88b0*/  LEA.HI.X.SX32 R21, R21, R9, 0x1, P2 ;  /* 0x0000000915157211 */ /* 0x000fe400010f0eff */
[----:B------:R-:W-:Y:S01]  /*88c0*/  IADD3 R20, P2, R3, R20, RZ ;  /* 0x0000001403147210 */ /* 0x000fe20007f5e0ff */
[----:B------:R-:W-:Y:S01]  /*88d0*/  IMAD.X R155, R12, 0x1, R15, P1 ;  /* 0x000000010c9b7824 */ /* 0x000fe200008e060f */
[----:B------:R-:W-:-:S02]  /*88e0*/  IADD3 R15, P4, R19, R7, RZ ;  /* 0x00000007130f7210 */ /* 0x000fc40007f9e0ff */
[----:B------:R-:W-:Y:S01]  /*88f0*/  IADD3 R14, P3, R13, R7, RZ ;  /* 0x000000070d0e7210 */ /* 0x000fe20007f7e0ff */
[----:B------:R-:W-:Y:S01]  /*8900*/  IMAD.X R21, R12, 0x1, R21, P2 ;  /* 0x000000010c157824 */ /* 0x000fe200010e0615 */
[----:B------:R0:W4:Y:S01]  /*8910*/  LDG.E.U8 R156, desc[UR44][R154.64] ;  /* 0x0000002c9a9c7981 */ /* 0x000122000c1e1100 */
[-C--:B------:R-:W-:Y:S02]  /*8920*/  LEA.HI.X.SX32 R19, R19, R9.reuse, 0x1, P4 ;  /* 0x0000000913137211 */ /* 0x080fe400020f0eff */
[----:B------:R-:W-:Y:S02]  /*8930*/  LEA.HI.X.SX32 R13, R13, R9, 0x1, P3 ;  /* 0x000000090d0d7211 */ /* 0x000fe400018f0eff */
[C---:B------:R-:W-:Y:S01]  /*8940*/  IADD3 R14, P1, R3.reuse, R14, RZ ;  /* 0x0000000e030e7210 */ /* 0x040fe20007f3e0ff */
[----:B------:R1:W4:Y:S01]  /*8950*/  LDG.E.U8 R21, desc[UR44][R20.64] ;  /* 0x0000002c14157981 */ /* 0x000322000c1e1100 */
[----:B0-----:R-:W-:-:S03]  /*8960*/  IADD3 R154, P2, R3, R15, RZ ;  /* 0x0000000f039a7210 */ /* 0x001fc60007f5e0ff */
[C---:B------:R-:W-:Y:S02]  /*8970*/  IMAD.X R15, R12.reuse, 0x1, R13, P1 ;  /* 0x000000010c0f7824 */ /* 0x040fe400008e060d */
[----:B------:R-:W-:Y:S02]  /*8980*/  IMAD.X R155, R12, 0x1, R19, P2 ;  /* 0x000000010c9b7824 */ /* 0x000fe400010e0613 */
[C---:B------:R-:W-:Y:S02]  /*8990*/  IMAD R19, R11.reuse, 0x4a, RZ ;  /* 0x0000004a0b137824 */ /* 0x040fe400078e02ff */
[----:B------:R0:W4:Y:S01]  /*89a0*/  LDG.E.U8 R15, desc[UR44][R14.64] ;  /* 0x0000002c0e0f7981 */ /* 0x000122000c1e1100 */
[----:B-1----:R-:W-:Y:S02]  /*89b0*/  IMAD R20, R11, 0x49, RZ ;  /* 0x000000490b147824 */ /* 0x002fe400078e02ff */
[-C--:B------:R-:W-:Y:S01]  /*89c0*/  IADD3 R168, P2, R19, R7.reuse, RZ ;  /* 0x0000000713a87210 */ /* 0x080fe20007f5e0ff */
[----:B------:R1:W4:Y:S02]  /*89d0*/  LDG.E.U8 R159, desc[UR44][R154.64] ;  /* 0x0000002c9a9f7981 */ /* 0x000324000c1e1100 */
[----:B------:R-:W-:-:S02]  /*89e0*/  IADD3 R170, P1, R20, R7, RZ ;  /* 0x0000000714aa7210 */ /* 0x000fc40007f3e0ff */
[-C--:B------:R-:W-:Y:S01]  /*89f0*/  LEA.HI.X.SX32 R19, R19, R9.reuse, 0x1, P2 ;  /* 0x0000000913137211 */ /* 0x080fe200010f0eff */
[----:B0-----:R-:W-:Y:S01]  /*8a00*/  IMAD R14, R11, 0x4c, RZ ;  /* 0x0000004c0b0e7824 */ /* 0x001fe200078e02ff */
[----:B------:R-:W-:Y:S01]  /*8a10*/  IADD3 R168, P2, R3, R168, RZ ;  /* 0x000000a803a87210 */ /* 0x000fe20007f5e0ff */
[----:B------:R-:W-:Y:S01]  /*8a20*/  IMAD R13, R11, 0x4b, RZ ;  /* 0x0000004b0b0d7824 */ /* 0x000fe200078e02ff */
[----:B------:R-:W-:Y:S02]  /*8a30*/  LEA.HI.X.SX32 R20, R20, R9, 0x1, P1 ;  /* 0x0000000914147211 */ /* 0x000fe400008f0eff */
[----:B-1----:R-:W-:Y:S01]  /*8a40*/  IADD3 R154, P4, R14, R7, RZ ;  /* 0x000000070e9a7210 */ /* 0x002fe20007f9e0ff */
[----:B------:R-:W-:Y:S01]  /*8a50*/  IMAD.X R169, R12, 0x1, R19, P2 ;  /* 0x000000010ca97824 */ /* 0x000fe200010e0613 */
[----:B------:R-:W-:Y:S02]  /*8a60*/  IADD3 R170, P1, R3, R170, RZ ;  /* 0x000000aa03aa7210 */ /* 0x000fe40007f3e0ff */
[----:B------:R-:W-:-:S02]  /*8a70*/  LEA.HI.X.SX32 R14, R14, R9, 0x1, P4 ;  /* 0x000000090e0e7211 */ /* 0x000fc400020f0eff */
[----:B------:R-:W-:Y:S02]  /*8a80*/  IADD3 R154, P2, R3, R154, RZ ;  /* 0x0000009a039a7210 */ /* 0x000fe40007f5e0ff */
[C---:B------:R-:W-:Y:S01]  /*8a90*/  IADD3 R162, P3, R13.reuse, R7, RZ ;  /* 0x000000070da27210 */ /* 0x040fe20007f7e0ff */
[C---:B------:R-:W-:Y:S01]  /*8aa0*/  IMAD.X R171, R12.reuse, 0x1, R20, P1 ;  /* 0x000000010cab7824 */ /* 0x040fe200008e0614 */
[----:B------:R-:W4:Y:S01]  /*8ab0*/  LDG.E.U8 R181, desc[UR44][R168.64] ;  /* 0x0000002ca8b57981 */ /* 0x000f22000c1e1100 */
[C---:B------:R-:W-:Y:S01]  /*8ac0*/  IMAD.X R155, R12.reuse, 0x1, R14, P2 ;  /* 0x000000010c9b7824 */ /* 0x040fe200010e060e */
[----:B------:R-:W-:Y:S01]  /*8ad0*/  LEA.HI.X.SX32 R13, R13, R9, 0x1, P3 ;  /* 0x000000090d0d7211 */ /* 0x000fe200018f0eff */
[----:B------:R-:W-:Y:S01]  /*8ae0*/  IMAD R20, R11, 0x4d, RZ ;  /* 0x0000004d0b147824 */ /* 0x000fe200078e02ff */
[----:B------:R-:W-:Y:S01]  /*8af0*/  IADD3 R162, P1, R3, R162, RZ ;  /* 0x000000a203a27210 */ /* 0x000fe20007f3e0ff */
[----:B------:R-:W-:Y:S01]  /*8b00*/  IMAD R19, R11, 0x4e, RZ ;  /* 0x0000004e0b137824 */ /* 0x000fe200078e02ff */
[----:B------:R0:W4:Y:S03]  /*8b10*/  LDG.E.U8 R164, desc[UR44][R154.64] ;  /* 0x0000002c9aa47981 */ /* 0x000126000c1e1100 */
[----:B------:R-:W-:Y:S01]  /*8b20*/  IMAD.X R163, R12, 0x1, R13, P1 ;  /* 0x000000010ca37824 */ /* 0x000fe200008e060d */
[-C--:B------:R-:W-:Y:S01]  /*8b30*/  IADD3 R178, P2, R19, R7.reuse, RZ ;  /* 0x0000000713b27210 */ /* 0x080fe20007f5e0ff */
[C---:B------:R-:W-:Y:S01]  /*8b40*/  IMAD R13, R11.reuse, 0x4f, RZ ;  /* 0x0000004f0b0d7824 */ /* 0x040fe200078e02ff */
[----:B------:R-:W4:Y:S01]  /*8b50*/  LDG.E.U8 R170, desc[UR44][R170.64] ;  /* 0x0000002caaaa7981 */ /* 0x000f22000c1e1100 */
[----:B------:R-:W-:Y:S01]  /*8b60*/  IMAD R14, R11, 0x50, RZ ;  /* 0x000000500b0e7824 */ /* 0x000fe200078e02ff */
[----:B0-----:R-:W-:-:S02]  /*8b70*/  IADD3 R154, P1, R20, R7, RZ ;  /* 0x00000007149a7210 */ /* 0x001fc40007f3e0ff */
[----:B------:R0:W4:Y:S01]  /*8b80*/  LDG.E.U8 R173, desc[UR44][R162.64] ;  /* 0x0000002ca2ad7981 */ /* 0x000122000c1e1100 */
[-C--:B------:R-:W-:Y:S02]  /*8b90*/  LEA.HI.X.SX32 R19, R19, R9.reuse, 0x1, P2 ;  /* 0x0000000913137211 */ /* 0x080fe400010f0eff */
[----:B------:R-:W-:Y:S02]  /*8ba0*/  LEA.HI.X.SX32 R20, R20, R9, 0x1, P1 ;  /* 0x0000000914147211 */ /* 0x000fe400008f0eff */
[C---:B------:R-:W-:Y:S02]  /*8bb0*/  IADD3 R154, P1, R3.reuse, R154, RZ ;  /* 0x0000009a039a7210 */ /* 0x040fe40007f3e0ff */
[----:B------:R-:W-:Y:S02]  /*8bc0*/  IADD3 R178, P2, R3, R178, RZ ;  /* 0x000000b203b27210 */ /* 0x000fe40007f5e0ff */
[CC--:B------:R-:W-:Y:S02]  /*8bd0*/  IADD3 R168, P3, R13.reuse, R7.reuse, RZ ;  /* 0x000000070da87210 */ /* 0x0c0fe40007f7e0ff */
[----:B0-----:R-:W-:Y:S01]  /*8be0*/  IADD3 R162, P4, R14, R7, RZ ;  /* 0x000000070ea27210 */ /* 0x001fe20007f9e0ff */
[C---:B------:R-:W-:Y:S01]  /*8bf0*/  IMAD.X R155, R12.reuse, 0x1, R20, P1 ;  /* 0x000000010c9b7824 */ /* 0x040fe200008e0614 */
[----:B------:R-:W-:Y:S01]  /*8c00*/  LEA.HI.X.SX32 R13, R13, R9, 0x1, P3 ;  /* 0x000000090d0d7211 */ /* 0x000fe200018f0eff */
[----:B------:R-:W-:Y:S01]  /*8c10*/  IMAD.X R179, R12, 0x1, R19, P2 ;  /* 0x000000010cb37824 */ /* 0x000fe200010e0613 */
[----:B------:R-:W-:-:S02]  /*8c20*/  IADD3 R168, P1, R3, R168, RZ ;  /* 0x000000a803a87210 */ /* 0x000fc40007f3e0ff */
[----:B------:R-:W-:Y:S01]  /*8c30*/  LEA.HI.X.SX32 R14, R14, R9, 0x1, P4 ;  /* 0x000000090e0e7211 */ /* 0x000fe200020f0eff */
[----:B------:R0:W4:Y:S01]  /*8c40*/  LDG.E.U8 R155, desc[UR44][R154.64] ;  /* 0x0000002c9a9b7981 */ /* 0x000122000c1e1100 */
[----:B------:R-:W-:Y:S01]  /*8c50*/  IADD3 R162, P2, R3, R162, RZ ;  /* 0x000000a203a27210 */ /* 0x000fe20007f5e0ff */
[C---:B------:R-:W-:Y:S02]  /*8c60*/  IMAD.X R169, R12.reuse, 0x1, R13, P1 ;  /* 0x000000010ca97824 */ /* 0x040fe400008e060d */
[----:B------:R-:W-:Y:S01]  /*8c70*/  IMAD R161, R11, 0x52, RZ ;  /* 0x000000520ba17824 */ /* 0x000fe200078e02ff */
[----:B------:R1:W4:Y:S01]  /*8c80*/  LDG.E.U8 R20, desc[UR44][R178.64] ;  /* 0x0000002cb2147981 */ /* 0x000322000c1e1100 */
[----:B------:R-:W-:-:S03]  /*8c90*/  IMAD.X R163, R12, 0x1, R14, P2 ;  /* 0x000000010ca37824 */ /* 0x000fc600010e060e */
[----:B------:R-:W4:Y:S01]  /*8ca0*/  LDG.E.U8 R14, desc[UR44][R168.64] ;  /* 0x0000002ca80e7981 */ /* 0x000f22000c1e1100 */
[C---:B0-----:R-:W-:Y:S02]  /*8cb0*/  IMAD R154, R11.reuse, 0x51, RZ ;  /* 0x000000510b9a7824 */ /* 0x041fe400078e02ff */
[----:B------:R-:W-:Y:S01]  /*8cc0*/  IMAD R13, R11, 0x53, RZ ;  /* 0x000000530b0d7824 */ /* 0x000fe200078e02ff */
[----:B------:R0:W4:Y:S01]  /*8cd0*/  LDG.E.U8 R169, desc[UR44][R162.64] ;  /* 0x0000002ca2a97981 */ /* 0x000122000c1e1100 */
[----:B------:R-:W-:-:S03]  /*8ce0*/  IADD3 R186, P2, R161, R7, RZ ;  /* 0x00000007a1ba7210 */ /* 0x000fc60007f5e0ff */
[-C--:B-1----:R-:W-:Y:S02]  /*8cf0*/  IADD3 R178, P3, R13, R7.reuse, RZ ;  /* 0x000000070db27210 */ /* 0x082fe40007f7e0ff */
[----:B0-----:R-:W-:-:S04]  /*8d00*/  IADD3 R162, P1, R154, R7, RZ ;  /* 0x000000079aa27210 */ /* 0x001fc80007f3e0ff */
[-C--:B------:R-:W-:Y:S02]  /*8d10*/  LEA.HI.X.SX32 R154, R154, R9.reuse, 0x1, P1 ;  /* 0x000000099a9a7211 */ /* 0x080fe400008f0eff */
[----:B------:R-:W-:Y:S01]  /*8d20*/  IADD3 R162, P1, R3, R162, RZ ;  /* 0x000000a203a27210 */ /* 0x000fe20007f3e0ff */
[----:B------:R-:W-:Y:S01]  /*8d30*/  IMAD R19, R11, 0x54, RZ ;  /* 0x000000540b137824 */ /* 0x000fe200078e02ff */
[-C--:B------:R-:W-:Y:S02]  /*8d40*/  LEA.HI.X.SX32 R161, R161, R9.reuse, 0x1, P2 ;  /* 0x00000009a1a17211 */ /* 0x080fe400010f0eff */
[----:B------:R-:W-:Y:S01]  /*8d50*/  IADD3 R186, P2, R3, R186, RZ ;  /* 0x000000ba03ba7210 */ /* 0x000fe20007f5e0ff */
[----:B------:R-:W-:Y:S01]  /*8d60*/  IMAD.X R163, R12, 0x1, R154, P1 ;  /* 0x000000010ca37824 */ /* 0x000fe200008e069a */
[----:B------:R-:W-:Y:S02]  /*8d70*/  LEA.HI.X.SX32 R13, R13, R9, 0x1, P3 ;  /* 0x000000090d0d7211 */ /* 0x000fe400018f0eff */
[----:B------:R-:W-:-:S02]  /*8d80*/  IADD3 R178, P1, R3, R178, RZ ;  /* 0x000000b203b27210 */ /* 0x000fc40007f3e0ff */
[----:B------:R-:W-:Y:S01]  /*8d90*/  IADD3 R154, P4, R19, R7, RZ ;  /* 0x00000007139a7210 */ /* 0x000fe20007f9e0ff */
[C---:B------:R-:W-:Y:S02]  /*8da0*/  IMAD.X R187, R12.reuse, 0x1, R161, P2 ;  /* 0x000000010cbb7824 */ /* 0x040fe400010e06a1 */
[----:B------:R-:W-:Y:S01]  /*8db0*/  IMAD.X R179, R12, 0x1, R13, P1 ;  /* 0x000000010cb37824 */ /* 0x000fe200008e060d */
[----:B------:R0:W4:Y:S01]  /*8dc0*/  LDG.E.U8 R161, desc[UR44][R162.64] ;  /* 0x0000002ca2a17981 */ /* 0x000122000c1e1100 */
[----:B------:R-:W-:Y:S01]  /*8dd0*/  IMAD R13, R11, 0x55, RZ ;  /* 0x000000550b0d7824 */ /* 0x000fe200078e02ff */
[----:B------:R-:W-:Y:S02]  /*8de0*/  LEA.HI.X.SX32 R19, R19, R9, 0x1, P4 ;  /* 0x0000000913137211 */ /* 0x000fe400020f0eff */
[----:B------:R1:W4:Y:S04]  /*8df0*/  LDG.E.U8 R172, desc[UR44][R178.64] ;  /* 0x0000002cb2ac7981 */ /* 0x000328000c1e1100 */
[----:B------:R3:W4:Y:S01]  /*8e00*/  LDG.E.U8 R180, desc[UR44][R186.64] ;  /* 0x0000002cbab47981 */ /* 0x000722000c1e1100 */
[----:B0-----:R-:W-:Y:S01]  /*8e10*/  IADD3 R162, P2, R3, R154, RZ ;  /* 0x0000009a03a27210 */ /* 0x001fe20007f5e0ff */
[----:B------:R-:W-:Y:S01]  /*8e20*/  IMAD R154, R11, 0x56, RZ ;  /* 0x000000560b9a7824 */ /* 0x000fe200078e02ff */
[----:B-1----:R-:W-:-:S03]  /*8e30*/  IADD3 R178, P1, R13, R7, RZ ;  /* 0x000000070db27210 */ /* 0x002fc60007f3e0ff */
[----:B------:R-:W-:Y:S02]  /*8e40*/  IMAD.X R163, R12, 0x1, R19, P2 ;  /* 0x000000010ca37824 */ /* 0x000fe400010e0613 */
[----:B------:R-:W-:Y:S01]  /*8e50*/  IMAD R19, R11, 0x57, RZ ;  /* 0x000000570b137824 */ /* 0x000fe200078e02ff */
[----:B------:R-:W-:Y:S02]  /*8e60*/  LEA.HI.X.SX32 R13, R13, R9, 0x1, P1 ;  /* 0x000000090d0d7211 */ /* 0x000fe400008f0eff */
[CC--:B------:R-:W-:Y:S01]  /*8e70*/  IADD3 R188, P2, R154.reuse, R7.reuse, RZ ;  /* 0x000000079abc7210 */ /* 0x0c0fe20007f5e0ff */
[----:B------:R0:W4:Y:S01]  /*8e80*/  LDG.E.U8 R163, desc[UR44][R162.64] ;  /* 0x0000002ca2a37981 */ /* 0x000122000c1e1100 */
[----:B------:R-:W-:Y:S02]  /*8e90*/  IADD3 R178, P1, R3, R178, RZ ;  /* 0x000000b203b27210 */ /* 0x000fe40007f3e0ff */
[----:B---3--:R-:W-:Y:S02]  /*8ea0*/  IADD3 R186, P3, R19, R7, RZ ;  /* 0x0000000713ba7210 */ /* 0x008fe40007f7e0ff */
[-C--:B------:R-:W-:Y:S01]  /*8eb0*/  LEA.HI.X.SX32 R154, R154, R9.reuse, 0x1, P2 ;  /* 0x000000099a9a7211 */ /* 0x080fe200010f0eff */
[----:B------:R-:W-:Y:S01]  /*8ec0*/  IMAD.X R179, R12, 0x1, R13, P1 ;  /* 0x000000010cb37824 */ /* 0x000fe200008e060d */
[----:B------:R-:W-:Y:S01]  /*8ed0*/  IADD3 R188, P2, R3, R188, RZ ;  /* 0x000000bc03bc7210 */ /* 0x000fe20007f5e0ff */
[----:B0-----:R-:W-:Y:S01]  /*8ee0*/  IMAD R162, R11, 0x58, RZ ;  /* 0x000000580ba27824 */ /* 0x001fe200078e02ff */
[----:B------:R-:W-:-:S02]  /*8ef0*/  LEA.HI.X.SX32 R19, R19, R9, 0x1, P3 ;  /* 0x0000000913137211 */ /* 0x000fc400018f0eff */
[----:B------:R-:W-:Y:S02]  /*8f00*/  IADD3 R186, P1, R3, R186, RZ ;  /* 0x000000ba03ba7210 */ /* 0x000fe40007f3e0ff */
[----:B------:R-:W-:Y:S01]  /*8f10*/  IADD3 R13, P4, R162, R7, RZ ;  /* 0x00000007a20d7210 */ /* 0x000fe20007f9e0ff */
[C---:B------:R-:W-:Y:S02]  /*8f20*/  IMAD.X R189, R12.reuse, 0x1, R154, P2 ;  /* 0x000000010cbd7824 */ /* 0x040fe400010e069a */
[----:B------:R0:W3:Y:S01]  /*8f30*/  LDG.E.U8 R154, desc[UR44][R178.64] ;  /* 0x0000002cb29a7981 */ /* 0x0000e2000c1e1100 */
[----:B------:R-:W-:Y:S01]  /*8f40*/  IMAD.X R187, R12, 0x1, R19, P1 ;  /* 0x000000010cbb7824 */ /* 0x000fe200008e0613 */
[----:B------:R-:W-:Y:S01]  /*8f50*/  LEA.HI.X.SX32 R162, R162, R9, 0x1, P4 ;  /* 0x00000009a2a27211 */ /* 0x000fe200020f0eff */
[----:B------:R-:W-:Y:S01]  /*8f60*/  IMAD R171, R11, 0x5a, RZ ;  /* 0x0000005a0bab7824 */ /* 0x000fe200078e02ff */
[----:B------:R-:W3:Y:S01]  /*8f70*/  LDG.E.U8 R19, desc[UR44][R188.64] ;  /* 0x0000002cbc137981 */ /* 0x000ee2000c1e1100 */
[----:B0-----:R-:W-:-:S03]  /*8f80*/  IADD3 R178, P1, R3, R13, RZ ;  /* 0x0000000d03b27210 */ /* 0x001fc60007f3e0ff */
[----:B------:R0:W3:Y:S02]  /*8f90*/  LDG.E.U8 R13, desc[UR44][R186.64] ;  /* 0x0000002cba0d7981 */ /* 0x0000e4000c1e1100 */
[----:B------:R-:W-:Y:S01]  /*8fa0*/  IMAD.X R179, R12, 0x1, R162, P1 ;  /* 0x000000010cb37824 */ /* 0x000fe200008e06a2 */
[----:B------:R-:W-:-:S04]  /*8fb0*/  IADD3 R190, P5, R171, R7, RZ ;  /* 0x00000007abbe7210 */ /* 0x000fc80007fbe0ff */
[----:B------:R1:W3:Y:S01]  /*8fc0*/  LDG.E.U8 R168, desc[UR44][R178.64] ;  /* 0x0000002cb2a87981 */ /* 0x0002e2000c1e1100 */
[----:B0-----:R-:W-:Y:S01]  /*8fd0*/  IMAD R187, R11, 0x59, RZ ;  /* 0x000000590bbb7824 */ /* 0x001fe200078e02ff */
[----:B------:R-:W-:Y:S01]  /*8fe0*/  LEA.HI.X.SX32 R171, R171, R9, 0x1, P5 ;  /* 0x00000009abab7211 */ /* 0x000fe200028f0eff */
[----:B------:R-:W-:-:S03]  /*8ff0*/  IMAD R185, R11, 0x5b, RZ ;  /* 0x0000005b0bb97824 */ /* 0x000fc600078e02ff */
[----:B-1----:R-:W-:-:S04]  /*9000*/  IADD3 R178, P1, R187, R7, RZ ;  /* 0x00000007bbb27210 */ /* 0x002fc80007f3e0ff */
[----:B------:R-:W-:Y:S02]  /*9010*/  LEA.HI.X.SX32 R179, R187, R9, 0x1, P1 ;  /* 0x00000009bbb37211 */ /* 0x000fe400008f0eff */
[C---:B------:R-:W-:Y:S02]  /*9020*/  IADD3 R178, P4, R3.reuse, R178, RZ ;  /* 0x000000b203b27210 */ /* 0x040fe40007f9e0ff */
[----:B------:R-:W-:Y:S01]  /*9030*/  IADD3 R190, P1, R3, R190, RZ ;  /* 0x000000be03be7210 */ /* 0x000fe20007f3e0ff */
[----:B------:R-:W-:Y:S01]  /*9040*/  IMAD R162, R11, 0x5c, RZ ;  /* 0x0000005c0ba27824 */ /* 0x000fe200078e02ff */
[C---:B------:R-:W-:Y:S01]  /*9050*/  IADD3 R188, P3, R185.reuse, R7, RZ ;  /* 0x00000007b9bc7210 */ /* 0x040fe20007f7e0ff */
[C---:B------:R-:W-:Y:S02]  /*9060*/  IMAD.X R179, R12.reuse, 0x1, R179, P4 ;  /* 0x000000010cb37824 */ /* 0x040fe400020e06b3 */
[----:B------:R-:W-:Y:S01]  /*9070*/  IMAD.X R191, R12, 0x1, R171, P1 ;  /* 0x000000010cbf7824 */ /* 0x000fe200008e06ab */
[----:B------:R-:W-:-:S02]  /*9080*/  LEA.HI.X.SX32 R185, R185, R9, 0x1, P3 ;  /* 0x00000009b9b97211 */ /* 0x000fc400018f0eff */
[C---:B------:R-:W-:Y:S01]  /*9090*/  IADD3 R186, P2, R162.reuse, R7, RZ ;  /* 0x00000007a2ba7210 */ /* 0x040fe20007f5e0ff */
[----:B------:R-:W3:Y:S01]  /*90a0*/  LDG.E.U8 R178, desc[UR44][R178.64] ;  /* 0x0000002cb2b27981 */ /* 0x000ee2000c1e1100 */
[C---:B------:R-:W-:Y:S02]  /*90b0*/  IADD3 R188, P3, R3.reuse, R188, RZ ;  /* 0x000000bc03bc7210 */ /* 0x040fe40007f7e0ff */
[----:B------:R-:W-:Y:S02]  /*90c0*/  LEA.HI.X.SX32 R162, R162, R9, 0x1, P2 ;  /* 0x00000009a2a27211 */ /* 0x000fe400010f0eff */
[----:B------:R-:W-:Y:S01]  /*90d0*/  IADD3 R186, P2, R3, R186, RZ ;  /* 0x000000ba03ba7210 */ /* 0x000fe20007f5e0ff */
[C---:B------:R-:W-:Y:S01]  /*90e0*/  IMAD.X R189, R12.reuse, 0x1, R185, P3 ;  /* 0x000000010cbd7824 */ /* 0x040fe200018e06b9 */
[----:B------:R0:W3:Y:S01]  /*90f0*/  LDG.E.U8 R179, desc[UR44][R190.64] ;  /* 0x0000002cbeb37981 */ /* 0x0000e2000c1e1100 */
[C---:B------:R-:W-:Y:S02]  /*9100*/  IMAD R185, R11.reuse, 0x5e, RZ ;  /* 0x0000005e0bb97824 */ /* 0x040fe400078e02ff */
[----:B------:R-:W-:Y:S01]  /*9110*/  IMAD.X R187, R12, 0x1, R162, P2 ;  /* 0x000000010cbb7824 */ /* 0x000fe200010e06a2 */
[----:B------:R1:W-:Y:S04]  /*9120*/  STL [R1+0x8], R0 ;  /* 0x0000080001007387 */ /* 0x0003e80000100800 */
[----:B------:R2:W3:Y:S01]  /*9130*/  LDG.E.U8 R171, desc[UR44][R188.64] ;  /* 0x0000002cbcab7981 */ /* 0x0004e2000c1e1100 */
[----:B0-----:R-:W-:Y:S01]  /*9140*/  IMAD R191, R11, 0x5d, RZ ;  /* 0x0000005d0bbf7824 */ /* 0x001fe200078e02ff */
[----:B------:R-:W-:-:S02]  /*9150*/  IADD3 R194, P2, R185, R7, RZ ;  /* 0x00000007b9c27210 */ /* 0x000fc40007f5e0ff */
[----:B------:R0:W3:Y:S02]  /*9160*/  LDG.E.U8 R162, desc[UR44][R186.64] ;  /* 0x0000002cbaa27981 */ /* 0x0000e4000c1e1100 */
[----:B------:R-:W-:Y:S01]  /*9170*/  IADD3 R190, P1, R191, R7, RZ ;  /* 0x00000007bfbe7210 */ /* 0x000fe20007f3e0ff */
[----:B-1----:R-:W-:Y:S01]  /*9180*/  IMAD R0, R11, 0x62, RZ ;  /* 0x000000620b007824 */ /* 0x002fe200078e02ff */
[----:B------:R-:W3:Y:S02]  /*9190*/  LDL R251, [R1+0x270] ;  /* 0x0002700001fb7983 */ /* 0x000ee40000100800 */
[-C--:B------:R-:W-:Y:S02]  /*91a0*/  LEA.HI.X.SX32 R191, R191, R9.reuse, 0x1, P1 ;  /* 0x00000009bfbf7211 */ /* 0x080fe400008f0eff */
[----:B------:R-:W-:Y:S01]  /*91b0*/  IADD3 R190, P1, R3, R190, RZ ;  /* 0x000000be03be7210 */ /* 0x000fe20007f3e0ff */
[----:B--2---:R-:W-:Y:S01]  /*91c0*/  IMAD R189, R11, 0x62, RZ ;  /* 0x000000620bbd7824 */ /* 0x004fe200078e02ff */
[----:B------:R-:W-:-:S02]  /*91d0*/  LEA.HI.X.SX32 R185, R185, R9, 0x1, P2 ;  /* 0x00000009b9b97211 */ /* 0x000fc400010f0eff */
[----:B------:R-:W-:Y:S01]  /*91e0*/  IADD3 R194, P2, R3, R194, RZ ;  /* 0x000000c203c27210 */ /* 0x000fe20007f5e0ff */
[----:B------:R-:W-:Y:S01]  /*91f0*/  IMAD.X R191, R12, 0x1, R191, P1 ;  /* 0x000000010cbf7824 */ /* 0x000fe200008e06bf */
[----:B------:R-:W-:Y:S01]  /*9200*/  IADD3 RZ, P6, R0, R7, RZ ;  /* 0x0000000700ff7210 */ /* 0x000fe20007fde0ff */
[----:B------:R-:W-:Y:S02]  /*9210*/  IMAD.IADD R189, R189, 0x1, R7 ;  /* 0x00000001bdbd7824 */ /* 0x000fe400078e0207 */
[----:B------:R-:W-:Y:S01]  /*9220*/  IMAD.X R195, R12, 0x1, R185, P2 ;  /* 0x000000010cc37824 */ /* 0x000fe200010e06b9 */
[----:B------:R-:W-:Y:S01]  /*9230*/  LEA.HI.X.SX32 R0, R0, R9, 0x1, P6 ;  /* 0x0000000900007211 */ /* 0x000fe200030f0eff */
[----:B------:R1:W2:Y:S01]  /*9240*/  LDG.E.U8 R185, desc[UR44][R190.64] ;  /* 0x0000002cbeb97981 */ /* 0x0002a2000c1e1100 */
[C---:B0-----:R-:W-:Y:S02]  /*9250*/  IMAD R187, R11.reuse, 0x60, RZ ;  /* 0x000000600bbb7824 */ /* 0x041fe400078e02ff */
[----:B------:R-:W-:Y:S01]  /*9260*/  IMAD R192, R11, 0x63, RZ ;  /* 0x000000630bc07824 */ /* 0x000fe200078e02ff */
[----:B------:R-:W2:Y:S01]  /*9270*/  LDG.E.U8 R194, desc[UR44][R194.64] ;  /* 0x0000002cc2c27981 */ /* 0x000ea2000c1e1100 */
[----:B-1----:R-:W-:-:S02]  /*9280*/  IADD3 R190, P2, R3, R189, RZ ;  /* 0x000000bd03be7210 */ /* 0x002fc40007f5e0ff */
[----:B------:R-:W-:-:S03]  /*9290*/  IADD3 R186, P3, R187, R7, RZ ;  /* 0x00000007bbba7210 */ /* 0x000fc60007f7e0ff */
[----:B------:R-:W-:Y:S02]  /*92a0*/  IMAD.X R191, R12, 0x1, R0, P2 ;  /* 0x000000010cbf7824 */ /* 0x000fe400010e0600 */
[----:B------:R-:W-:Y:S01]  /*92b0*/  IMAD R0, R11, 0x63, RZ ;  /* 0x000000630b007824 */ /* 0x000fe200078e02ff */
[----:B------:R-:W-:Y:S01]  /*92c0*/  LEA.HI.X.SX32 R187, R187, R9, 0x1, P3 ;  /* 0x00000009bbbb7211 */ /* 0x000fe200018f0eff */
[----:B------:R-:W-:Y:S01]  /*92d0*/  IMAD.IADD R192, R192, 0x1, R7 ;  /* 0x00000001c0c07824 */ /* 0x000fe200078e0207 */
[----:B------:R-:W-:Y:S01]  /*92e0*/  IADD3 R186, P1, R3, R186, RZ ;  /* 0x000000ba03ba7210 */ /* 0x000fe20007f3e0ff */
[----:B------:R0:W2:Y:S01]  /*92f0*/  LDG.E.U8 R200, desc[UR44][R190.64] ;  /* 0x0000002cbec87981 */ /* 0x0000a2000c1e1100 */
[----:B------:R-:W-:-:S03]  /*9300*/  IADD3 RZ, P6, R0, R7, RZ ;  /* 0x0000000700ff7210 */ /* 0x000fc60007fde0ff */
[----:B------:R-:W-:Y:S01]  /*9310*/  IMAD.X R187, R12, 0x1, R187, P1 ;  /* 0x000000010cbb7824 */ /* 0x000fe200008e06bb */
[----:B------:R-:W-:Y:S02]  /*9320*/  IADD3 R192, P1, R3, R192, RZ ;  /* 0x000000c003c07210 */ /* 0x000fe40007f3e0ff */
[----:B------:R-:W-:Y:S01]  /*9330*/  LEA.HI.X.SX32 R0, R0, R9, 0x1, P6 ;  /* 0x0000000900007211 */ /* 0x000fe200030f0eff */
[C---:B------:R-:W-:Y:S01]  /*9340*/  IMAD R188, R11.reuse, 0x61, RZ ;  /* 0x000000610bbc7824 */ /* 0x040fe200078e02ff */
[----:B------:R1:W2:Y:S01]  /*9350*/  LDG.E.U8 R195, desc[UR44][R186.64] ;  /* 0x0000002cbac37981 */ /* 0x0002a2000c1e1100 */
[C---:B0-----:R-:W-:Y:S02]  /*9360*/  IMAD R190, R11.reuse, 0x64, RZ ;  /* 0x000000640bbe7824 */ /* 0x041fe400078e02ff */
[----:B------:R-:W-:Y:S02]  /*9370*/  IMAD.X R193, R12, 0x1, R0, P1 ;  /* 0x000000010cc17824 */ /* 0x000fe400008e0600 */
[----:B------:R-:W-:-:S02]  /*9380*/  IMAD R0, R11, 0x64, RZ ;  /* 0x000000640b007824 */ /* 0x000fc400078e02ff */
[--C-:B------:R-:W-:Y:S01]  /*9390*/  IMAD.IADD R190, R190, 0x1, R7.reuse ;  /* 0x00000001bebe7824 */ /* 0x100fe200078e0207 */
[----:B------:R0:W2:Y:S02]  /*93a0*/  LDG.E.U8 R202, desc[UR44][R192.64] ;  /* 0x0000002cc0ca7981 */ /* 0x0000a4000c1e1100 */
[----:B------:R-:W-:Y:S01]  /*93b0*/  IADD3 RZ, P6, R0, R7, RZ ;  /* 0x0000000700ff7210 */ /* 0x000fe20007fde0ff */
[----:B------:R-:W-:Y:S01]  /*93c0*/  IMAD.IADD R188, R188, 0x1, R7 ;  /* 0x00000001bcbc7824 */ /* 0x000fe200078e0207 */
[----:B------:R-:W-:Y:S02]  /*93d0*/  IADD3 R190, P2, R3, R190, RZ ;  /* 0x000000be03be7210 */ /* 0x000fe40007f5e0ff */
[----:B------:R-:W-:Y:S01]  /*93e0*/  LEA.HI.X.SX32 R0, R0, R9, 0x1, P6 ;  /* 0x0000000900007211 */ /* 0x000fe200030f0eff */
[----:B-1----:R-:W-:Y:S01]  /*93f0*/  IMAD R186, R11, 0x66, RZ ;  /* 0x000000660bba7824 */ /* 0x002fe200078e02ff */
[----:B------:R-:W-:Y:S01]  /*9400*/  IADD3 R188, P3, R3, R188, RZ ;  /* 0x000000bc03bc7210 */ /* 0x000fe20007f7e0ff */
[----:B------:R-:W-:-:S02]  /*9410*/  IMAD R187, R11, 0x68, RZ ;  /* 0x000000680bbb7824 */ /* 0x000fc400078e02ff */
[----:B------:R-:W-:Y:S02]  /*9420*/  IMAD.X R191, R12, 0x1, R0, P2 ;  /* 0x000000010cbf7824 */ /* 0x000fe400010e0600 */
[--C-:B------:R-:W-:Y:S02]  /*9430*/  IMAD.IADD R186, R186, 0x1, R7.reuse ;  /* 0x00000001baba7824 */ /* 0x100fe400078e0207 */
[----:B------:R-:W-:Y:S01]  /*9440*/  IMAD R0, R11, 0x68, RZ ;  /* 0x000000680b007824 */ /* 0x000fe200078e02ff */
[----:B------:R-:W2:Y:S01]  /*9450*/  LDG.E.U8 R204, desc[UR44][R190.64] ;  /* 0x0000002cbecc7981 */ /* 0x000ea2000c1e1100 */
[----:B------:R-:W-:Y:S01]  /*9460*/  IMAD.X R189, R12, 0x1, R216, P3 ;  /* 0x000000010cbd7824 */ /* 0x000fe200018e06d8 */
[----:B------:R-:W-:Y:S01]  /*9470*/  IADD3 R186, P3, R3, R186, RZ ;  /* 0x000000ba03ba7210 */ /* 0x000fe20007f7e0ff */
[----:B------:R-:W-:Y:S01]  /*9480*/  IMAD.IADD R187, R187, 0x1, R7 ;  /* 0x00000001bbbb7824 */ /* 0x000fe200078e0207 */
[----:B------:R-:W-:Y:S02]  /*9490*/  IADD3 RZ, P6, R0, R7, RZ ;  /* 0x0000000700ff7210 */ /* 0x000fe40007fde0ff */
[----:B------:R1:W2:Y:S02]  /*94a0*/  LDG.E.U8 R198, desc[UR44][R188.64] ;  /* 0x0000002cbcc67981 */ /* 0x0002a4000c1e1100 */
[----:B0-----:R-:W-:Y:S01]  /*94b0*/  IADD3 R192, P2, R3, R187, RZ ;  /* 0x000000bb03c07210 */ /* 0x001fe20007f5e0ff */
[----:B----4-:R-:W-:Y:S01]  /*94c0*/  IMAD.X R187, R12, 0x1, R2, P3 ;  /* 0x000000010cbb7824 */ /* 0x010fe200018e0602 */
[----:B------:R-:W-:-:S04]  /*94d0*/  LEA.HI.X.SX32 R0, R0, R9, 0x1, P6 ;  /* 0x0000000900007211 */ /* 0x000fc800030f0eff */
[----:B------:R0:W4:Y:S01]  /*94e0*/  LDG.E.U8 R208, desc[UR44][R186.64] ;  /* 0x0000002cbad07981 */ /* 0x000122000c1e1100 */
[C---:B-1----:R-:W-:Y:S02]  /*94f0*/  IMAD R188, R11.reuse, 0x65, RZ ;  /* 0x000000650bbc7824 */ /* 0x042fe400078e02ff */
[----:B------:R-:W-:Y:S02]  /*9500*/  IMAD.X R193, R12, 0x1, R0, P2 ;  /* 0x000000010cc17824 */ /* 0x000fe400010e0600 */
[----:B------:R-:W-:Y:S02]  /*9510*/  IMAD.IADD R188, R188, 0x1, R7 ;  /* 0x00000001bcbc7824 */ /* 0x000fe400078e0207 */
[C---:B------:R-:W-:Y:S01]  /*9520*/  IMAD R0, R11.reuse, 0x69, RZ ;  /* 0x000000690b007824 */ /* 0x040fe200078e02ff */
[----:B------:R1:W4:Y:S01]  /*9530*/  LDG.E.U8 R210, desc[UR44][R192.64] ;  /* 0x0000002cc0d27981 */ /* 0x000322000c1e1100 */
[----:B0-----:R-:W-:Y:S01]  /*9540*/  IMAD R186, R11, 0x69, RZ ;  /* 0x000000690bba7824 */ /* 0x001fe200078e02ff */
[----:B------:R-:W-:-:S02]  /*9550*/  IADD3 R188, P1, R3, R188, RZ ;  /* 0x000000bc03bc7210 */ /* 0x000fc40007f3e0ff */
[----:B------:R-:W-:Y:S01]  /*9560*/  IADD3 RZ, P4, R0, R7, RZ ;  /* 0x0000000700ff7210 */ /* 0x000fe20007f9e0ff */
[----:B-1----:R-:W-:-:S03]  /*9570*/  IMAD.IADD R192, R186, 0x1, R7 ;  /* 0x00000001bac07824 */ /* 0x002fc600078e0207 */
[----:B------:R-:W-:Y:S01]  /*9580*/  LEA.HI.X.SX32 R0, R0, R9, 0x1, P4 ;  /* 0x0000000900007211 */ /* 0x000fe200020f0eff */
[----:B------:R-:W-:Y:S01]  /*9590*/  IMAD.X R189, R12, 0x1, R8, P1 ;  /* 0x000000010cbd7824 */ /* 0x000fe200008e0608 */
[----:B------:R-:W-:Y:S01]  /*95a0*/  IADD3 R192, P1, R3, R192, RZ ;  /* 0x000000c003c07210 */ /* 0x000fe20007f3e0ff */
[----:B------:R-:W-:-:S03]  /*95b0*/  IMAD R190, R11, 0x6a, RZ ;  /* 0x0000006a0bbe7824 */ /* 0x000fc600078e02ff */
[----:B------:R0:W4:Y:S01]  /*95c0*/  LDG.E.U8 R206, desc[UR44][R188.64] ;  /* 0x0000002cbcce7981 */ /* 0x000122000c1e1100 */
[----:B------:R-:W-:Y:S02]  /*95d0*/  IMAD.X R193, R12, 0x1, R0, P1 ;  /* 0x000000010cc17824 */ /* 0x000fe400008e0600 */
[----:B------:R-:W-:Y:S02]  /*95e0*/  IMAD R0, R11, 0x6a, RZ ;  /* 0x0000006a0b007824 */ /* 0x000fe400078e02ff */
[----:B------:R-:W-:Y:S01]  /*95f0*/  IMAD.IADD R190, R190, 0x1, R7 ;  /* 0x00000001bebe7824 */ /* 0x000fe200078e0207 */
[----:B------:R1:W4:Y:S02]  /*9600*/  LDG.E.U8 R212, desc[UR44][R192.64] ;  /* 0x0000002cc0d47981 */ /* 0x000324000c1e1100 */
[----:B------:R-:W-:Y:S02]  /*9610*/  IADD3 RZ, P4, R0, R7, RZ ;  /* 0x0000000700ff7210 */ /* 0x000fe40007f9e0ff */
[----:B------:R-:W-:-:S02]  /*9620*/  IADD3 R190, P2, R3, R190, RZ ;  /* 0x000000be03be7210 */ /* 0x000fc40007f5e0ff */
[----:B------:R-:W-:Y:S01]  /*9630*/  LEA.HI.X.SX32 R0, R0, R9, 0x1, P4 ;  /* 0x0000000900007211 */ /* 0x000fe200020f0eff */
[C---:B------:R-:W-:Y:S02]  /*9640*/  IMAD R186, R11.reuse, 0x71, RZ ;  /* 0x000000710bba7824 */ /* 0x040fe400078e02ff */
[C---:B------:R-:W-:Y:S02]  /*9650*/  IMAD R2, R11.reuse, 0x71, RZ ;  /* 0x000000710b027824 */ /* 0x040fe400078e02ff */
[----:B------:R-:W-:Y:S02]  /*9660*/  IMAD.X R191, R12, 0x1, R0, P2 ;  /* 0x000000010cbf7824 */ /* 0x000fe400010e0600 */
[C---:B------:R-:W-:Y:S01]  /*9670*/  IMAD R187, R11.reuse, 0x78, RZ ;  /* 0x000000780bbb7824 */ /* 0x040fe200078e02ff */
[----:B------:R-:W-:Y:S01]  /*9680*/  IADD3 RZ, P5, R2, R7, RZ ;  /* 0x0000000702ff7210 */ /* 0x000fe20007fbe0ff */
[----:B------:R-:W-:Y:S01]  /*9690*/  IMAD.IADD R186, R186, 0x1, R7 ;  /* 0x00000001baba7824 */ /* 0x000fe200078e0207 */
[----:B------:R-:W4:Y:S01]  /*96a0*/  LDG.E.U8 R214, desc[UR44][R190.64] ;  /* 0x0000002cbed67981 */ /* 0x000f22000c1e1100 */
[----:B------:R-:W-:-:S02]  /*96b0*/  IMAD R0, R11, 0x78, RZ ;  /* 0x000000780b007824 */ /* 0x000fc400078e02ff */
[C---:B0-----:R-:W-:Y:S02]  /*96c0*/  IMAD R188, R11.reuse, 0x70, RZ ;  /* 0x000000700bbc7824 */ /* 0x041fe400078e02ff */
[----:B------:R-:W-:Y:S01]  /*96d0*/  IMAD R8, R11, 0x70, RZ ;  /* 0x000000700b087824 */ /* 0x000fe200078e02ff */
[----:B------:R-:W-:Y:S01]  /*96e0*/  IADD3 R186, P3, R3, R186, RZ ;  /* 0x000000ba03ba7210 */ /* 0x000fe20007f7e0ff */
[--C-:B------:R-:W-:Y:S01]  /*96f0*/  IMAD.IADD R187, R187, 0x1, R7.reuse ;  /* 0x00000001bbbb7824 */ /* 0x100fe200078e0207 */
[----:B------:R-:W-:Y:S01]  /*9700*/  IADD3 RZ, P4, R0, R7, RZ ;  /* 0x0000000700ff7210 */ /* 0x000fe20007f9e0ff */
[----:B------:R-:W-:Y:S01]  /*9710*/  IMAD.IADD R188, R188, 0x1, R7 ;  /* 0x00000001bcbc7824 */ /* 0x000fe200078e0207 */
[----:B------:R-:W-:Y:S02]  /*9720*/  LEA.HI.X.SX32 R2, R2, R9, 0x1, P5 ;  /* 0x0000000902027211 */ /* 0x000fe400028f0eff */
[----:B------:R-:W-:Y:S02]  /*9730*/  IADD3 RZ, P6, R8, R7, RZ ;  /* 0x0000000708ff7210 */ /* 0x000fe40007fde0ff */
[----:B-1----:R-:W-:Y:S01]  /*9740*/  IADD3 R192, P2, R3, R187, RZ ;  /* 0x000000bb03c07210 */ /* 0x002fe20007f5e0ff */
[----:B------:R-:W-:Y:S01]  /*9750*/  IMAD.X R187, R12, 0x1, R2, P3 ;  /* 0x000000010cbb7824 */ /* 0x000fe200018e0602 */
[----:B------:R-:W-:-:S02]  /*9760*/  LEA.HI.X.SX32 R0, R0, R9, 0x1, P4 ;  /* 0x0000000900007211 */ /* 0x000fc400020f0eff */
[----:B------:R-:W-:Y:S02]  /*9770*/  IADD3 R188, P1, R3, R188, RZ ;  /* 0x000000bc03bc7210 */ /* 0x000fe40007f3e0ff */
[----:B------:R-:W-:Y:S01]  /*9780*/  LEA.HI.X.SX32 R8, R8, R9, 0x1, P6 ;  /* 0x0000000908087211 */ /* 0x000fe200030f0eff */
[C---:B------:R-:W-:Y:S01]  /*9790*/  IMAD.X R193, R12.reuse, 0x1, R0, P2 ;  /* 0x000000010cc17824 */ /* 0x040fe200010e0600 */
[----:B------:R0:W4:Y:S01]  /*97a0*/  LDG.E.U8 R218, desc[UR44][R186.64] ;  /* 0x0000002cbada7981 */ /* 0x000122000c1e1100 */
[C---:B------:R-:W-:Y:S02]  /*97b0*/  IMAD R0, R11.reuse, 0x79, RZ ;  /* 0x000000790b007824 */ /* 0x040fe400078e02ff */
[----:B------:R-:W-:Y:S01]  /*97c0*/  IMAD.X R189, R12, 0x1, R8, P1 ;  /* 0x000000010cbd7824 */ /* 0x000fe200008e0608 */
[----:B------:R1:W4:Y:S01]  /*97d0*/  LDG.E.U8 R220, desc[UR44][R192.64] ;  /* 0x0000002cc0dc7981 */ /* 0x000322000c1e1100 */
[----:B0-----:R-:W-:-:S03]  /*97e0*/  IMAD R186, R11, 0x79, RZ ;  /* 0x000000790bba7824 */ /* 0x001fc600078e02ff */
[----:B------:R0:W4:Y:S01]  /*97f0*/  LDG.E.U8 R216, desc[UR44][R188.64] ;  /* 0x0000002cbcd87981 */ /* 0x000122000c1e1100 */
[----:B------:R-:W-:Y:S01]  /*9800*/  IADD3 RZ, P4, R0, R7, RZ ;  /* 0x0000000700ff7210 */ /* 0x000fe20007f9e0ff */
[--C-:B-1----:R-:W-:Y:S02]  /*9810*/  IMAD.IADD R192, R186, 0x1, R7.reuse ;  /* 0x00000001bac07824 */ /* 0x102fe400078e0207 */
[C---:B------:R-:W-:Y:S01]  /*9820*/  IMAD R8, R11.reuse, 0x6d, RZ ;  /* 0x0000006d0b087824 */ /* 0x040fe200078e02ff */
[----:B------:R-:W-:Y:S01]  /*9830*/  LEA.HI.X.SX32 R0, R0, R9, 0x1, P4 ;  /* 0x0000000900007211 */ /* 0x000fe200020f0eff */
[----:B0-----:R-:W-:Y:S01]  /*9840*/  IMAD R188, R11, 0x6d, RZ ;  /* 0x0000006d0bbc7824 */ /* 0x001fe200078e02ff */
[----:B------:R-:W-:Y:S02]  /*9850*/  IADD3 R192, P2, R3, R192, RZ ;  /* 0x000000c003c07210 */ /* 0x000fe40007f5e0ff */
[----:B------:R-:W-:Y:S01]  /*9860*/  IADD3 RZ, P6, R8, R7, RZ ;  /* 0x0000000708ff7210 */ /* 0x000fe20007fde0ff */
[----:B------:R-:W-:-:S02]  /*9870*/  IMAD.IADD R188, R188, 0x1, R7 ;  /* 0x00000001bcbc7824 */ /* 0x000fc400078e0207 */
[----:B------:R-:W-:Y:S01]  /*9880*/  IMAD.X R193, R12, 0x1, R0, P2 ;  /* 0x000000010cc17824 */ /* 0x000fe200010e0600 */
[----:B------:R-:W-:Y:S02]  /*9890*/  LEA.HI.X.SX32 R8, R8, R9, 0x1, P6 ;  /* 0x0000000908087211 */ /* 0x000fe400030f0eff */
[----:B------:R-:W-:Y:S01]  /*98a0*/  IADD3 R188, P2, R3, R188, RZ ;  /* 0x000000bc03bc7210 */ /* 0x000fe20007f5e0ff */
[C---:B------:R-:W-:Y:S01]  /*98b0*/  IMAD R190, R11.reuse, 0x6b, RZ ;  /* 0x0000006b0bbe7824 */ /* 0x040fe200078e02ff */
[----:B------:R0:W4:Y:S03]  /*98c0*/  LDG.E.U8 R222, desc[UR44][R192.64] ;  /* 0x0000002cc0de7981 */ /* 0x000126000c1e1100 */
[----:B------:R-:W-:Y:S02]  /*98d0*/  IMAD.X R189, R12, 0x1, R8, P2 ;  /* 0x000000010cbd7824 */ /* 0x000fe400010e0608 */
[----:B------:R-:W3:Y:S01]  /*98e0*/  LDL R8, [R1+0x274] ;  /* 0x0002740001087983 */ /* 0x000ee20000100800 */
[----:B------:R-:W-:-:S02]  /*98f0*/  IMAD R0, R11, 0x6b, RZ ;  /* 0x0000006b0b007824 */ /* 0x000fc400078e02ff */
[----:B------:R-:W-:Y:S01]  /*9900*/  IMAD.IADD R190, R190, 0x1, R7 ;  /* 0x00000001bebe7824 */ /* 0x000fe200078e0207 */
[----:B------:R-:W4:Y:S02]  /*9910*/  LDG.E.U8 R226, desc[UR44][R188.64] ;  /* 0x0000002cbce27981 */ /* 0x000f24000c1e1100 */
[C---:B------:R-:W-:Y:S02]  /*9920*/  IADD3 RZ, P4, R0.reuse, R7, RZ ;  /* 0x0000000700ff7210 */ /* 0x040fe40007f9e0ff */
[----:B------:R-:W-:Y:S02]  /*9930*/  IADD3 R190, P1, R3, R190, RZ ;  /* 0x000000be03be7210 */ /* 0x000fe40007f3e0ff */
[----:B------:R-:W-:Y:S01]  /*9940*/  LEA.HI.X.SX32 R0, R0, R9, 0x1, P4 ;  /* 0x0000000900007211 */ /* 0x000fe200020f0eff */
[C---:B------:R-:W-:Y:S02]  /*9950*/  IMAD R186, R11.reuse, 0x72, RZ ;  /* 0x000000720bba7824 */ /* 0x040fe400078e02ff */
[----:B------:R-:W-:-:S02]  /*9960*/  IMAD R2, R11, 0x72, RZ ;  /* 0x000000720b027824 */ /* 0x000fc400078e02ff */
[----:B------:R-:W-:Y:S02]  /*9970*/  IMAD.X R191, R12, 0x1, R0, P1 ;  /* 0x000000010cbf7824 */ /* 0x000fe400008e0600 */
[C---:B------:R-:W-:Y:S01]  /*9980*/  IMAD R187, R11.reuse, 0x7a, RZ ;  /* 0x0000007a0bbb7824 */ /* 0x040fe200078e02ff */
[----:B------:R-:W-:Y:S01]  /*9990*/  IADD3 RZ, P5, R2, R7, RZ ;  /* 0x0000000702ff7210 */ /* 0x000fe20007fbe0ff */
[--C-:B------:R-:W-:Y:S01]  /*99a0*/  IMAD.IADD R186, R186, 0x1, R7.reuse ;  /* 0x00000001baba7824 */ /* 0x100fe200078e0207 */
[----:B------:R-:W4:Y:S01]  /*99b0*/  LDG.E.U8 R224, desc[UR44][R190.64] ;  /* 0x0000002cbee07981 */ /* 0x000f22000c1e1100 */
[----:B------:R-:W-:Y:S01]  /*99c0*/  IMAD R0, R11, 0x7a, RZ ;  /* 0x0000007a0b007824 */ /* 0x000fe200078e02ff */
[----:B------:R-:W-:Y:S01]  /*99d0*/  LEA.HI.X.SX32 R2, R2, R9, 0x1, P5 ;  /* 0x0000000902027211 */ /* 0x000fe200028f0eff */
[----:B------:R-:W-:Y:S01]  /*99e0*/  IMAD.IADD R187, R187, 0x1, R7 ;  /* 0x00000001bbbb7824 */ /* 0x000fe200078e0207 */
[----:B------:R-:W-:Y:S02]  /*99f0*/  IADD3 R186, P3, R3, R186, RZ ;  /* 0x000000ba03ba7210 */ /* 0x000fe40007f7e0ff */
[----:B------:R-:W-:-:S02]  /*9a00*/  IADD3 RZ, P4, R0, R7, RZ ;  /* 0x0000000700ff7210 */ /* 0x000fc40007f9e0ff */
[----:B0-----:R-:W-:Y:S01]  /*9a10*/  IADD3 R192, P1, R3, R187, RZ ;  /* 0x000000bb03c07210 */ /* 0x001fe20007f3e0ff */
[----:B------:R-:W-:Y:S01]  /*9a20*/  IMAD.X R187, R12, 0x1, R2, P3 ;  /* 0x000000010cbb7824 */ /* 0x000fe200018e0602 */
[----:B------:R-:W-:-:S04]  /*9a30*/  LEA.HI.X.SX32 R0, R0, R9, 0x1, P4 ;  /* 0x0000000900007211 */ /* 0x000fc800020f0eff */
[----:B------:R0:W4:Y:S01]  /*9a40*/  LDG.E.U8 R228, desc[UR44][R186.64] ;  /* 0x0000002cbae47981 */ /* 0x000122000c1e1100 */
[----:B------:R-:W-:Y:S02]  /*9a50*/  IMAD.X R193, R12, 0x1, R0, P1 ;  /* 0x000000010cc17824 */ /* 0x000fe400008e0600 */
[----:B------:R-:W-:-:S03]  /*9a60*/  IMAD R0, R11, 0x73, RZ ;  /* 0x000000730b007824 */ /* 0x000fc600078e02ff */
[----:B------:R1:W4:Y:S01]  /*9a70*/  LDG.E.U8 R230, desc[UR44][R192.64] ;  /* 0x0000002cc0e67981 */ /* 0x000322000c1e1100 */
[----:B0-----:R-:W-:Y:S01]  /*9a80*/  IMAD R186, R11, 0x73, RZ ;  /* 0x000000730bba7824 */ /* 0x001fe200078e02ff */
[----:B------:R-:W-:-:S03]  /*9a90*/  IADD3 RZ, P4, R0, R7, RZ ;  /* 0x0000000700ff7210 */ /* 0x000fc60007f9e0ff */
[----:B-1----:R-:W-:Y:S01]  /*9aa0*/  IMAD.IADD R192, R186, 0x1, R7 ;  /* 0x00000001bac07824 */ /* 0x002fe200078e0207 */
[----:B------:R-:W-:Y:S01]  /*9ab0*/  LEA.HI.X.SX32 R0, R0, R9, 0x1, P4 ;  /* 0x0000000900007211 */ /* 0x000fe200020f0eff */
[----:B------:R-:W-:-:S03]  /*9ac0*/  IMAD R190, R11, 0x7b, RZ ;  /* 0x0000007b0bbe7824 */ /* 0x000fc600078e02ff */
[----:B------:R-:W-:Y:S01]  /*9ad0*/  IADD3 R192, P1, R3, R192, RZ ;  /* 0x000000c003c07210 */ /* 0x000fe20007f3e0ff */
[C---:B------:R-:W-:Y:S02]  /*9ae0*/  IMAD R2, R11.reuse, 0x7b, RZ ;  /* 0x0000007b0b027824 */ /* 0x040fe400078e02ff */
[C---:B------:R-:W-:Y:S02]  /*9af0*/  IMAD R188, R11.reuse, 0x74, RZ ;  /* 0x000000740bbc7824 */ /* 0x040fe400078e02ff */
[----:B------:R-:W-:Y:S01]  /*9b00*/  IMAD.X R193, R12, 0x1, R0, P1 ;  /* 0x000000010cc17824 */ /* 0x000fe200008e0600 */
[----:B------:R-:W-:Y:S01]  /*9b10*/  IADD3 RZ, P6, R2, R7, RZ ;  /* 0x0000000702ff7210 */ /* 0x000fe20007fde0ff */
[--C-:B------:R-:W-:Y:S02]  /*9b20*/  IMAD.IADD R190, R190, 0x1, R7.reuse ;  /* 0x00000001bebe7824 */ /* 0x100fe400078e0207 */
[----:B------:R-:W-:Y:S01]  /*9b30*/  IMAD R0, R11, 0x74, RZ ;  /* 0x000000740b007824 */ /* 0x000fe200078e02ff */
[----:B------:R-:W-:Y:S01]  /*9b40*/  LEA.HI.X.SX32 R2, R2, R9, 0x1, P6 ;  /* 0x0000000902027211 */ /* 0x000fe200030f0eff */
[--C-:B------:R-:W-:Y:S01]  /*9b50*/  IMAD.IADD R188, R188, 0x1, R7.reuse ;  /* 0x00000001bcbc7824 */ /* 0x100fe200078e0207 */
[----:B------:R-:W-:Y:S01]  /*9b60*/  IADD3 R190, P3, R3, R190, RZ ;  /* 0x000000be03be7210 */ /* 0x000fe20007f7e0ff */
[C---:B------:R-:W-:Y:S01]  /*9b70*/  IMAD R186, R11.reuse, 0x7c, RZ ;  /* 0x0000007c0bba7824 */ /* 0x040fe200078e02ff */
[----:B------:R-:W-:Y:S01]  /*9b80*/  IADD3 RZ, P5, R0, R7, RZ ;  /* 0x0000000700ff7210 */ /* 0x000fe20007fbe0ff */
[----:B------:R-:W-:Y:S01]  /*9b90*/  IMAD R187, R11, 0x6c, RZ ;  /* 0x0000006c0bbb7824 */ /* 0x000fe200078e02ff */
[----:B------:R-:W-:Y:S01]  /*9ba0*/  IADD3 R188, P2, R3, R188, RZ ;  /* 0x000000bc03bc7210 */ /* 0x000fe20007f5e0ff */
[----:B------:R-:W-:Y:S01]  /*9bb0*/  IMAD.X R191, R12, 0x1, R2, P3 ;  /* 0x000000010cbf7824 */ /* 0x000fe200018e0602 */
[----:B------:R-:W-:Y:S01]  /*9bc0*/  LEA.HI.X.SX32 R0, R0, R9, 0x1, P5 ;  /* 0x0000000900007211 */ /* 0x000fe200028f0eff */
[----:B------:R-:W-:Y:S01]  /*9bd0*/  IMAD R2, R11, 0x7c, RZ ;  /* 0x0000007c0b027824 */ /* 0x000fe200078e02ff */
[----:B------:R0:W4:Y:S01]  /*9be0*/  LDG.E.U8 R232, desc[UR44][R192.64] ;  /* 0x0000002cc0e87981 */ /* 0x000122000c1e1100 */
[----:B------:R-:W-:-:S02]  /*9bf0*/  IMAD.IADD R186, R186, 0x1, R7 ;  /* 0x00000001baba7824 */ /* 0x000fc400078e0207 */
[----:B------:R-:W-:Y:S01]  /*9c00*/  IMAD.X R189, R12, 0x1, R0, P2 ;  /* 0x000000010cbd7824 */ /* 0x000fe200010e0600 */
[C---:B------:R-:W-:Y:S01]  /*9c10*/  IADD3 RZ, P6, R2.reuse, R7, RZ ;  /* 0x0000000702ff7210 */ /* 0x040fe20007fde0ff */
[----:B------:R-:W-:Y:S01]  /*9c20*/  IMAD R0, R11, 0x6c, RZ ;  /* 0x0000006c0b007824 */ /* 0x000fe200078e02ff */
[----:B------:R-:W-:Y:S01]  /*9c30*/  IADD3 R186, P4, R3, R186, RZ ;  /* 0x000000ba03ba7210 */ /* 0x000fe20007f9e0ff */
[----:B------:R-:W-:Y:S01]  /*9c40*/  IMAD.IADD R187, R187, 0x1, R7 ;  /* 0x00000001bbbb7824 */ /* 0x000fe200078e0207 */
[----:B------:R-:W-:Y:S01]  /*9c50*/  LEA.HI.X.SX32 R2, R2, R9, 0x1, P6 ;  /* 0x0000000902027211 */ /* 0x000fe200030f0eff */
[----:B------:R-:W4:Y:S01]  /*9c60*/  LDG.E.U8 R234, desc[UR44][R190.64] ;  /* 0x0000002cbeea7981 */ /* 0x000f22000c1e1100 */
[----:B------:R-:W-:Y:S02]  /*9c70*/  IADD3 RZ, P5, R0, R7, RZ ;  /* 0x0000000700ff7210 */ /* 0x000fe40007fbe0ff */
[----:B0-----:R-:W-:Y:S01]  /*9c80*/  IADD3 R192, P1, R3, R187, RZ ;  /* 0x000000bb03c07210 */ /* 0x001fe20007f3e0ff */
[----:B------:R-:W-:Y:S01]  /*9c90*/  IMAD.X R187, R12, 0x1, R2, P4 ;  /* 0x000000010cbb7824 */ /* 0x000fe200020e0602 */
[----:B------:R-:W-:Y:S01]  /*9ca0*/  LEA.HI.X.SX32 R0, R0, R9, 0x1, P5 ;  /* 0x0000000900007211 */ /* 0x000fe200028f0eff */
[----:B------:R-:W4:Y:S04]  /*9cb0*/  LDG.E.U8 R236, desc[UR44][R188.64] ;  /* 0x0000002cbcec7981 */ /* 0x000f28000c1e1100 */
[----:B------:R-:W-:Y:S01]  /*9cc0*/  IMAD.X R193, R12, 0x1, R0, P1 ;  /* 0x000000010cc17824 */ /* 0x000fe200008e0600 */
[----:B------:R0:W4:Y:S01]  /*9cd0*/  LDG.E.U8 R238, desc[UR44][R186.64] ;  /* 0x0000002cbaee7981 */ /* 0x000122000c1e1100 */
[----:B------:R-:W-:-:S03]  /*9ce0*/  IMAD R0, R11, 0x75, RZ ;  /* 0x000000750b007824 */ /* 0x000fc600078e02ff */
[----:B------:R1:W4:Y:S01]  /*9cf0*/  LDG.E.U8 R240, desc[UR44][R192.64] ;  /* 0x0000002cc0f07981 */ /* 0x000322000c1e1100 */
[----:B0-----:R-:W-:Y:S01]  /*9d00*/  IMAD R186, R11, 0x75, RZ ;  /* 0x000000750bba7824 */ /* 0x001fe200078e02ff */
[----:B------:R-:W-:-:S03]  /*9d10*/  IADD3 RZ, P5, R0, R7, RZ ;  /* 0x0000000700ff7210 */ /* 0x000fc60007fbe0ff */
[----:B-1----:R-:W-:Y:S01]  /*9d20*/  IMAD.IADD R192, R186, 0x1, R7 ;  /* 0x00000001bac07824 */ /* 0x002fe200078e0207 */
[----:B------:R-:W-:-:S04]  /*9d30*/  LEA.HI.X.SX32 R0, R0, R9, 0x1, P5 ;  /* 0x0000000900007211 */ /* 0x000fc800028f0eff */
[----:B------:R-:W-:Y:S01]  /*9d40*/  IADD3 R192, P1, R3, R192, RZ ;  /* 0x000000c003c07210 */ /* 0x000fe20007f3e0ff */
[----:B------:R-:W-:-:S04]  /*9d50*/  IMAD R190, R11, 0x7d, RZ ;  /* 0x0000007d0bbe7824 */ /* 0x000fc800078e02ff */
[----:B------:R-:W-:Y:S02]  /*9d60*/  IMAD.X R193, R12, 0x1, R0, P1 ;  /* 0x000000010cc17824 */ /* 0x000fe400008e0600 */
[----:B------:R-:W-:Y:S02]  /*9d70*/  IMAD R0, R11, 0x7d, RZ ;  /* 0x0000007d0b007824 */ /* 0x000fe400078e02ff */
[----:B------:R-:W-:Y:S01]  /*9d80*/  IMAD.IADD R190, R190, 0x1, R7 ;  /* 0x00000001bebe7824 */ /* 0x000fe200078e0207 */
[----:B------:R0:W4:Y:S02]  /*9d90*/  LDG.E.U8 R242, desc[UR44][R192.64] ;  /* 0x0000002cc0f27981 */ /* 0x000124000c1e1100 */
[C---:B------:R-:W-:Y:S02]  /*9da0*/  IADD3 RZ, P5, R0.reuse, R7, RZ ;  /* 0x0000000700ff7210 */ /* 0x040fe40007fbe0ff */
[----:B------:R-:W-:Y:S02]  /*9db0*/  IADD3 R190, P3, R3, R190, RZ ;  /* 0x000000be03be7210 */ /* 0x000fe40007f7e0ff */
[----:B------:R-:W-:Y:S01]  /*9dc0*/  LEA.HI.X.SX32 R0, R0, R9, 0x1, P5 ;  /* 0x0000000900007211 */ /* 0x000fe200028f0eff */
[----:B------:R-:W-:-:S02]  /*9dd0*/  IMAD R188, R11, 0x6e, RZ ;  /* 0x0000006e0bbc7824 */ /* 0x000fc400078e02ff */
[C---:B------:R-:W-:Y:S02]  /*9de0*/  IMAD R187, R11.reuse, 0x7e, RZ ;  /* 0x0000007e0bbb7824 */ /* 0x040fe400078e02ff */
[----:B------:R-:W-:Y:S02]  /*9df0*/  IMAD.X R191, R12, 0x1, R0, P3 ;  /* 0x000000010cbf7824 */ /* 0x000fe400018e0600 */
[C---:B------:R-:W-:Y:S02]  /*9e00*/  IMAD R0, R11.reuse, 0x7e, RZ ;  /* 0x0000007e0b007824 */ /* 0x040fe400078e02ff */
[C---:B------:R-:W-:Y:S01]  /*9e10*/  IMAD R186, R11.reuse, 0x76, RZ ;  /* 0x000000760bba7824 */ /* 0x040fe200078e02ff */
[----:B------:R1:W4:Y:S01]  /*9e20*/  LDG.E.U8 R244, desc[UR44][R190.64] ;  /* 0x0000002cbef47981 */ /* 0x000322000c1e1100 */
[----:B------:R-:W-:Y:S02]  /*9e30*/  IMAD R2, R11, 0x76, RZ ;  /* 0x000000760b027824 */ /* 0x000fe400078e02ff */
[--C-:B------:R-:W-:Y:S01]  /*9e40*/  IMAD.IADD R188, R188, 0x1, R7.reuse ;  /* 0x00000001bcbc7824 */ /* 0x100fe200078e0207 */
[-C--:B------:R-:W-:Y:S01]  /*9e50*/  IADD3 RZ, P5, R0, R7.reuse, RZ ;  /* 0x0000000700ff7210 */ /* 0x080fe20007fbe0ff */
[--C-:B------:R-:W-:Y:S01]  /*9e60*/  IMAD.IADD R187, R187, 0x1, R7.reuse ;  /* 0x00000001bbbb7824 */ /* 0x100fe200078e0207 */
[----:B------:R-:W-:Y:S01]  /*9e70*/  IADD3 RZ, P6, R2, R7, RZ ;  /* 0x0000000702ff7210 */ /* 0x000fe20007fde0ff */
[----:B------:R-:W-:Y:S01]  /*9e80*/  IMAD.IADD R186, R186, 0x1, R7 ;  /* 0x00000001baba7824 */ /* 0x000fe200078e0207 */
[----:B------:R-:W-:-:S02]  /*9e90*/  IADD3 R188, P1, R3, R188, RZ ;  /* 0x000000bc03bc7210 */ /* 0x000fc40007f3e0ff */
[C---:B0-----:R-:W-:Y:S02]  /*9ea0*/  IADD3 R192, P3, R3.reuse, R187, RZ ;  /* 0x000000bb03c07210 */ /* 0x041fe40007f7e0ff */
[-C--:B------:R-:W-:Y:S02]  /*9eb0*/  LEA.HI.X.SX32 R0, R0, R9.reuse, 0x1, P5 ;  /* 0x0000000900007211 */ /* 0x080fe400028f0eff */
[----:B------:R-:W-:Y:S02]  /*9ec0*/  IADD3 R186, P2, R3, R186, RZ ;  /* 0x000000ba03ba7210 */ /* 0x000fe40007f5e0ff */
[----:B------:R-:W-:Y:S01]  /*9ed0*/  LEA.HI.X.SX32 R2, R2, R9, 0x1, P6 ;  /* 0x0000000902027211 */ /* 0x000fe200030f0eff */
[C---:B------:R-:W-:Y:S02]  /*9ee0*/  IMAD.X R193, R12.reuse, 0x1, R0, P3 ;  /* 0x000000010cc17824 */ /* 0x040fe400018e0600 */
[----:B------:R-:W2:Y:S02]  /*9ef0*/  LDL R0, [R1+0x27c] ;  /* 0x00027c0001007983 */ /* 0x000ea40000100800 */
[----:B------:R-:W-:-:S02]  /*9f00*/  IMAD.X R187, R12, 0x1, R2, P2 ;  /* 0x000000010cbb7824 */ /* 0x000fc400010e0602 */
[----:B------:R-:W4:Y:S04]  /*9f10*/  LDL R2, [R1+0x280] ;  /* 0x0002800001027983 */ /* 0x000f280000100800 */
[----:B------:R0:W4:Y:S01]  /*9f20*/  LDG.E.U8 R248, desc[UR44][R186.64] ;  /* 0x0000002cbaf87981 */ /* 0x000122000c1e1100 */
[----:B-1----:R-:W-:-:S03]  /*9f30*/  IMAD R190, R11, 0x67, RZ ;  /* 0x000000670bbe7824 */ /* 0x002fc600078e02ff */
[----:B------:R1:W4:Y:S01]  /*9f40*/  LDG.E.U8 R250, desc[UR44][R192.64] ;  /* 0x0000002cc0fa7981 */ /* 0x000322000c1e1100 */
[----:B---3--:R-:W-:-:S03]  /*9f50*/  IMAD.X R189, R12, 0x1, R8, P1 ;  /* 0x000000010cbd7824 */ /* 0x008fc600008e0608 */
[----:B------:R-:W3:Y:S01]  /*9f60*/  LDL R8, [R1+0x278] ;  /* 0x0002780001087983 */ /* 0x000ee20000100800 */
[----:B0-----:R-:W-:Y:S02]  /*9f70*/  IMAD R187, R11, 0x5f, RZ ;  /* 0x0000005f0bbb7824 */ /* 0x001fe400078e02ff */
[----:B------:R-:W-:Y:S01]  /*9f80*/  IMAD.IADD R190, R190, 0x1, R7 ;  /* 0x00000001bebe7824 */ /* 0x000fe200078e0207 */
[----:B------:R0:W3:Y:S02]  /*9f90*/  LDG.E.U8 R246, desc[UR44][R188.64] ;  /* 0x0000002cbcf67981 */ /* 0x0000e4000c1e1100 */
[----:B-1----:R-:W-:Y:S01]  /*9fa0*/  IADD3 R192, P1, R187, R7, RZ ;  /* 0x00000007bbc07210 */ /* 0x002fe20007f3e0ff */
[----:B------:R-:W-:-:S03]  /*9fb0*/  IMAD R186, R11, 0x77, RZ ;  /* 0x000000770bba7824 */ /* 0x000fc600078e02ff */
[----:B------:R-:W-:Y:S02]  /*9fc0*/  LEA.HI.X.SX32 R187, R187, R9, 0x1, P1 ;  /* 0x00000009bbbb7211 */ /* 0x000fe400008f0eff */
[----:B------:R-:W-:Y:S01]  /*9fd0*/  IADD3 R192, P1, R3, R192, RZ ;  /* 0x000000c003c07210 */ /* 0x000fe20007f3e0ff */
[C---:B0-----:R-:W-:Y:S02]  /*9fe0*/  IMAD R188, R11.reuse, 0x6f, RZ ;  /* 0x0000006f0bbc7824 */ /* 0x041fe400078e02ff */
[----:B------:R-:W-:Y:S01]  /*9ff0*/  IMAD R189, R11, 0x7f, RZ ;  /* 0x0000007f0bbd7824 */ /* 0x000fe200078e02ff */
[----:B------:R-:W-:Y:S01]  /*a000*/  IADD3 R190, P2, R3, R190, RZ ;  /* 0x000000be03be7210 */ /* 0x000fe20007f5e0ff */
[--C-:B------:R-:W-:Y:S02]  /*a010*/  IMAD.IADD R188, R188, 0x1, R7.reuse ;  /* 0x00000001bcbc7824 */ /* 0x100fe400078e0207 */
[----:B------:R-:W-:Y:S02]  /*a020*/  IMAD.IADD R186, R186, 0x1, R7 ;  /* 0x00000001baba7824 */ /* 0x000fe400078e0207 */
[C---:B------:R-:W-:Y:S01]  /*a030*/  IMAD.X R193, R12.reuse, 0x1, R187, P1 ;  /* 0x000000010cc17824 */ /* 0x040fe200008e06bb */
[----:B------:R0:W-:Y:S01]  /*a040*/  STL [R1+0x6b0], R11 ;  /* 0x0006b00b01007387 */ /* 0x0001e20000100800 */
[----:B------:R-:W-:Y:S01]  /*a050*/  IMAD.IADD R187, R189, 0x1, R7 ;  /* 0x00000001bdbb7824 */ /* 0x000fe200078e0207 */
[C---:B------:R-:W-:Y:S01]  /*a060*/  IADD3 R188, P1, R3.reuse, R188, RZ ;  /* 0x000000bc03bc7210 */ /* 0x040fe20007f3e0ff */
[----:B------:R-:W-:Y:S01]  /*a070*/  IMAD.X R191, R12, 0x1, R251, P2 ;  /* 0x000000010cbf7824 */ /* 0x000fe200010e06fb */
[C---:B------:R-:W-:Y:S01]  /*a080*/  IADD3 R186, P3, R3.reuse, R186, RZ ;  /* 0x000000ba03ba7210 */ /* 0x040fe20007f7e0ff */
[----:B------:R1:W3:Y:S04]  /*a090*/  LDG.E.U8 R251, desc[UR44][R192.64] ;  /* 0x0000002cc0fb7981 */ /* 0x0002e8000c1e1100 */
[----:B------:R-:W3:Y:S04]  /*a0a0*/  LDG.E.U8 R190, desc[UR44][R190.64] ;  /* 0x0000002cbebe7981 */ /* 0x000ee8000c1e1100 */
[----:B0-----:R-:W3:Y:S01]  /*a0b0*/  LDL.LU R11, [R1+0x8] ;  /* 0x00000800010b7983 */ /* 0x001ee20000300800 */
[----:B-1----:R-:W-:-:S03]  /*a0c0*/  IADD3 R192, P2, R3, R187, RZ ;  /* 0x000000bb03c07210 */ /* 0x002fc60007f5e0ff */
[----:B------:R-:W-:Y:S04]  /*a0d0*/  STL [R1+0x6b4], R9 ;  /* 0x0006b40901007387 */ /* 0x000fe80000100800 */
[----:B------:R0:W-:Y:S04]  /*a0e0*/  STL [R1+0x6c0], R7 ;  /* 0x0006c00701007387 */ /* 0x0001e80000100800 */
[----:B0-----:R-:W3:Y:S04]  /*a0f0*/  LDL.LU R7, [R1+0x28] ;  /* 0x0000280001077983 */ /* 0x001ee80000300800 */
[----:B------:R-:W3:Y:S04]  /*a100*/  LDL.LU R9, [R1+0x24] ;  /* 0x0000240001097983 */ /* 0x000ee80000300800 */
[----:B------:R0:W-:Y:S04]  /*a110*/  STL [R1+0x6c4], R3 ;  /* 0x0006c40301007387 */ /* 0x0001e80000100800 */
[----:B0-----:R-:W3:Y:S01]  /*a120*/  LDL.LU R3, [R1+0x44] ;  /* 0x0000440001037983 */ /* 0x001ee20000300800 */
[----:B--2---:R-:W-:-:S02]  /*a130*/  IMAD.X R187, R12, 0x1, R0, P3 ;  /* 0x000000010cbb7824 */ /* 0x004fc400018e0600 */
[----:B----4-:R-:W-:-:S03]  /*a140*/  IMAD.X R193, R12, 0x1, R2, P2 ;  /* 0x000000010cc17824 */ /* 0x010fc600010e0602 */
[----:B------:R-:W2:Y:S04]  /*a150*/  LDG.E.U8 R186, desc[UR44][R186.64] ;  /* 0x0000002cbaba7981 */ /* 0x000ea8000c1e1100 */
[----:B------:R-:W4:Y:S01]  /*a160*/  LDG.E.U8 R192, desc[UR44][R192.64] ;  /* 0x0000002cc0c07981 */ /* 0x000f22000c1e1100 */
[----:B---3--:R-:W-:-:S03]  /*a170*/  IMAD.X R189, R12, 0x1, R8, P1 ;  /* 0x000000010cbd7824 */ /* 0x008fc600008e0608 */
[----:B------:R-:W3:Y:S04]  /*a180*/  LDL.LU R8, [R1+0x77c] ;  /* 0x00077c0001087983 */ /* 0x000ee80000300800 */
[----:B------:R-:W2:Y:S04]  /*a190*/  LDL.LU R0, [R1+0x778] ;  /* 0x0007780001007983 */ /* 0x000ea80000300800 */
[----:B------:R-:W4:Y:S04]  /*a1a0*/  LDL.LU R2, [R1+0x774] ;  /* 0x0007740001027983 */ /* 0x000f280000300800 */
[----:B------:R-:W3:Y:S04]  /*a1b0*/  LDL.LU R12, [R1+0x48] ;  /* 0x00004800010c7983 */ /* 0x000ee80000300800 */
[----:B------:R-:W2:Y:S01]  /*a1c0*/  LDG.E.U8 R188, desc[UR44][R188.64] ;  /* 0x0000002cbcbc7981 */ /* 0x000ea2000c1e1100 */
[----:B------:R-:W-:Y:S06]  /*a1d0*/  BAR.SYNC.DEFER_BLOCKING 0x0 ;  /* 0x0000000000007b1d */ /* 0x000fec0000010000 */
[----:B----4-:R0:W-:Y:S04]  /*a1e0*/  STS.U8 [R2+UR23+0x8400], R7 ;  /* 0x0084000702007988 */ /* 0x0101e80008000017 */
[----:B------:R1:W-:Y:S04]  /*a1f0*/  STS.U8 [R2+UR23+0x8800], R11 ;  /* 0x0088000b02007988 */ /* 0x0003e80008000017 */
[----:B0-----:R-:W4:Y:S04]  /*a200*/  LDL.LU R7, [R1+0x40] ;  /* 0x0000400001077983 */ /* 0x001f280000300800 */
[----:B-1----:R-:W2:Y:S04]  /*a210*/  LDL.LU R11, [R1+0x20] ;  /* 0x00002000010b7983 */ /* 0x002ea80000300800 */
[----:B---3--:R0:W-:Y:S02]  /*a220*/  STS.U8 [R2+UR23+0x8000], R12 ;  /* 0x0080000c02007988 */ /* 0x0081e40008000017 */
[----:B0-----:R-:W0:Y:S02]  /*a230*/  S2R R12, SR_TID.X ;  /* 0x00000000000c7919 */ /* 0x001e240000002100 */
[----:B------:R1:W-:Y:S04]  /*a240*/  STS.U8 [R2+UR23+0x8c00], R241 ;  /* 0x008c00f102007988 */ /* 0x0003e80008000017 */
[----:B------:R-:W-:Y:S01]  /*a250*/  STS.U8 [R2+UR23+0x9000], R225 ;  /* 0x009000e102007988 */ /* 0x000fe20008000017 */
[----:B-1----:R-:W-:-:S03]  /*a260*/  LOP3.LUT R241, R2, 0x10, RZ, 0x3c, !PT ;  /* 0x0000001002f17812 */ /* 0x002fc600078e3cff */
[----:B------:R-:W-:Y:S04]  /*a270*/  STS.U8 [R2+UR23+0x9400], R209 ;  /* 0x009400d102007988 */ /* 0x000fe80008000017 */
[----:B------:R-:W-:Y:S04]  /*a280*/  STS.U8 [R2+UR23+0x9800], R152 ;  /* 0x0098009802007988 */ /* 0x000fe80008000017 */
[----:B------:R0:W-:Y:S04]  /*a290*/  STS.U8 [R2+UR23+0x9c00], R10 ;  /* 0x009c000a02007988 */ /* 0x0001e80008000017 */
[----:B------:R-:W-:Y:S04]  /*a2a0*/  STS.U8 [R2+UR23+0xa000], R160 ;  /* 0x00a000a002007988 */ /* 0x000fe80008000017 */
        /* <DEDUP_REMOVED lines=8> */
[----:B------:R0:W-:Y:S04]  /*a330*/  STS.U8 [R241+UR23+0x8080], R3 ;  /* 0x00808003f1007988 */ /* 0x0001e80008000017 */
[----:B------:R-:W-:Y:S04]  /*a340*/  STS.U8 [R241+UR23+0x8480], R9 ;  /* 0x00848009f1007988 */ /* 0x000fe80008000017 */
[----:B------:R1:W-:Y:S01]  /*a350*/  STS.U8 [R241+UR23+0x8880], R5 ;  /* 0x00888005f1007988 */ /* 0x0003e20008000017 */
[----:B0-----:R-:W-:-:S03]  /*a360*/  LOP3.LUT R3, R12, 0x80, RZ, 0xc0, !PT ;  /* 0x000000800c037812 */ /* 0x001fc600078ec0ff */
[----:B------:R-:W-:Y:S04]  /*a370*/  STS.U8 [R241+UR23+0x8c80], R239 ;  /* 0x008c80eff1007988 */ /* 0x000fe80008000017 */
[----:B------:R-:W-:Y:S01]  /*a380*/  STS.U8 [R241+UR23+0x9080], R223 ;  /* 0x009080dff1007988 */ /* 0x000fe20008000017 */
[----:B------:R-:W-:-:S03]  /*a390*/  IMAD R3, R3, 0x80, R10 ;  /* 0x0000008003037824 */ /* 0x000fc600078e020a */
[----:B------:R-:W-:Y:S04]  /*a3a0*/  STS.U8 [R241+UR23+0x9480], R207 ;  /* 0x009480cff1007988 */ /* 0x000fe80008000017 */
[----:B------:R-:W-:Y:S04]  /*a3b0*/  STS.U8 [R241+UR23+0x9880], R153 ;  /* 0x00988099f1007988 */ /* 0x000fe80008000017 */
[----:B------:R-:W-:Y:S01]  /*a3c0*/  STS.U8 [R241+UR23+0x9c80], R177 ;  /* 0x009c80b1f1007988 */ /* 0x000fe20008000017 */
[----:B------:R-:W-:-:S03]  /*a3d0*/  LOP3.LUT R3, R3, 0x20, RZ, 0x3c, !PT ;  /* 0x0000002003037812 */ /* 0x000fc600078e3cff */
        /* <DEDUP_REMOVED lines=8> */
[----:B------:R-:W-:Y:S04]  /*a460*/  STL [R1+0x6c8], R2 ;  /* 0x0006c80201007387 */ /* 0x000fe80000100800 */
[----:B-1----:R-:W3:Y:S04]  /*a470*/  LDL.LU R5, [R1+0x770] ;  /* 0x0007700001057983 */ /* 0x002ee80000300800 */
[----:B------:R-:W3:Y:S04]  /*a480*/  LDL.LU R9, [R1+0x3c] ;  /* 0x00003c0001097983 */ /* 0x000ee80000300800 */
[----:B----4-:R-:W-:Y:S04]  /*a490*/  STS.U8 [R3+UR23+0x8100], R7 ;  /* 0x0081000703007988 */ /* 0x010fe80008000017 */
[----:B--2---:R-:W-:Y:S04]  /*a4a0*/  STS.U8 [R3+UR23+0x8500], R11 ;  /* 0x0085000b03007988 */ /* 0x004fe80008000017 */
[----:B------:R0:W-:Y:S04]  /*a4b0*/  STS.U8 [R3+UR23+0x8900], R6 ;  /* 0x0089000603007988 */ /* 0x0001e80008000017 */
[----:B0-----:R-:W2:Y:S04]  /*a4c0*/  LDL.LU R6, [R1+0x76c] ;  /* 0x00076c0001067983 */ /* 0x001ea80000300800 */
[----:B------:R-:W4:Y:S01]  /*a4d0*/  LDL.LU R11, [R1+0x38] ;  /* 0x00003800010b7983 */ /* 0x000f220000300800 */
[----:B------:R-:W-:-:S02]  /*a4e0*/  LOP3.LUT R7, R12, 0x7f, RZ, 0xc0, !PT ;  /* 0x0000007f0c077812 */ /* 0x000fc400078ec0ff */
[----:B------:R-:W-:Y:S01]  /*a4f0*/  LOP3.LUT R2, R12, 0x80, RZ, 0xc0, !PT ;  /* 0x000000800c027812 */ /* 0x000fe200078ec0ff */
        /* <DEDUP_REMOVED lines=15> */
[----:B0-----:R-:W-:-:S02]  /*a5f0*/  LOP3.LUT R3, R12, 0x80, RZ, 0xc0, !PT ;  /* 0x000000800c037812 */ /* 0x001fc400078ec0ff */
[----:B---3--:R0:W-:Y:S02]  /*a600*/  STS.U8 [R2+UR23+0x8180], R9 ;  /* 0x0081800902007988 */ /* 0x0081e40008000017 */
[----:B0-----:R-:W-:-:S05]  /*a610*/  LOP3.LUT R9, R12, 0x7f, RZ, 0xc0, !PT ;  /* 0x0000007f0c097812 */ /* 0x001fca00078ec0ff */
[----:B------:R-:W-:-:S05]  /*a620*/  IMAD R3, R3, 0x80, R9 ;  /* 0x0000008003037824 */ /* 0x000fca00078e0209 */
[----:B------:R-:W-:Y:S01]  /*a630*/  LOP3.LUT R3, R3, 0x40, RZ, 0x3c, !PT ;  /* 0x0000004003037812 */ /* 0x000fe200078e3cff */
[----:B--2---:R0:W-:Y:S04]  /*a640*/  STS.U8 [R2+UR23+0x8580], R6 ;  /* 0x0085800602007988 */ /* 0x0041e80008000017 */
        /* <DEDUP_REMOVED lines=15> */
[----:B0-----:R-:W2:Y:S04]  /*a740*/  LDL.LU R6, [R1+0x768] ;  /* 0x0007680001067983 */ /* 0x001ea80000300800 */
[----:B------:R0:W-:Y:S04]  /*a750*/  STS.U8 [R3+UR23+0x8600], R5 ;  /* 0x0086000503007988 */ /* 0x0001e80008000017 */
[----:B0-----:R-:W3:Y:S04]  /*a760*/  LDL.LU R5, [R1+0x764] ;  /* 0x0007640001057983 */ /* 0x001ee80000300800 */
[----:B------:R-:W4:Y:S01]  /*a770*/  LDL.LU R11, [R1+0x30] ;  /* 0x00003000010b7983 */ /* 0x000f220000300800 */
[----:B------:R-:W-:-:S03]  /*a780*/  LOP3.LUT R2, R12, 0x80, RZ, 0xc0, !PT ;  /* 0x000000800c027812 */ /* 0x000fc600078ec0ff */
[----:B------:R-:W-:Y:S04]  /*a790*/  STS.U8 [R3+UR23+0x8a00], R249 ;  /* 0x008a00f903007988 */ /* 0x000fe80008000017 */
[----:B------:R-:W-:Y:S01]  /*a7a0*/  STS.U8 [R3+UR23+0x8e00], R233 ;  /* 0x008e00e903007988 */ /* 0x000fe20008000017 */
[----:B------:R-:W-:-:S03]  /*a7b0*/  IMAD R2, R2, 0x80, R7 ;  /* 0x0000008002027824 */ /* 0x000fc600078e0207 */
[----:B------:R-:W-:Y:S04]  /*a7c0*/  STS.U8 [R3+UR23+0x9200], R217 ;  /* 0x009200d903007988 */ /* 0x000fe80008000017 */
        /* <DEDUP_REMOVED lines=11> */
[----:B------:R-:W-:Y:S01]  /*a880*/  STS.U8 [R3+UR23+0xbe00], R238 ;  /* 0x00be00ee03007988 */ /* 0x000fe20008000017 */
[----:B------:R-:W-:-:S04]  /*a890*/  USHF.L.U32 UR7, UR46, 0x7, URZ ;  /* 0x000000072e077899 */ /* 0x000fc8000800063f */
[----:B------:R-:W-:-:S04]  /*a8a0*/  ULOP3.LUT UR7, UR7, 0x200, URZ, 0xc0, !UPT ;  /* 0x0000020007077892 */ /* 0x000fc8000f8ec03f */
[----:B------:R-:W-:-:S04]  /*a8b0*/  ULEA.HI UR7, UR23, UR7, URZ, 0x1c ;  /* 0x0000000717077291 */ /* 0x000fc8000f8fe03f */
[----:B------:R-:W-:Y:S01]  /*a8c0*/  ULOP3.LUT UR8, UR7, 0x3fff, URZ, 0xc0, !UPT ;  /* 0x00003fff07087892 */ /* 0x000fe2000f8ec03f */
[----:B------:R-:W-:Y:S01]  /*a8d0*/  UMOV UR9, 0x40000040 ;  /* 0x4000004000097882 */ /* 0x000fe20000000000 */
[----:B---3--:R-:W-:Y:S04]  /*a8e0*/  STS.U8 [R2+UR23+0x8280], R5 ;  /* 0x0082800502007988 */ /* 0x008fe80008000017 */
[----:B------:R0:W-:Y:S02]  /*a8f0*/  STS.U8 [R2+UR23+0x8680], R0 ;  /* 0x0086800002007988 */ /* 0x0001e40008000017 */
[----:B0-----:R-:W0:Y:S02]  /*a900*/  S2R R0, SR_TID.X ;  /* 0x0000000000007919 */ /* 0x001e240000002100 */
[----:B------:R-:W-:Y:S04]  /*a910*/  STS.U8 [R2+UR23+0x8a80], R247 ;  /* 0x008a80f702007988 */ /* 0x000fe80008000017 */
[----:B------:R-:W-:Y:S04]  /*a920*/  STS.U8 [R2+UR23+0x8e80], R231 ;  /* 0x008e80e702007988 */ /* 0x000fe80008000017 */
[----:B------:R-:W-:Y:S04]  /*a930*/  STS.U8 [R2+UR23+0x9280], R215 ;  /* 0x009280d702007988 */ /* 0x000fe80008000017 */
[----:B------:R-:W-:Y:S04]  /*a940*/  STS.U8 [R2+UR23+0x9680], R199 ;  /* 0x009680c702007988 */ /* 0x000fe80008000017 */
[----:B------:R-:W-:Y:S04]  /*a950*/  STS.U8 [R2+UR23+0x9a80], R158 ;  /* 0x009a809e02007988 */ /* 0x000fe80008000017 */
[----:B------:R-:W-:Y:S01]  /*a960*/  STS.U8 [R2+UR23+0x9e80], R157 ;  /* 0x009e809d02007988 */ /* 0x000fe20008000017 */
[----:B0-----:R-:W-:-:S02]  /*a970*/  LOP3.LUT R5, R0, 0x7f, RZ, 0xc0, !PT ;  /* 0x0000007f00057812 */ /* 0x001fc400078ec0ff */
[----:B------:R-:W-:Y:S01]  /*a980*/  LOP3.LUT R3, R0, 0x80, RZ, 0xc0, !PT ;  /* 0x0000008000037812 */ /* 0x000fe200078ec0ff */
[----:B------:R-:W-:Y:S04]  /*a990*/  STS.U8 [R2+UR23+0xa280], R156 ;  /* 0x00a2809c02007988 */ /* 0x000fe80008000017 */
[----:B------:R-:W-:Y:S01]  /*a9a0*/  IMAD R3, R3, 0x80, R5 ;  /* 0x0000008003037824 */ /* 0x000fe200078e0205 */
[----:B------:R-:W-:Y:S04]  /*a9b0*/  STS.U8 [R2+UR23+0xa680], R155 ;  /* 0x00a6809b02007988 */ /* 0x000fe80008000017 */
[----:B------:R-:W-:Y:S01]  /*a9c0*/  STS.U8 [R2+UR23+0xaa80], R154 ;  /* 0x00aa809a02007988 */ /* 0x000fe20008000017 */
[----:B------:R-:W-:-:S03]  /*a9d0*/  LOP3.LUT R3, R3, 0x60, RZ, 0x3c, !PT ;  /* 0x0000006003037812 */ /* 0x000fc600078e3cff */
[----:B------:R-:W-:Y:S04]  /*a9e0*/  STS.U8 [R2+UR23+0xae80], R185 ;  /* 0x00ae80b902007988 */ /* 0x000fe80008000017 */
[----:B------:R-:W-:Y:S04]  /*a9f0*/  STS.U8 [R2+UR23+0xb280], R206 ;  /* 0x00b280ce02007988 */ /* 0x000fe80008000017 */
[----:B------:R-:W-:Y:S04]  /*aa00*/  STS.U8 [R2+UR23+0xb680], R226 ;  /* 0x00b680e202007988 */ /* 0x000fe80008000017 */
[----:B------:R-:W-:Y:S04]  /*aa10*/  STS.U8 [R2+UR23+0xba80], R242 ;  /* 0x00ba80f202007988 */ /* 0x000fe80008000017 */
[----:B------:R0:W-:Y:S04]  /*aa20*/  STS.U8 [R2+UR23+0xbe80], R244 ;  /* 0x00be80f402007988 */ /* 0x0001e80008000017 */
[----:B----4-:R-:W-:Y:S04]  /*aa30*/  STS.U8 [R3+UR23+0x8300], R11 ;  /* 0x0083000b03007988 */ /* 0x010fe80008000017 */
[----:B------:R1:W-:Y:S01]  /*aa40*/  STS.U8 [R3+UR23+0x8700], R8 ;  /* 0x0087000803007988 */ /* 0x0003e20008000017 */
[----:B0-----:R-:W-:-:S02]  /*aa50*/  LOP3.LUT R2, R0, 0x7f, RZ, 0xc0, !PT ;  /* 0x0000007f00027812 */ /* 0x001fc400078ec0ff */
[----:B------:R-:W-:Y:S01]  /*aa60*/  LOP3.LUT R0, R0, 0x80, RZ, 0xc0, !PT ;  /* 0x0000008000007812 */ /* 0x000fe200078ec0ff */
        /* <DEDUP_REMOVED lines=32> */
[----:B------:R2:W-:Y:S06]  /*ac70*/  MEMBAR.ALL.CTA ;  /* 0x0000000000007992 */ /* 0x0005ec0000008000 */
[----:B--2---:R-:W2:Y:S01]  /*ac80*/  FENCE.VIEW.ASYNC.S ;  /* 0x00000000000073c6 */ /* 0x004ea20000000000 */
[----:B------:R-:W-:Y:S01]  /*ac90*/  UIADD3 UR12, UP0, UR8, 0x2, URZ ;  /* 0x00000002080c7890 */ /* 0x000fe2000ff1e03f */
[----:B------:R-:W-:-:S02]  /*aca0*/  UMOV UR7, URZ ;  /* 0x0000003f00077c82 */ /* 0x000fc40008000000 */
[----:B-1----:R-:W3:Y:S01]  /*acb0*/  LDL.LU R8, [R1+0x760] ;  /* 0x0007600001087983 */ /* 0x002ee20000300800 */
[----:B--2---:R-:W-:Y:S06]  /*acc0*/  BAR.SYNC.DEFER_BLOCKING 0x0 ;  /* 0x0000000000007b1d */ /* 0x004fec0000010000 */
[----:B0-----:R-:W-:-:S06]  /*acd0*/  WARPGROUP.ARRIVE ;  /* 0x00000000000079c5 */ /* 0x001fcc0000000000 */
[----:B------:R-:W-:Y:S01]  /*ace0*/  QGMMA.64x128x32.F32.E4M3.E4M3 R152, gdesc[UR8], RZ, !UPT ;  /* 0x01e00000089879f3 */ /* 0x000fe2000c7008ff */
[----:B------:R-:W-:-:S04]  /*acf0*/  UIADD3.X UR13, UR7, 0x40000040, URZ, UP0, !UPT ;  /* 0x40000040070d7890 */ /* 0x000fc800087fe43f */
[----:B------:R-:W-:-:S07]  /*ad00*/  UIADD3.64 UR24, UR12, 0x2, URZ ;  /* 0x000000020c187897 */ /* 0x000fce000fffe03f */
[----:B------:R-:W-:Y:S01]  /*ad10*/  QGMMA.64x128x32.F32.E4M3.E4M3 R152, gdesc[UR12], R152 ;  /* 0x01e000000c9879f3 */ /* 0x000fe20008700898 */
[----:B------:R-:W-:-:S11]  /*ad20*/  UIADD3.64 UR28, UR12, 0x4, URZ ;  /* 0x000000040c1c7897 */ /* 0x000fd6000fffe03f */
[----:B------:R-:W-:Y:S01]  /*ad30*/  QGMMA.64x128x32.F32.E4M3.E4M3 R152, gdesc[UR24], R152 ;  /* 0x01e00000189879f3 */ /* 0x000fe20008700898 */
[----:B------:R-:W-:-:S11]  /*ad40*/  UIADD3.64 UR32, UR12, 0x3fe, URZ ;  /* 0x000003fe0c207897 */ /* 0x000fd6000fffe03f */
[----:B------:R-:W-:Y:S01]  /*ad50*/  QGMMA.64x128x32.F32.E4M3.E4M3 R152, gdesc[UR28], R152 ;  /* 0x01e000001c9879f3 */ /* 0x000fe20008700898 */
[----:B------:R-:W-:-:S11]  /*ad60*/  UIADD3.64 UR36, UR12, 0x400, URZ ;  /* 0x000004000c247897 */ /* 0x000fd6000fffe03f */
[----:B------:R-:W-:Y:S01]  /*ad70*/  QGMMA.64x128x32.F32.E4M3.E4M3 R152, gdesc[UR32], R152 ;  /* 0x01e00000209879f3 */ /* 0x000fe20008700898 */
[----:B------:R-:W-:-:S11]  /*ad80*/  UIADD3.64 UR40, UR12, 0x402, URZ ;  /* 0x000004020c287897 */ /* 0x000fd6000fffe03f */
[----:B------:R-:W-:Y:S01]  /*ad90*/  QGMMA.64x128x32.F32.E4M3.E4M3 R152, gdesc[UR36], R152 ;  /* 0x01e00000249879f3 */ /* 0x000fe20008700898 */
[----:B------:R-:W0:Y:S01]  /*ada0*/  S2R R0, SR_TID.X ;  /* 0x0000000000007919 */ /* 0x000e220000002100 */
[----:B------:R-:W-:-:S10]  /*adb0*/  UIADD3.64 UR16, UR12, 0x404, URZ ;  /* 0x000004040c107897 */ /* 0x000fd4000fffe03f */
[----:B------:R-:W-:Y:S01]  /*adc0*/  QGMMA.64x128x32.F32.E4M3.E4M3 R152, gdesc[UR40], R152 ;  /* 0x01e00000289879f3 */ /* 0x000fe20008700898 */
[----:B0-----:R-:W-:-:S05]  /*add0*/  IMAD.SHL.U32 R13, R0, 0x2, RZ ;  /* 0x00000002000d7824 */ /* 0x001fca00078e00ff */
[----:B------:R-:W-:-:S04]  /*ade0*/  LOP3.LUT R13, R13, 0x6, RZ, 0xc0, !PT ;  /* 0x000000060d0d7812 */ /* 0x000fc800078ec0ff */
[----:B------:R-:W-:-:S04]  /*adf0*/  IADD3 R13, P1, R13, UR4, RZ ;  /* 0x000000040d0d7c10 */ /* 0x000fc8000ff3e0ff */
[----:B------:R-:W-:Y:S01]  /*ae00*/  LOP3.LUT R15, R13, 0x70, RZ, 0xfc, !PT ;  /* 0x000000700d0f7812 */ /* 0x000fe200078efcff */
[----:B------:R-:W-:Y:S01]  /*ae10*/  IMAD.X R12, RZ, RZ, UR5, P1 ;  /* 0x00000005ff0c7e24 */ /* 0x000fe200088e06ff */
[----:B---3--:R-:W-:Y:S02]  /*ae20*/  LOP3.LUT R10, R8, 0x8, RZ, 0xfc, !PT ;  /* 0x00000008080a7812 */ /* 0x008fe400078efcff */
[----:B------:R-:W-:Y:S02]  /*ae30*/  ISETP.GT.U32.AND P2, PT, R15, R8, PT ;  /* 0x000000080f00720c */ /* 0x000fe40003f44070 */
[----:B------:R-:W-:Y:S02]  /*ae40*/  LOP3.LUT R14, R13, 0x71, RZ, 0xfc, !PT ;  /* 0x000000710d0e7812 */ /* 0x000fe400078efcff */
[----:B------:R-:W-:Y:S02]  /*ae50*/  ISETP.GT.U32.AND P4, PT, R15, R10, PT ;  /* 0x0000000a0f00720c */ /* 0x000fe40003f84070 */
[----:B------:R-:W-:-:S02]  /*ae60*/  ISETP.GT.U32.AND.EX P2, PT, R12, RZ, PT, P2 ;  /* 0x000000ff0c00720c */ /* 0x000fc40003f44120 */
[----:B------:R-:W-:Y:S02]  /*ae70*/  LOP3.LUT R15, R13, 0x79, RZ, 0xfc, !PT ;  /* 0x000000790d0f7812 */ /* 0x000fe400078efcff */
[C---:B------:R-:W-:Y:S02]  /*ae80*/  ISETP.GT.U32.AND P3, PT, R14.reuse, R10, PT ;  /* 0x0000000a0e00720c */ /* 0x040fe40003f64070 */
[-C--:B------:R-:W-:Y:S02]  /*ae90*/  ISETP.GT.U32.AND P5, PT, R14, R8.reuse, PT ;  /* 0x000000080e00720c */ /* 0x080fe40003fa4070 */
[----:B------:R-:W-:Y:S02]  /*aea0*/  SEL R14, RZ, 0x7fff8, !P2 ;  /* 0x0007fff8ff0e7807 */ /* 0x000fe40005000000 */
[C---:B------:R-:W-:Y:S02]  /*aeb0*/  ISETP.GT.U32.AND P1, PT, R15.reuse, R8, PT ;  /* 0x000000080f00720c */ /* 0x040fe40003f24070 */
[----:B------:R-:W-:-:S02]  /*aec0*/  ISETP.GT.U32.AND P2, PT, R15, R10, PT ;  /* 0x0000000a0f00720c */ /* 0x000fc40003f44070 */
[C---:B------:R-:W-:Y:S02]  /*aed0*/  ISETP.GT.U32.AND.EX P3, PT, R12.reuse, RZ, PT, P3 ;  /* 0x000000ff0c00720c */ /* 0x040fe40003f64130 */
[----:B------:R-:W-:Y:S02]  /*aee0*/  LOP3.LUT R15, R13, 0x78, RZ, 0xfc, !PT ;  /* 0x000000780d0f7812 */ /* 0x000fe400078efcff */
[----:B------:R-:W-:Y:S02]  /*aef0*/  SEL R220, RZ, 0x1, !P3 ;  /* 0x00000001ffdc7807 */ /* 0x000fe40005800000 */
[C---:B------:R-:W-:Y:S02]  /*af00*/  ISETP.GT.U32.AND.EX P4, PT, R12.reuse, RZ, PT, P4 ;  /* 0x000000ff0c00720c */ /* 0x040fe40003f84140 */
[----:B------:R-:W-:Y:S02]  /*af10*/  ISETP.GT.U32.AND P3, PT, R15, R10, PT ;  /* 0x0000000a0f00720c */ /* 0x000fe40003f64070 */
[----:B------:R-:W-:-:S02]  /*af20*/  ISETP.GT.U32.AND.EX P5, PT, R12, RZ, PT, P5 ;  /* 0x000000ff0c00720c */ /* 0x000fc40003fa4150 */
[C---:B------:R-:W-:Y:S02]  /*af30*/  ISETP.GT.U32.AND.EX P1, PT, R12.reuse, RZ, PT, P1 ;  /* 0x000000ff0c00720c */ /* 0x040fe40003f24110 */
[----:B------:R-:W-:Y:S02]  /*af40*/  LOP3.LUT R17, R13, 0x60, RZ, 0xfc, !PT ;  /* 0x000000600d117812 */ /* 0x000fe400078efcff */
[----:B------:R-:W-:Y:S01]  /*af50*/  SEL R218, RZ, 0x1fffe, !P4 ;  /* 0x0001fffeffda7807 */ /* 0x000fe20006000000 */
[----:B------:R-:W-:Y:S01]  /*af60*/  QGMMA.64x128x32.F32.E4M3.E4M3 R152, gdesc[UR16], R152, gsb0 ;  /* 0x01e00000109879f3 */ /* 0x000fe20008000898 */
[----:B------:R-:W-:Y:S02]  /*af70*/  ISETP.GT.U32.AND.EX P3, PT, R12, RZ, PT, P3 ;  /* 0x000000ff0c00720c */ /* 0x000fe40003f64130 */
[----:B------:R-:W-:Y:S02]  /*af80*/  ISETP.GT.U32.AND P4, PT, R15, R8, PT ;  /* 0x000000080f00720c */ /* 0x000fe40003f84070 */
[----:B------:R-:W-:-:S02]  /*af90*/  LOP3.LUT R18, R13, 0x61, RZ, 0xfc, !PT ;  /* 0x000000610d127812 */ /* 0x000fc400078efcff */
[----:B------:R-:W-:Y:S02]  /*afa0*/  SEL R15, RZ, 0x4, !P5 ;  /* 0x00000004ff0f7807 */ /* 0x000fe40006800000 */
[----:B------:R-:W-:Y:S02]  /*afb0*/  SEL R16, RZ, 0x4, !P1 ;  /* 0x00000004ff107807 */ /* 0x000fe40004800000 */
[C---:B------:R-:W-:Y:S02]  /*afc0*/  ISETP.GT.U32.AND P5, PT, R17.reuse, R8, PT ;  /* 0x000000081100720c */ /* 0x040fe40003fa4070 */
[----:B------:R-:W-:Y:S02]  /*afd0*/  ISETP.GT.U32.AND P1, PT, R17, R10, PT ;  /* 0x0000000a1100720c */ /* 0x000fe40003f24070 */
[----:B------:R-:W-:Y:S02]  /*afe0*/  SEL R219, RZ, 0x1fffe, !P3 ;  /* 0x0001fffeffdb7807 */ /* 0x000fe40005800000 */
[----:B------:R-:W-:-:S02]  /*aff0*/  ISETP.GT.U32.AND.EX P4, PT, R12, RZ, PT, P4 ;  /* 0x000000ff0c00720c */ /* 0x000fc40003f84140 */
[----:B------:R-:W-:Y:S02]  /*b000*/  ISETP.GT.U32.AND P3, PT, R18, R10, PT ;  /* 0x0000000a1200720c */ /* 0x000fe40003f64070 */
[C---:B------:R-:W-:Y:S02]  /*b010*/  ISETP.GT.U32.AND.EX P5, PT, R12.reuse, RZ, PT, P5 ;  /* 0x000000ff0c00720c */ /* 0x040fe40003fa4150 */
[C---:B------:R-:W-:Y:S02]  /*b020*/  ISETP.GT.U32.AND.EX P1, PT, R12.reuse, RZ, PT, P1 ;  /* 0x000000ff0c00720c */ /* 0x040fe40003f24110 */
[----:B------:R-:W-:Y:S02]  /*b030*/  LOP3.LUT R20, R13, 0x69, RZ, 0xfc, !PT ;  /* 0x000000690d147812 */ /* 0x000fe400078efcff */
[----:B------:R-:W-:Y:S02]  /*b040*/  SEL R17, RZ, 0x7fff8, !P4 ;  /* 0x0007fff8ff117807 */ /* 0x000fe40006000000 */
[----:B------:R-:W-:-:S02]  /*b050*/  ISETP.GT.U32.AND.EX P3, PT, R12, RZ, PT, P3 ;  /* 0x000000ff0c00720c */ /* 0x000fc40003f64130 */
[-C--:B------:R-:W-:Y:S02]  /*b060*/  ISETP.GT.U32.AND P4, PT, R18, R8.reuse, PT ;  /* 0x000000081200720c */ /* 0x080fe40003f84070 */
[----:B------:R-:W-:Y:S02]  /*b070*/  SEL R18, RZ, 0x7fff8, !P5 ;  /* 0x0007fff8ff127807 */ /* 0x000fe40006800000 */
[----:B------:R-:W-:Y:S02]  /*b080*/  SEL R19, RZ, 0x1fffe, !P1 ;  /* 0x0001fffeff137807 */ /* 0x000fe40004800000 */
[C---:B------:R-:W-:Y:S02]  /*b090*/  ISETP.GT.U32.AND P5, PT, R20.reuse, R8, PT ;  /* 0x000000081400720c */ /* 0x040fe40003fa4070 */
[----:B------:R-:W-:Y:S02]  /*b0a0*/  ISETP.GT.U32.AND P1, PT, R20, R10, PT ;  /* 0x0000000a1400720c */ /* 0x000fe40003f24070 */
[----:B------:R-:W-:-:S02]  /*b0b0*/  SEL R20, RZ, 0x1, !P3 ;  /* 0x00000001ff147807 */ /* 0x000fc40005800000 */
[C---:B------:R-:W-:Y:S02]  /*b0c0*/  IADD3 R23, P3, R13.reuse, 0x8, RZ ;  /* 0x000000080d177810 */ /* 0x040fe40007f7e0ff */
[----:B------:R-:W-:Y:S02]  /*b0d0*/  LOP3.LUT R22, R13, 0x68, RZ, 0xfc, !PT ;  /* 0x000000680d167812 */ /* 0x000fe400078efcff */
[----:B------:R-:W-:Y:S01]  /*b0e0*/  ISETP.GT.U32.AND.EX P4, PT, R12, RZ, PT, P4 ;  /* 0x000000ff0c00720c */ /* 0x000fe20003f84140 */
[----:B------:R-:W-:Y:S01]  /*b0f0*/  IMAD.X R246, RZ, RZ, R12, P3 ;  /* 0x000000fffff67224 */ /* 0x000fe200018e060c */
[----:B------:R-:W-:Y:S02]  /*b100*/  ISETP.GT.U32.AND P3, PT, R22, R10, PT ;  /* 0x0000000a1600720c */ /* 0x000fe40003f64070 */
[----:B------:R-:W-:Y:S02]  /*b110*/  SEL R21, RZ, 0x4, !P4 ;  /* 0x00000004ff157807 */ /* 0x000fe40006000000 */
[----:B------:R-:W-:-:S02]  /*b120*/  ISETP.GT.U32.AND.EX P1, PT, R12, RZ, PT, P1 ;  /* 0x000000ff0c00720c */ /* 0x000fc40003f24110 */
[----:B------:R-:W-:Y:S02]  /*b130*/  ISETP.GT.U32.AND.EX P3, PT, R12, RZ, PT, P3 ;  /* 0x000000ff0c00720c */ /* 0x000fe40003f64130 */
[----:B------:R-:W-:Y:S02]  /*b140*/  ISETP.GT.U32.AND P4, PT, R22, R8, PT ;  /* 0x000000081600720c */ /* 0x000fe40003f84070 */
[C---:B------:R-:W-:Y:S02]  /*b150*/  ISETP.GT.U32.AND.EX P5, PT, R12.reuse, RZ, PT, P5 ;  /* 0x000000ff0c00720c */ /* 0x040fe40003fa4150 */
[----:B------:R-:W-:Y:S02]  /*b160*/  SEL R216, RZ, 0x1, !P1 ;  /* 0x00000001ffd87807 */ /* 0x000fe40004800000 */
[----:B------:R-:W-:Y:S02]  /*b170*/  SEL R217, RZ, 0x1fffe, !P3 ;  /* 0x0001fffeffd97807 */ /* 0x000fe40005800000 */
[----:B------:R-:W-:-:S02]  /*b180*/  ISETP.GT.U32.AND.EX P4, PT, R12, RZ, PT, P4 ;  /* 0x000000ff0c00720c */ /* 0x000fc40003f84140 */
[C---:B------:R-:W-:Y:S02]  /*b190*/  IADD3 R247, P1, R13.reuse, 0x9, RZ ;  /* 0x000000090df77810 */ /* 0x040fe40007f3e0ff */
[----:B------:R-:W-:Y:S02]  /*b1a0*/  IADD3 R244, P3, R13, 0x10, RZ ;  /* 0x000000100df47810 */ /* 0x000fe40007f7e0ff */
[----:B------:R-:W-:Y:S02]  /*b1b0*/  SEL R22, RZ, 0x4, !P5 ;  /* 0x00000004ff167807 */ /* 0x000fe40006800000 */
[----:B------:R-:W-:Y:S01]  /*b1c0*/  ISETP.GT.U32.AND P5, PT, R23, R8, PT ;  /* 0x000000081700720c */ /* 0x000fe20003fa4070 */
[--C-:B------:R-:W-:Y:S01]  /*b1d0*/  IMAD.X R245, RZ, RZ, R12.reuse, P1 ;  /* 0x000000fffff57224 */ /* 0x100fe200008e060c */
[----:B------:R-:W-:Y:S01]  /*b1e0*/  SEL R23, RZ, 0x7fff8, !P4 ;  /* 0x0007fff8ff177807 */ /* 0x000fe20006000000 */
[----:B------:R-:W-:Y:S01]  /*b1f0*/  IMAD.X R242, RZ, RZ, R12, P3 ;  /* 0x000000fffff27224 */ /* 0x000fe200018e060c */
[----:B------:R-:W-:-:S02]  /*b200*/  IADD3 R241, P4, R13, 0x11, RZ ;  /* 0x000000110df17810 */ /* 0x000fc40007f9e0ff */
[C---:B------:R-:W-:Y:S02]  /*b210*/  IADD3 R240, P1, R13.reuse, 0x18, RZ ;  /* 0x000000180df07810 */ /* 0x040fe40007f3e0ff */
[C---:B------:R-:W-:Y:S01]  /*b220*/  IADD3 R237, P3, R13.reuse, 0x19, RZ ;  /* 0x000000190ded7810 */ /* 0x040fe20007f7e0ff */
[--C-:B------:R-:W-:Y:S01]  /*b230*/  IMAD.X R243, RZ, RZ, R12.reuse, P4 ;  /* 0x000000fffff37224 */ /* 0x100fe200020e060c */
        /* <DEDUP_REMOVED lines=16> */
[C---:B------:R-:W-:Y:S01]  /*b340*/  ISETP.GE.U32.AND P3, PT, R13.reuse, R8, PT ;  /* 0x000000080d00720c */ /* 0x040fe20003f66070 */
[--C-:B------:R-:W-:Y:S01]  /*b350*/  IMAD.X R222, RZ, RZ, R12.reuse, P4 ;  /* 0x000000ffffde7224 */ /* 0x100fe200020e060c */
[----:B------:R-:W-:Y:S01]  /*b360*/  ISETP.GT.U32.AND P4, PT, R13, R10, PT ;  /* 0x0000000a0d00720c */ /* 0x000fe20003f84070 */
[----:B------:R-:W-:Y:S01]  /*b370*/  IMAD.X R223, RZ, RZ, R12, P1 ;  /* 0x000000ffffdf7224 */ /* 0x000fe200008e060c */
[----:B------:R-:W-:-:S02]  /*b380*/  ISETP.GE.U32.AND.EX P3, PT, R12, RZ, PT, P3 ;  /* 0x000000ff0c00720c */ /* 0x000fc40003f66130 */
[----:B------:R-:W-:Y:S02]  /*b390*/  ISETP.GE.U32.AND P1, PT, R13, R10, PT ;  /* 0x0000000a0d00720c */ /* 0x000fe40003f26070 */
[C---:B------:R-:W-:Y:S02]  /*b3a0*/  ISETP.GT.U32.AND.EX P4, PT, R12.reuse, RZ, PT, P4 ;  /* 0x000000ff0c00720c */ /* 0x040fe40003f84140 */
[----:B------:R-:W-:Y:S02]  /*b3b0*/  ISETP.GE.U32.AND.EX P1, PT, R12, RZ, PT, P1 ;  /* 0x000000ff0c00720c */ /* 0x000fe40003f26110 */
[----:B------:R-:W-:Y:S01]  /*b3c0*/  ISETP.GT.U32.AND.EX P5, PT, R246, RZ, PT, P5 ;  /* 0x000000fff600720c */ /* 0x000fe20003fa4150 */
[----:B------:R-:W-:Y:S02]  /*b3d0*/  WARPGROUP.DEPBAR.LE gsb0, 0x0 ;  /* 0x00008000000079c5 */ /* 0x000fe40000010000 */
[----:B------:R-:W-:Y:S01]  /*b3e0*/  FMUL R153, R153, UR20 ;  /* 0x0000001499997c20 */ /* 0x000fe20008400000 */
[----:B------:R-:W-:Y:S01]  /*b3f0*/  FMUL R154, R154, UR20 ;  /* 0x000000149a9a7c20 */ /* 0x000fe20008400000 */
[----:B------:R-:W-:-:S03]  /*b400*/  FMUL R155, R155, UR20 ;  /* 0x000000149b9b7c20 */ /* 0x000fc60008400000 */
[----:B------:R-:W-:Y:S02]  /*b410*/  FSEL R0, R153, -INF , !P3 ;  /* 0xff80000099007808 */ /* 0x000fe40005800000 */
[----:B------:R-:W-:Y:S01]  /*b420*/  FSEL R2, R154, -INF , !P4 ;  /* 0xff8000009a027808 */ /* 0x000fe20006000000 */
[----:B------:R-:W-:Y:S02]  /*b430*/  FMUL R156, R156, UR20 ;  /* 0x000000149c9c7c20 */ /* 0x000fe40008400000 */
[----:B------:R0:W-:Y:S01]  /*b440*/  STL [R1+0x100], R0 ;  /* 0x0001000001007387 */ /* 0x0001e20000100800 */
[----:B------:R-:W-:-:S03]  /*b450*/  ISETP.GT.U32.AND P4, PT, R247, R8, PT ;  /* 0x00000008f700720c */ /* 0x000fc60003f84070 */
[----:B------:R-:W-:Y:S01]  /*b460*/  STL [R1+0xf0], R2 ;  /* 0x0000f00201007387 */ /* 0x000fe20000100800 */
[----:B0-----:R-:W-:Y:S01]  /*b470*/  FSEL R0, R155, -INF , !P1 ;  /* 0xff8000009b007808 */ /* 0x001fe20004800000 */
[----:B------:R-:W-:Y:S01]  /*b480*/  FMUL R157, R157, UR20 ;  /* 0x000000149d9d7c20 */ /* 0x000fe20008400000 */
[----:B------:R-:W-:-:S03]  /*b490*/  ISETP.GT.U32.AND.EX P4, PT, R245, RZ, PT, P4 ;  /* 0x000000fff500720c */ /* 0x000fc60003f84140 */
[----:B------:R0:W-:Y:S01]  /*b4a0*/  STL [R1+0xec], R0 ;  /* 0x0000ec0001007387 */ /* 0x0001e20000100800 */
[----:B------:R-:W-:Y:S01]  /*b4b0*/  ISETP.GT.U32.AND P3, PT, R13, R8, PT ;  /* 0x000000080d00720c */ /* 0x000fe20003f64070 */
[----:B------:R-:W-:Y:S01]  /*b4c0*/  FMUL R152, R152, UR20 ;  /* 0x0000001498987c20 */ /* 0x000fe20008400000 */
[----:B0-----:R-:W-:Y:S02]  /*b4d0*/  FSEL R0, R156, -INF , !P5 ;  /* 0xff8000009c007808 */ /* 0x001fe40006800000 */
[----:B------:R-:W-:-:S03]  /*b4e0*/  ISETP.GT.U32.AND.EX P3, PT, R12, RZ, PT, P3 ;  /* 0x000000ff0c00720c */ /* 0x000fc60003f64130 */
[----:B------:R0:W-:Y:S01]  /*b4f0*/  STL [R1+0x110], R0 ;  /* 0x0001100001007387 */ /* 0x0001e20000100800 */
[----:B------:R-:W-:Y:S01]  /*b500*/  ISETP.GT.U32.AND P1, PT, R247, R10, PT ;  /* 0x0000000af700720c */ /* 0x000fe20003f24070 */
[----:B------:R-:W-:Y:S01]  /*b510*/  FMUL R158, R158, UR20 ;  /* 0x000000149e9e7c20 */ /* 0x000fe20008400000 */
[----:B------:R-:W-:Y:S01]  /*b520*/  FMUL R159, R159, UR20 ;  /* 0x000000149f9f7c20 */ /* 0x000fe20008400000 */
[----:B0-----:R-:W-:Y:S02]  /*b530*/  FSEL R0, R157, -INF , !P4 ;  /* 0xff8000009d007808 */ /* 0x001fe40006000000 */
[----:B------:R-:W-:-:S03]  /*b540*/  ISETP.GT.U32.AND.EX P1, PT, R245, RZ, PT, P1 ;  /* 0x000000fff500720c */ /* 0x000fc60003f24110 */
[----:B------:R0:W-:Y:S01]  /*b550*/  STL [R1+0x10c], R0 ;  /* 0x00010c0001007387 */ /* 0x0001e20000100800 */
[----:B------:R-:W-:Y:S02]  /*b560*/  ISETP.GT.U32.AND P5, PT, R244, R8, PT ;  /* 0x00000008f400720c */ /* 0x000fe40003fa4070 */
[----:B------:R-:W-:Y:S02]  /*b570*/  FSEL R2, R158, -INF , !P3 ;  /* 0xff8000009e027808 */ /* 0x000fe40005800000 */
[----:B0-----:R-:W-:Y:S01]  /*b580*/  FSEL R0, R152, -INF , !P3 ;  /* 0xff80000098007808 */ /* 0x001fe20005800000 */
[----:B------:R-:W-:Y:S01]  /*b590*/  FMUL R160, R160, UR20 ;  /* 0x00000014a0a07c20 */ /* 0x000fe20008400000 */
[----:B------:R-:W-:-:S03]  /*b5a0*/  ISETP.GT.U32.AND.EX P5, PT, R242, RZ, PT, P5 ;  /* 0x000000fff200720c */ /* 0x000fc60003fa4150 */
[----:B------:R0:W-:Y:S01]  /*b5b0*/  STL [R1+0xf4], R0 ;  /* 0x0000f40001007387 */ /* 0x0001e20000100800 */
[----:B------:R-:W-:-:S03]  /*b5c0*/  ISETP.GT.U32.AND P3, PT, R241, R8, PT ;  /* 0x00000008f100720c */ /* 0x000fc60003f64070 */
[----:B------:R-:W-:Y:S01]  /*b5d0*/  STL [R1+0xe8], R2 ;  /* 0x0000e80201007387 */ /* 0x000fe20000100800 */
[----:B0-----:R-:W-:Y:S01]  /*b5e0*/  FSEL R0, R159, -INF , !P1 ;  /* 0xff8000009f007808 */ /* 0x001fe20004800000 */
[----:B------:R-:W-:Y:S01]  /*b5f0*/  FMUL R161, R161, UR20 ;  /* 0x00000014a1a17c20 */ /* 0x000fe20008400000 */
[----:B------:R-:W-:-:S03]  /*b600*/  ISETP.GT.U32.AND.EX P3, PT, R243, RZ, PT, P3 ;  /* 0x000000fff300720c */ /* 0x000fc60003f64130 */
[----:B------:R0:W-:Y:S01]  /*b610*/  STL [R1+0xe4], R0 ;  /* 0x0000e40001007387 */ /* 0x0001e20000100800 */
[-C--:B------:R-:W-:Y:S02]  /*b620*/  ISETP.GT.U32.AND P4, PT, R244, R10.reuse, PT ;  /* 0x0000000af400720c */ /* 0x080fe40003f84070 */
[----:B------:R-:W-:Y:S01]  /*b630*/  ISETP.GT.U32.AND P1, PT, R241, R10, PT ;  /* 0x0000000af100720c */ /* 0x000fe20003f24070 */
[----:B------:R-:W-:Y:S01]  /*b640*/  FMUL R162, R162, UR20 ;  /* 0x00000014a2a27c20 */ /* 0x000fe20008400000 */
[----:B0-----:R-:W-:Y:S01]  /*b650*/  FSEL R0, R160, -INF , !P5 ;  /* 0xff800000a0007808 */ /* 0x001fe20006800000 */
[----:B------:R-:W-:Y:S01]  /*b660*/  FMUL R163, R163, UR20 ;  /* 0x00000014a3a37c20 */ /* 0x000fe20008400000 */
[----:B------:R-:W-:-:S03]  /*b670*/  ISETP.GT.U32.AND.EX P4, PT, R242, RZ, PT, P4 ;  /* 0x000000fff200720c */ /* 0x000fc60003f84140 */
[----:B------:R0:W-:Y:S01]  /*b680*/  STL [R1+0xfc], R0 ;  /* 0x0000fc0001007387 */ /* 0x0001e20000100800 */
[----:B------:R-:W-:Y:S02]  /*b690*/  ISETP.GT.U32.AND.EX P1, PT, R243, RZ, PT, P1 ;  /* 0x000000fff300720c */ /* 0x000fe40003f24110 */
        /* <DEDUP_REMOVED lines=88> */
[----:B0-----:R-:W-:Y:S02]  /*bc20*/  FSEL R0, R179, -INF , !P1 ;  /* 0xff800000b3007808 */ /* 0x001fe40004800000 */
[----:B------:R-:W-:Y:S01]  /*bc30*/  ISETP.GT.U32.AND P1, PT, R221, R10, PT ;  /* 0x0000000add00720c */ /* 0x000fe20003f24070 */
[----:B------:R-:W-:Y:S02]  /*bc40*/  FMUL R183, R183, UR20 ;  /* 0x00000014b7b77c20 */ /* 0x000fe40008400000 */
[----:B------:R0:W-:Y:S01]  /*bc50*/  STL [R1+0xbc], R0 ;  /* 0x0000bc0001007387 */ /* 0x0001e20000100800 */
[----:B------:R-:W-:Y:S01]  /*bc60*/  ISETP.GT.U32.AND.EX P1, PT, R223, RZ, PT, P1 ;  /* 0x000000ffdf00720c */ /* 0x000fe20003f24110 */
[----:B------:R-:W-:Y:S01]  /*bc70*/  FMUL R182, R182, UR20 ;  /* 0x00000014b6b67c20 */ /* 0x000fe20008400000 */
[----:B------:R-:W-:Y:S02]  /*bc80*/  LOP3.LUT R152, R13, 0x40, RZ, 0xfc, !PT ;  /* 0x000000400d987812 */ /* 0x000fe400078efcff */
[----:B------:R-:W-:-:S02]  /*bc90*/  ISETP.GT.U32.AND P4, PT, R221, R8, PT ;  /* 0x00000008dd00720c */ /* 0x000fc40003f84070 */
[----:B0-----:R-:W-:Y:S02]  /*bca0*/  FSEL R0, R180, -INF , !P5 ;  /* 0xff800000b4007808 */ /* 0x001fe40006800000 */
[----:B------:R-:W-:Y:S01]  /*bcb0*/  ISETP.GT.U32.AND.EX P3, PT, R222, RZ, PT, P3 ;  /* 0x000000ffde00720c */ /* 0x000fe20003f64130 */
[----:B------:R-:W-:Y:S02]  /*bcc0*/  FMUL R181, R181, UR20 ;  /* 0x00000014b5b57c20 */ /* 0x000fe40008400000 */
[----:B------:R0:W-:Y:S01]  /*bcd0*/  STL [R1+0x12c], R0 ;  /* 0x00012c0001007387 */ /* 0x0001e20000100800 */
[----:B------:R-:W-:Y:S02]  /*bce0*/  ISETP.GT.U32.AND.EX P4, PT, R223, RZ, PT, P4 ;  /* 0x000000ffdf00720c */ /* 0x000fe40003f84140 */
[----:B------:R-:W-:Y:S01]  /*bcf0*/  FSEL R2, R182, -INF , !P3 ;  /* 0xff800000b6027808 */ /* 0x000fe20005800000 */
[----:B------:R-:W-:Y:S01]  /*bd00*/  FMUL R184, R184, UR20 ;  /* 0x00000014b8b87c20 */ /* 0x000fe20008400000 */
[----:B------:R-:W-:-:S02]  /*bd10*/  LOP3.LUT R153, R13, 0x41, RZ, 0xfc, !PT ;  /* 0x000000410d997812 */ /* 0x000fc400078efcff */
[----:B0-----:R-:W-:Y:S02]  /*bd20*/  FSEL R0, R183, -INF , !P1 ;  /* 0xff800000b7007808 */ /* 0x001fe40004800000 */
[-C--:B------:R-:W-:Y:S01]  /*bd30*/  ISETP.GT.U32.AND P1, PT, R152, R8.reuse, PT ;  /* 0x000000089800720c */ /* 0x080fe20003f24070 */
[----:B------:R-:W-:Y:S01]  /*bd40*/  STL [R1+0xb8], R2 ;  /* 0x0000b80201007387 */ /* 0x000fe20000100800 */
[----:B------:R-:W-:Y:S02]  /*bd50*/  FSEL R4, R181, -INF , !P4 ;  /* 0xff800000b5047808 */ /* 0x000fe40006000000 */
[----:B------:R-:W-:Y:S01]  /*bd60*/  ISETP.GT.U32.AND.EX P1, PT, R12, RZ, PT, P1 ;  /* 0x000000ff0c00720c */ /* 0x000fe20003f24110 */
[----:B------:R0:W-:Y:S01]  /*bd70*/  STL [R1+0xb4], R0 ;  /* 0x0000b40001007387 */ /* 0x0001e20000100800 */
[----:B------:R-:W-:Y:S01]  /*bd80*/  ISETP.GT.U32.AND P4, PT, R153, R8, PT ;  /* 0x000000089900720c */ /* 0x000fe20003f84070 */
[----:B------:R-:W-:Y:S01]  /*bd90*/  FMUL R185, R185, UR20 ;  /* 0x00000014b9b97c20 */ /* 0x000fe20008400000 */
[----:B------:R-:W-:-:S02]  /*bda0*/  ISETP.GT.U32.AND P3, PT, R152, R10, PT ;  /* 0x0000000a9800720c */ /* 0x000fc40003f64070 */
[----:B------:R-:W-:Y:S02]  /*bdb0*/  ISETP.GT.U32.AND.EX P4, PT, R12, RZ, PT, P4 ;  /* 0x000000ff0c00720c */ /* 0x000fe40003f84140 */
[----:B0-----:R-:W-:Y:S01]  /*bdc0*/  FSEL R0, R184, -INF , !P1 ;  /* 0xff800000b8007808 */ /* 0x001fe20004800000 */
[----:B------:R-:W-:Y:S01]  /*bdd0*/  FMUL R186, R186, UR20 ;  /* 0x00000014baba7c20 */ /* 0x000fe20008400000 */
[----:B------:R-:W-:-:S03]  /*bde0*/  ISETP.GT.U32.AND.EX P3, PT, R12, RZ, PT, P3 ;  /* 0x000000ff0c00720c */ /* 0x000fc60003f64130 */
[----:B------:R0:W-:Y:S01]  /*bdf0*/  STL [R1+0x13c], R0 ;  /* 0x00013c0001007387 */ /* 0x0001e20000100800 */
[----:B------:R-:W-:Y:S01]  /*be00*/  ISETP.GT.U32.AND P5, PT, R153, R10, PT ;  /* 0x0000000a9900720c */ /* 0x000fe20003fa4070 */
[----:B------:R-:W-:Y:S01]  /*be10*/  FMUL R187, R187, UR20 ;  /* 0x00000014bbbb7c20 */ /* 0x000fe20008400000 */
[----:B------:R-:W-:Y:S02]  /*be20*/  LOP3.LUT R153, R13, 0x48, RZ, 0xfc, !PT ;  /* 0x000000480d997812 */ /* 0x000fe400078efcff */
[----:B0-----:R-:W-:Y:S02]  /*be30*/  FSEL R0, R185, -INF , !P4 ;  /* 0xff800000b9007808 */ /* 0x001fe40006000000 */
        /* <DEDUP_REMOVED lines=10> */
[----:B0-----:R-:W-:Y:S02]  /*bee0*/  FSEL R0, R187, -INF , !P5 ;  /* 0xff800000bb007808 */ /* 0x001fe40006800000 */
[----:B------:R-:W-:-:S03]  /*bef0*/  ISETP.GT.U32.AND.EX P3, PT, R12, RZ, PT, P3 ;  /* 0x000000ff0c00720c */ /* 0x000fc60003f64130 */
[----:B------:R0:W-:Y:S02]  /*bf00*/  STL [R1+0xac], R0 ;  /* 0x0000ac0001007387 */ /* 0x0001e40000100800 */
[----:B0-----:R-:W-:-:S05]  /*bf10*/  FSEL R0, R188, -INF , !P4 ;  /* 0xff800000bc007808 */ /* 0x001fca0006000000 */
[----:B------:R0:W-:Y:S01]  /*bf20*/  STL [R1+0x138], R0 ;  /* 0x0001380001007387 */ /* 0x0001e20000100800 */
[----:B------:R-:W-:Y:S01]  /*bf30*/  FMUL R190, R190, UR20 ;  /* 0x00000014bebe7c20 */ /* 0x000fe20008400000 */
[-C--:B------:R-:W-:Y:S02]  /*bf40*/  ISETP.GT.U32.AND P4, PT, R152, R10.reuse, PT ;  /* 0x0000000a9800720c */ /* 0x080fe40003f84070 */
[----:B------:R-:W-:Y:S02]  /*bf50*/  ISETP.GT.U32.AND.EX P2, PT, R12, RZ, PT, P2 ;  /* 0x000000ff0c00720c */ /* 0x000fe40003f44120 */
[----:B0-----:R-:W-:Y:S02]  /*bf60*/  FSEL R0, R189, -INF , !P3 ;  /* 0xff800000bd007808 */ /* 0x001fe40005800000 */
[----:B------:R-:W-:Y:S02]  /*bf70*/  ISETP.GT.U32.AND P3, PT, R153, R10, PT ;  /* 0x0000000a9900720c */ /* 0x000fe40003f64070 */
[----:B------:R-:W-:-:S02]  /*bf80*/  LOP3.LUT R152, R13, 0x50, RZ, 0xfc, !PT ;  /* 0x000000500d987812 */ /* 0x000fc400078efcff */
[----:B------:R-:W-:Y:S01]  /*bf90*/  ISETP.GT.U32.AND.EX P3, PT, R12, RZ, PT, P3 ;  /* 0x000000ff0c00720c */ /* 0x000fe20003f64130 */
[----:B------:R0:W-:Y:S01]  /*bfa0*/  STL [R1+0x150], R0 ;  /* 0x0001500001007387 */ /* 0x0001e20000100800 */
[----:B------:R-:W-:Y:S01]  /*bfb0*/  SEL R153, RZ, 0x1, !P2 ;  /* 0x00000001ff997807 */ /* 0x000fe20005000000 */
[----:B------:R-:W-:Y:S01]  /*bfc0*/  FMUL R192, R192, UR20 ;  /* 0x00000014c0c07c20 */ /* 0x000fe20008400000 */
[----:B------:R-:W-:Y:S01]  /*bfd0*/  FMUL R191, R191, UR20 ;  /* 0x00000014bfbf7c20 */ /* 0x000fe20008400000 */
[----:B0-----:R-:W-:Y:S02]  /*bfe0*/  FSEL R0, R190, -INF , !P3 ;  /* 0xff800000be007808 */ /* 0x001fe40005800000 */
[----:B------:R-:W-:Y:S01]  /*bff0*/  ISETP.GT.U32.AND P3, PT, R152, R8, PT ;  /* 0x000000089800720c */ /* 0x000fe20003f64070 */
[----:B------:R-:W-:Y:S01]  /*c000*/  IMAD.IADD R219, R153, 0x1, R219 ;  /* 0x0000000199db7824 */ /* 0x000fe200078e02db */
[----:B------:R-:W-:Y:S02]  /*c010*/  LOP3.LUT R153, R13, 0x51, RZ, 0xfc, !PT ;  /* 0x000000510d997812 */ /* 0x000fe400078efcff */
[C---:B------:R-:W-:Y:S01]  /*c020*/  ISETP.GT.U32.AND.EX P3, PT, R12.reuse, RZ, PT, P3 ;  /* 0x000000ff0c00720c */ /* 0x040fe20003f64130 */
[----:B------:R0:W-:Y:S01]  /*c030*/  STL [R1+0xa8], R0 ;  /* 0x0000a80001007387 */ /* 0x0001e20000100800 */
[----:B------:R-:W-:Y:S01]  /*c040*/  ISETP.GT.U32.AND.EX P4, PT, R12, RZ, PT, P4 ;  /* 0x000000ff0c00720c */ /* 0x000fe20003f84140 */
[----:B------:R-:W-:-:S03]  /*c050*/  FMUL R193, R193, UR20 ;  /* 0x00000014c1c17c20 */ /* 0x000fc60008400000 */
[----:B------:R-:W-:Y:S02]  /*c060*/  FSEL R2, R191, -INF , !P4 ;  /* 0xff800000bf027808 */ /* 0x000fe40006000000 */
[----:B0-----:R-:W-:Y:S02]  /*c070*/  FSEL R0, R192, -INF , !P3 ;  /* 0xff800000c0007808 */ /* 0x001fe40005800000 */
[----:B------:R-:W-:Y:S01]  /*c080*/  ISETP.GT.U32.AND P3, PT, R153, R8, PT ;  /* 0x000000089900720c */ /* 0x000fe20003f64070 */
[----:B------:R-:W-:Y:S03]  /*c090*/  STL [R1+0xa4], R2 ;  /* 0x0000a40201007387 */ /* 0x000fe60000100800 */
[----:B------:R-:W-:Y:S01]  /*c0a0*/  ISETP.GT.U32.AND.EX P3, PT, R12, RZ, PT, P3 ;  /* 0x000000ff0c00720c */ /* 0x000fe20003f64130 */
[----:B------:R0:W-:Y:S01]  /*c0b0*/  STL [R1+0x144], R0 ;  /* 0x0001440001007387 */ /* 0x0001e20000100800 */
[----:B------:R-:W-:-:S02]  /*c0c0*/  IMAD.IADD R216, R216, 0x1, R217 ;  /* 0x00000001d8d87824 */ /* 0x000fc400078e02d9 */
[----:B------:R-:W-:Y:S01]  /*c0d0*/  FMUL R194, R194, UR20 ;  /* 0x00000014c2c27c20 */ /* 0x000fe20008400000 */
[----:B------:R-:W-:Y:S01]  /*c0e0*/  IMAD.IADD R218, R220, 0x1, R218 ;  /* 0x00000001dcda7824 */ /* 0x000fe200078e02da */
[----:B0-----:R-:W-:Y:S02]  /*c0f0*/  FSEL R0, R193, -INF , !P3 ;  /* 0xff800000c1007808 */ /* 0x001fe40005800000 */
[-C--:B------:R-:W-:Y:S02]  /*c100*/  ISETP.GT.U32.AND P3, PT, R152, R10.reuse, PT ;  /* 0x0000000a9800720c */ /* 0x080fe40003f64070 */
[----:B------:R-:W-:Y:S02]  /*c110*/  ISETP.GT.U32.AND P4, PT, R153, R10, PT ;  /* 0x0000000a9900720c */ /* 0x000fe40003f84070 */
[----:B------:R-:W-:Y:S01]  /*c120*/  ISETP.GT.U32.AND.EX P3, PT, R12, RZ, PT, P3 ;  /* 0x000000ff0c00720c */ /* 0x000fe20003f64130 */
[----:B------:R0:W-:Y:S01]  /*c130*/  STL [R1+0x140], R0 ;  /* 0x0001400001007387 */ /* 0x0001e20000100800 */
[----:B------:R-:W-:-:S02]  /*c140*/  LOP3.LUT R216, R216, 0x3, RZ, 0xc0, !PT ;  /* 0x00000003d8d87812 */ /* 0x000fc400078ec0ff */
[----:B------:R-:W-:Y:S01]  /*c150*/  LOP3.LUT R219, R219, 0x3, RZ, 0xc0, !PT ;  /* 0x00000003dbdb7812 */ /* 0x000fe200078ec0ff */
[----:B------:R-:W-:Y:S01]  /*c160*/  FMUL R195, R195, UR20 ;  /* 0x00000014c3c37c20 */ /* 0x000fe20008400000 */
[----:B------:R-:W-:Y:S02]  /*c170*/  LOP3.LUT R154, R13, 0x59, RZ, 0xfc, !PT ;  /* 0x000000590d9a7812 */ /* 0x000fe400078efcff */
[----:B------:R-:W-:Y:S02]  /*c180*/  ISETP.GT.U32.AND.EX P4, PT, R12, RZ, PT, P4 ;  /* 0x000000ff0c00720c */ /* 0x000fe40003f84140 */
[----:B0-----:R-:W-:Y:S01]  /*c190*/  FSEL R0, R194, -INF , !P3 ;  /* 0xff800000c2007808 */ /* 0x001fe20005800000 */
[----:B------:R-:W-:Y:S01]  /*c1a0*/  IMAD.IADD R19, R20, 0x1, R19 ;  /* 0x0000000114137824 */ /* 0x000fe200078e0213 */
[----:B------:R-:W-:Y:S02]  /*c1b0*/  LOP3.LUT R218, R218, 0x3, RZ, 0xc0, !PT ;  /* 0x00000003dada7812 */ /* 0x000fe400078ec0ff */
[----:B------:R-:W-:-:S02]  /*c1c0*/  IADD3 R22, R216, R23, R22 ;  /* 0x00000017d8167210 */ /* 0x000fc40007ffe016 */
[----:B------:R-:W-:Y:S02]  /*c1d0*/  IADD3 R16, R219, R17, R16 ;  /* 0x00000011db107210 */ /* 0x000fe40007ffe010 */
[----:B------:R-:W-:Y:S01]  /*c1e0*/  LOP3.LUT R13, R13, 0x58, RZ, 0xfc, !PT ;  /* 0x000000580d0d7812 */ /* 0x000fe200078efcff */
[----:B------:R0:W-:Y:S01]  /*c1f0*/  STL [R1+0xa0], R0 ;  /* 0x0000a00001007387 */ /* 0x0001e20000100800 */
[----:B------:R-:W-:Y:S01]  /*c200*/  IADD3 R14, R218, R14, R15 ;  /* 0x0000000eda0e7210 */ /* 0x000fe20007ffe00f */
[----:B------:R-:W-:Y:S01]  /*c210*/  IMAD.SHL.U32 R22, R22, 0x100, RZ ;  /* 0x0000010016167824 */ /* 0x000fe200078e00ff */
[----:B------:R-:W-:Y:S01]  /*c220*/  LOP3.LUT R16, R16, 0xf, RZ, 0xc0, !PT ;  /* 0x0000000f10107812 */ /* 0x000fe200078ec0ff */
[----:B------:R-:W-:Y:S01]  /*c230*/  FMUL R196, R196, UR20 ;  /* 0x00000014c4c47c20 */ /* 0x000fe20008400000 */
[----:B------:R-:W-:Y:S02]  /*c240*/  LOP3.LUT R19, R19, 0x3, RZ, 0xc0, !PT ;  /* 0x0000000313137812 */ /* 0x000fe400078ec0ff */
[----:B0-----:R-:W-:-:S02]  /*c250*/  FSEL R0, R195, -INF , !P4 ;  /* 0xff800000c3007808 */ /* 0x001fc40006000000 */
[-C--:B------:R-:W-:Y:S01]  /*c260*/  ISETP.GT.U32.AND P4, PT, R13, R8.reuse, PT ;  /* 0x000000080d00720c */ /* 0x080fe20003f84070 */
[----:B------:R-:W-:Y:S01]  /*c270*/  IMAD R14, R14, 0x10, R16 ;  /* 0x000000100e0e7824 */ /* 0x000fe200078e0210 */
[----:B------:R-:W-:Y:S02]  /*c280*/  ISETP.GT.U32.AND P5, PT, R154, R8, PT ;  /* 0x000000089a00720c */ /* 0x000fe40003fa4070 */
[----:B------:R-:W-:Y:S01]  /*c290*/  ISETP.GT.U32.AND.EX P4, PT, R12, RZ, PT, P4 ;  /* 0x000000ff0c00720c */ /* 0x000fe20003f84140 */
[----:B------:R-:W-:Y:S01]  /*c2a0*/  STL [R1+0x6cc], R8 ;  /* 0x0006cc0801007387 */ /* 0x000fe20000100800 */
[----:B------:R-:W-:Y:S02]  /*c2b0*/  IADD3 R18, R19, R18, R21 ;  /* 0x0000001213127210 */ /* 0x000fe40007ffe015 */
[----:B------:R-:W-:Y:S01]  /*c2c0*/  LOP3.LUT R22, R22, 0xf00, RZ, 0xe2, !PT ;  /* 0x00000f0016167812 */ /* 0x000fe200078ee2ff */
[----:B------:R0:W-:Y:S01]  /*c2d0*/  STL [R1+0x9c], R0 ;  /* 0x00009c0001007387 */ /* 0x0001e20000100800 */
[----:B------:R-:W-:Y:S01]  /*c2e0*/  FMUL R197, R197, UR20 ;  /* 0x00000014c5c57c20 */ /* 0x000fe20008400000 */
[----:B------:R-:W-:-:S02]  /*c2f0*/  LOP3.LUT R14, R14, 0xff, RZ, 0xc0, !PT ;  /* 0x000000ff0e0e7812 */ /* 0x000fc400078ec0ff */
[----:B------:R-:W-:Y:S01]  /*c300*/  ISETP.GT.U32.AND.EX P5, PT, R12, RZ, PT, P5 ;  /* 0x000000ff0c00720c */ /* 0x000fe20003fa4150 */
[----:B------:R-:W-:Y:S01]  /*c310*/  IMAD R18, R18, 0x1000, R22 ;  /* 0x0000100012127824 */ /* 0x000fe200078e0216 */
[-C--:B------:R-:W-:Y:S02]  /*c320*/  ISETP.GT.U32.AND P3, PT, R13, R10.reuse, PT ;  /* 0x0000000a0d00720c */ /* 0x080fe40003f64070 */
[----:B0-----:R-:W-:Y:S01]  /*c330*/  FSEL R0, R196, -INF , !P4 ;  /* 0xff800000c4007808 */ /* 0x001fe20006000000 */
[----:B------:R-:W-:Y:S01]  /*c340*/  FMUL R198, R198, UR20 ;  /* 0x00000014c6c67c20 */ /* 0x000fe20008400000 */
[----:B------:R-:W-:Y:S01]  /*c350*/  ISETP.GT.U32.AND P1, PT, R154, R10, PT ;  /* 0x0000000a9a00720c */ /* 0x000fe20003f24070 */
[----:B------:R-:W-:Y:S02]  /*c360*/  IMAD.IADD R10, R18, 0x1, R14 ;  /* 0x00000001120a7824 */ /* 0x000fe400078e020e */
[----:B------:R0:W-:Y:S01]  /*c370*/  STL [R1+0x120], R0 ;  /* 0x0001200001007387 */ /* 0x0001e20000100800 */
[----:B------:R-:W-:Y:S01]  /*c380*/  ISETP.GT.U32.AND.EX P3, PT, R12, RZ, PT, P3 ;  /* 0x000000ff0c00720c */ /* 0x000fe20003f64130 */
[----:B------:R-:W-:Y:S01]  /*c390*/  FMUL R199, R199, UR20 ;  /* 0x00000014c7c77c20 */ /* 0x000fe20008400000 */
[----:B------:R-:W-:-:S02]  /*c3a0*/  LOP3.LUT R10, R10, 0xffff, RZ, 0xc0, !PT ;  /* 0x0000ffff0a0a7812 */ /* 0x000fc400078ec0ff */
[----:B0-----:R-:W-:Y:S02]  /*c3b0*/  FSEL R0, R197, -INF , !P5 ;  /* 0xff800000c5007808 */ /* 0x001fe40006800000 */
[----:B------:R-:W-:-:S03]  /*c3c0*/  ISETP.GT.U32.AND.EX P1, PT, R12, RZ, PT, P1 ;  /* 0x000000ff0c00720c */ /* 0x000fc60003f24110 */
[----:B------:R0:W-:Y:S01]  /*c3d0*/  STL [R1+0x11c], R0 ;  /* 0x00011c0001007387 */ /* 0x0001e20000100800 */
[----:B------:R-:W-:Y:S01]  /*c3e0*/  SHF.R.U32.HI R13, RZ, 0xf, R10 ;  /* 0x0000000fff0d7819 */ /* 0x000fe2000001160a */
[----:B------:R-:W-:Y:S01]  /*c3f0*/  FMUL R200, R200, UR20 ;  /* 0x00000014c8c87c20 */ /* 0x000fe20008400000 */
[----:B0-----:R-:W-:Y:S02]  /*c400*/  FSEL R0, R198, -INF , !P3 ;  /* 0xff800000c6007808 */ /* 0x001fe40005800000 */
[----:B------:R-:W-:-:S03]  /*c410*/  LOP3.LUT P4, RZ, R13, 0x1, RZ, 0xc0, !PT ;  /* 0x000000010dff7812 */ /* 0x000fc6000788c0ff */
        /* <DEDUP_REMOVED lines=21> */
[--C-:B------:R-:W-:Y:S02]  /*c570*/  SHF.R.U32.HI R13, RZ, 0x9, R10.reuse ;  /* 0x00000009ff0d7819 */ /* 0x100fe4000001160a */
[----:B------:R-:W-:Y:S02]  /*c580*/  SHF.R.U32.HI R12, RZ, 0xa, R10 ;  /* 0x0000000aff0c7819 */ /* 0x000fe4000001160a */
[----:B0-----:R-:W-:Y:S01]  /*c590*/  FSEL R0, R203, -INF , !P1 ;  /* 0xff800000cb007808 */ /* 0x001fe20004800000 */
[----:B------:R-:W-:Y:S01]  /*c5a0*/  FMUL R206, R206, UR20 ;  /* 0x00000014cece7c20 */ /* 0x000fe20008400000 */
[----:B------:R-:W-:-:S03]  /*c5b0*/  LOP3.LUT P3, RZ, R13, 0x1, RZ, 0xc0, !PT ;  /* 0x000000010dff7812 */ /* 0x000fc6000786c0ff */
[----:B------:R0:W-:Y:S01]  /*c5c0*/  STL [R1+0x8c], R0 ;  /* 0x00008c0001007387 */ /* 0x0001e20000100800 */
[----:B------:R-:W-:Y:S02]  /*c5d0*/  LOP3.LUT P5, RZ, R12, 0x1, RZ, 0xc0, !PT ;  /* 0x000000010cff7812 */ /* 0x000fe400078ac0ff */
[----:B------:R-:W-:Y:S02]  /*c5e0*/  SHF.R.U32.HI R12, RZ, 0x8, R10 ;  /* 0x00000008ff0c7819 */ /* 0x000fe4000001160a */
[----:B0-----:R-:W-:Y:S01]  /*c5f0*/  FSEL R0, R204, -INF , !P4 ;  /* 0xff800000cc007808 */ /* 0x001fe20006000000 */
[----:B------:R-:W-:Y:S01]  /*c600*/  FMUL R207, R207, UR20 ;  /* 0x00000014cfcf7c20 */ /* 0x000fe20008400000 */
[----:B------:R-:W-:-:S03]  /*c610*/  LOP3.LUT P1, RZ, R12, 0x1, RZ, 0xc0, !PT ;  /* 0x000000010cff7812 */ /* 0x000fc6000782c0ff */
[----:B------:R0:W-:Y:S02]  /*c620*/  STL [R1+0xf8], R0 ;  /* 0x0000f80001007387 */ /* 0x0001e40000100800 */
[----:B0-----:R-:W-:-:S05]  /*c630*/  FSEL R0, R206, -INF , !P3 ;  /* 0xff800000ce007808 */ /* 0x001fca0005800000 */
[----:B------:R0:W-:Y:S04]  /*c640*/  STL [R1+0x88], R0 ;  /* 0x0000880001007387 */ /* 0x0001e80000100800 */
[----:B------:R-:W2:Y:S04]  /*c650*/  LDL R221, [R1+0x288] ;  /* 0x0002880001dd7983 */ /* 0x000ea80000100800 */
[----:B------:R-:W3:Y:S01]  /*c660*/  LDL R220, [R1+0x290] ;  /* 0x0002900001dc7983 */ /* 0x000ee20000100800 */
[----:B0-----:R-:W-:-:S05]  /*c670*/  FSEL R0, R207, -INF , !P1 ;  /* 0xff800000cf007808 */ /* 0x001fca0004800000 */
[----:B------:R0:W-:Y:S04]  /*c680*/  STL [R1+0x84], R0 ;  /* 0x0000840001007387 */ /* 0x0001e80000100800 */
[----:B------:R-:W4:Y:S04]  /*c690*/  LDL R218, [R1+0x284] ;  /* 0x0002840001da7983 */ /* 0x000f280000100800 */
[----:B------:R-:W4:Y:S04]  /*c6a0*/  LDL R22, [R1+0x2a0] ;  /* 0x0002a00001167983 */ /* 0x000f280000100800 */
[----:B------:R-:W4:Y:S04]  /*c6b0*/  LDL R219, [R1+0x298] ;  /* 0x0002980001db7983 */ /* 0x000f280000100800 */
[----:B0-----:R-:W4:Y:S04]  /*c6c0*/  LDL R0, [R1+0x29c] ;  /* 0x00029c0001007983 */ /* 0x001f280000100800 */
[----:B------:R-:W4:Y:S04]  /*c6d0*/  LDL R15, [R1+0x28c] ;  /* 0x00028c00010f7983 */ /* 0x000f280000100800 */
[----:B------:R-:W4:Y:S04]  /*c6e0*/  LDL R9, [R1+0x2a8] ;  /* 0x0002a80001097983 */ /* 0x000f280000100800 */
[----:B------:R-:W4:Y:S01]  /*c6f0*/  LDL R8, [R1+0x294] ;  /* 0x0002940001087983 */ /* 0x000f220000100800 */
[----:B------:R-:W-:-:S02]  /*c700*/  SHF.R.U32.HI R13, RZ, 0x7, R10 ;  /* 0x00000007ff0d7819 */ /* 0x000fc4000001160a */
[--C-:B------:R-:W-:Y:S01]  /*c710*/  SHF.R.U32.HI R12, RZ, 0x5, R10.reuse ;  /* 0x00000005ff0c7819 */ /* 0x100fe2000001160a */
[----:B------:R-:W4:Y:S01]  /*c720*/  LDL R14, [R1+0x2b0] ;  /* 0x0002b000010e7983 */ /* 0x000f220000100800 */
[----:B------:R-:W-:Y:S01]  /*c730*/  LOP3.LUT P4, RZ, R13, 0x1, RZ, 0xc0, !PT ;  /* 0x000000010dff7812 */ /* 0x000fe2000788c0ff */
[----:B------:R-:W-:Y:S01]  /*c740*/  FMUL R210, R210, UR20 ;  /* 0x00000014d2d27c20 */ /* 0x000fe20008400000 */
[----:B------:R-:W-:Y:S01]  /*c750*/  SHF.R.U32.HI R13, RZ, 0x4, R10 ;  /* 0x00000004ff0d7819 */ /* 0x000fe2000001160a */
[----:B------:R-:W4:Y:S01]  /*c760*/  LDL R17, [R1+0x2a4] ;  /* 0x0002a40001117983 */ /* 0x000f220000100800 */
[----:B------:R-:W-:-:S03]  /*c770*/  LOP3.LUT P3, RZ, R12, 0x1, RZ, 0xc0, !PT ;  /* 0x000000010cff7812 */ /* 0x000fc6000786c0ff */
[----:B------:R-:W4:Y:S01]  /*c780*/  LDL R16, [R1+0x2c0] ;  /* 0x0002c00001107983 */ /* 0x000f220000100800 */
[----:B------:R-:W-:Y:S01]  /*c790*/  SHF.R.U32.HI R12, RZ, 0x1, R10 ;  /* 0x00000001ff0c7819 */ /* 0x000fe2000001160a */
[----:B------:R-:W-:Y:S02]  /*c7a0*/  FMUL R211, R211, UR20 ;  /* 0x00000014d3d37c20 */ /* 0x000fe40008400000 */
[----:B------:R-:W4:Y:S01]  /*c7b0*/  LDL R216, [R1+0x2ac] ;  /* 0x0002ac0001d87983 */ /* 0x000f220000100800 */
[----:B------:R-:W-:-:S03]  /*c7c0*/  LOP3.LUT P1, RZ, R13, 0x1, RZ, 0xc0, !PT ;  /* 0x000000010dff7812 */ /* 0x000fc6000782c0ff */
[----:B------:R-:W4:Y:S01]  /*c7d0*/  LDL R23, [R1+0x2c8] ;  /* 0x0002c80001177983 */ /* 0x000f220000100800 */
[----:B------:R-:W-:-:S03]  /*c7e0*/  FSEL R11, R210, -INF , !P3 ;  /* 0xff800000d20b7808 */ /* 0x000fc60005800000 */
[----:B------:R-:W4:Y:S01]  /*c7f0*/  LDL R3, [R1+0x2bc] ;  /* 0x0002bc0001037983 */ /* 0x000f220000100800 */
[----:B------:R-:W-:Y:S01]  /*c800*/  LOP3.LUT P3, RZ, R12, 0x1, RZ, 0xc0, !PT ;  /* 0x000000010cff7812 */ /* 0x000fe2000786c0ff */
[----:B------:R-:W-:Y:S02]  /*c810*/  USHF.R.S32.HI UR7, URZ, 0x1f, UR6 ;  /* 0x0000001f3f077899 */ /* 0x000fe40008011406 */
[----:B------:R-:W4:Y:S01]  /*c820*/  LDL R217, [R1+0x2b8] ;  /* 0x0002b80001d97983 */ /* 0x000f220000100800 */
[----:B------:R-:W-:-:S03]  /*c830*/  FSEL R12, R211, -INF , !P1 ;  /* 0xff800000d30c7808 */ /* 0x000fc60004800000 */
[----:B------:R-:W4:Y:S01]  /*c840*/  LDL R2, [R1+0x2d8] ;  /* 0x0002d80001027983 */ /* 0x000f220000100800 */
[----:B------:R-:W-:-:S03]  /*c850*/  FMUL R252, R214, UR20 ;  /* 0x00000014d6fc7c20 */ /* 0x000fc60008400000 */
[----:B------:R-:W4:Y:S01]  /*c860*/  LDL R21, [R1+0x2c4] ;  /* 0x0002c40001157983 */ /* 0x000f220000100800 */
[----:B------:R-:W-:-:S03]  /*c870*/  FMUL R204, R215, UR20 ;  /* 0x00000014d7cc7c20 */ /* 0x000fc60008400000 */
[----:B------:R-:W4:Y:S04]  /*c880*/  LDL R19, [R1+0x2b4] ;  /* 0x0002b40001137983 */ /* 0x000f280000100800 */
[----:B------:R-:W4:Y:S04]  /*c890*/  LDL R5, [R1+0x2d4] ;  /* 0x0002d40001057983 */ /* 0x000f280000100800 */
[----:B------:R-:W4:Y:S01]  /*c8a0*/  LDL R18, [R1+0x2d0] ;  /* 0x0002d00001127983 */ /* 0x000f220000100800 */
[----:B------:R-:W-:-:S03]  /*c8b0*/  FSEL R252, R252, -INF , !P3 ;  /* 0xff800000fcfc7808 */ /* 0x000fc60005800000 */
[----:B------:R-:W4:Y:S04]  /*c8c0*/  LDL R20, [R1+0x2e0] ;  /* 0x0002e00001147983 */ /* 0x000f280000100800 */
[----:B------:R-:W4:Y:S04]  /*c8d0*/  LDL R7, [R1+0x2cc] ;  /* 0x0002cc0001077983 */ /* 0x000f280000100800 */
[----:B------:R-:W4:Y:S01]  /*c8e0*/  LDL R6, [R1+0x2e8] ;  /* 0x0002e80001067983 */ /* 0x000f220000100800 */
[----:B------:R-:W-:-:S03]  /*c8f0*/  FSEL R204, R204, -INF , !P2 ;  /* 0xff800000cccc7808 */ /* 0x000fc60005000000 */
[----:B------:R0:W-:Y:S01]  /*c900*/  STL [R1+0x80], R12 ;  /* 0x0000800c01007387 */ /* 0x0001e20000100800 */
[----:B--2---:R-:W-:Y:S02]  /*c910*/  IADD3 R246, P1, R221, UR6, RZ ;  /* 0x00000006ddf67c10 */ /* 0x004fe4000ff3e0ff */
[----:B---3--:R-:W-:Y:S02]  /*c920*/  IADD3 R244, P3, R220, UR6, RZ ;  /* 0x00000006dcf47c10 */ /* 0x008fe4000ff7e0ff */
[----:B----4-:R-:W-:Y:S02]  /*c930*/  IADD3.X R247, R218, UR7, RZ, P1, !PT ;  /* 0x00000007daf77c10 */ /* 0x010fe40008ffe4ff */
[----:B0-----:R-:W-:-:S03]  /*c940*/  IADD3 R12, P1, R22, UR6, RZ ;  /* 0x00000006160c7c10 */ /* 0x001fc6000ff3e0ff */
[----:B------:R-:W2:Y:S01]  /*c950*/  LDG.E.U8 R246, desc[UR44][R246.64] ;  /* 0x0000002cf6f67981 */ /* 0x000ea2000c1e1100 */
[----:B------:R-:W-:-:S03]  /*c960*/  IADD3 R242, P2, R219, UR6, RZ ;  /* 0x00000006dbf27c10 */ /* 0x000fc6000ff5e0ff */
[----:B------:R-:W3:Y:S01]  /*c970*/  LDL R22, [R1+0x2f0] ;  /* 0x0002f00001167983 */ /* 0x000ee20000100800 */
[----:B------:R-:W-:-:S03]  /*c980*/  IADD3.X R13, R0, UR7, RZ, P1, !PT ;  /* 0x00000007000d7c10 */ /* 0x000fc60008ffe4ff */
[----:B------:R-:W4:Y:S01]  /*c990*/  LDL R0, [R1+0x2e4] ;  /* 0x0002e40001007983 */ /* 0x000f220000100800 */
[----:B------:R-:W-:Y:S02]  /*c9a0*/  IADD3.X R245, R15, UR7, RZ, P3, !PT ;  /* 0x000000070ff57c10 */ /* 0x000fe40009ffe4ff */
[----:B------:R-:W-:Y:S02]  /*c9b0*/  IADD3 R248, P3, R9, UR6, RZ ;  /* 0x0000000609f87c10 */ /* 0x000fe4000ff7e0ff */
[----:B------:R-:W2:Y:S01]  /*c9c0*/  LDL R9, [R1+0x2dc] ;  /* 0x0002dc0001097983 */ /* 0x000ea20000100800 */
[----:B------:R-:W-:-:S03]  /*c9d0*/  IADD3.X R243, R8, UR7, RZ, P2, !PT ;  /* 0x0000000708f37c10 */ /* 0x000fc600097fe4ff */
[----:B------:R-:W3:Y:S01]  /*c9e0*/  LDL R8, [R1+0x2f8] ;  /* 0x0002f80001087983 */ /* 0x000ee20000100800 */
[----:B------:R-:W-:Y:S02]  /*c9f0*/  IADD3 R14, P2, R14, UR6, RZ ;  /* 0x000000060e0e7c10 */ /* 0x000fe4000ff5e0ff */
[----:B------:R-:W-:Y:S02]  /*ca00*/  IADD3.X R249, R17, UR7, RZ, P3, !PT ;  /* 0x0000000711f97c10 */ /* 0x000fe40009ffe4ff */
[----:B------:R-:W-:Y:S02]  /*ca10*/  IADD3 R16, P3, R16, UR6, RZ ;  /* 0x0000000610107c10 */ /* 0x000fe4000ff7e0ff */
[----:B------:R-:W-:Y:S02]  /*ca20*/  IADD3.X R15, R216, UR7, RZ, P2, !PT ;  /* 0x00000007d80f7c10 */ /* 0x000fe400097fe4ff */
[----:B------:R-:W-:Y:S02]  /*ca30*/  IADD3 R216, P2, R23, UR6, RZ ;  /* 0x0000000617d87c10 */ /* 0x000fe4000ff5e0ff */
[----:B------:R-:W-:-:S02]  /*ca40*/  IADD3.X R17, R3, UR7, RZ, P3, !PT ;  /* 0x0000000703117c10 */ /* 0x000fc40009ffe4ff */
[----:B------:R-:W-:Y:S02]  /*ca50*/  IADD3 R250, P1, R217, UR6, RZ ;  /* 0x00000006d9fa7c10 */ /* 0x000fe4000ff3e0ff */
[----:B------:R-:W-:Y:S02]  /*ca60*/  IADD3 R2, P3, R2, UR6, RZ ;  /* 0x0000000602027c10 */ /* 0x000fe4000ff7e0ff */
[----:B------:R-:W-:Y:S02]  /*ca70*/  IADD3.X R217, R21, UR7, RZ, P2, !PT ;  /* 0x0000000715d97c10 */ /* 0x000fe400097fe4ff */
[----:B------:R-:W-:-:S03]  /*ca80*/  IADD3.X R251, R19, UR7, RZ, P1, !PT ;  /* 0x0000000713fb7c10 */ /* 0x000fc60008ffe4ff */
[----:B------:R-:W-:Y:S01]  /*ca90*/  STL.64 [R1], R216 ;  /* 0x000000d801007387 */ /* 0x000fe20000100a00 */
[----:B------:R-:W-:-:S03]  /*caa0*/  IADD3.X R3, R5, UR7, RZ, P3, !PT ;  /* 0x0000000705037c10 */ /* 0x000fc60009ffe4ff */
[----:B------:R-:W3:Y:S01]  /*cab0*/  LDL R225, [R1+0x300] ;  /* 0x0003000001e17983 */ /* 0x000ee20000100800 */
[----:B------:R-:W-:-:S03]  /*cac0*/  IADD3 R18, P1, R18, UR6, RZ ;  /* 0x0000000612127c10 */ /* 0x000fc6000ff3e0ff */
[----:B------:R0:W-:Y:S01]  /*cad0*/  STL.64 [R1+0x8], R2 ;  /* 0x0000080201007387 */ /* 0x0001e20000100a00 */
[----:B------:R-:W-:-:S03]  /*cae0*/  IADD3 R20, P2, R20, UR6, RZ ;  /* 0x0000000614147c10 */ /* 0x000fc6000ff5e0ff */
[----:B------:R-:W3:Y:S01]  /*caf0*/  LDL R224, [R1+0x2f4] ;  /* 0x0002f40001e07983 */ /* 0x000ee20000100800 */
[----:B------:R-:W-:-:S03]  /*cb00*/  IADD3.X R19, R7, UR7, RZ, P1, !PT ;  /* 0x0000000707137c10 */ /* 0x000fc60008ffe4ff */
[----:B------:R-:W3:Y:S01]  /*cb10*/  LDL R219, [R1+0x310] ;  /* 0x0003100001db7983 */ /* 0x000ee20000100800 */
[----:B------:R-:W-:-:S03]  /*cb20*/  IADD3 R6, P1, R6, UR6, RZ ;  /* 0x0000000606067c10 */ /* 0x000fc6000ff3e0ff */
[----:B0-----:R-:W3:Y:S04]  /*cb30*/  LDL R3, [R1+0x2ec] ;  /* 0x0002ec0001037983 */ /* 0x001ee80000100800 */
[----:B------:R-:W3:Y:S04]  /*cb40*/  LDL R2, [R1+0x308] ;  /* 0x0003080001027983 */ /* 0x000ee80000100800 */
[----:B------:R-:W3:Y:S04]  /*cb50*/  LDL R218, [R1+0x2fc] ;  /* 0x0002fc0001da7983 */ /* 0x000ee80000100800 */
[----:B------:R-:W3:Y:S04]  /*cb60*/  LDL R5, [R1+0x304] ;  /* 0x0003040001057983 */ /* 0x000ee80000100800 */
[----:B------:R-:W3:Y:S04]  /*cb70*/  LDL R217, [R1+0x318] ;  /* 0x0003180001d97983 */ /* 0x000ee80000100800 */
[----:B------:R-:W3:Y:S01]  /*cb80*/  LDL R221, [R1+0x320] ;  /* 0x0003200001dd7983 */ /* 0x000ee20000100800 */
[----:B----4-:R-:W-:-:S02]  /*cb90*/  IADD3.X R7, R0, UR7, RZ, P1, !PT ;  /* 0x0000000700077c10 */ /* 0x010fc40008ffe4ff */
[----:B--2---:R-:W-:Y:S02]  /*cba0*/  IADD3.X R21, R9, UR7, RZ, P2, !PT ;  /* 0x0000000709157c10 */ /* 0x004fe400097fe4ff */
[----:B------:R-:W2:Y:S01]  /*cbb0*/  LDL R9, [R1+0x30c] ;  /* 0x00030c0001097983 */ /* 0x000ea20000100800 */
[----:B---3--:R-:W-:-:S03]  /*cbc0*/  IADD3 R222, P2, R8, UR6, RZ ;  /* 0x0000000608de7c10 */ /* 0x008fc6000ff5e0ff */
[----:B------:R-:W3:Y:S04]  /*cbd0*/  LDL R8, [R1+0x328] ;  /* 0x0003280001087983 */ /* 0x000ee80000100800 */
[----:B------:R0:W-:Y:S04]  /*cbe0*/  STL.64 [R1+0x10], R6 ;  /* 0x0000100601007387 */ /* 0x0001e80000100a00 */
[----:B------:R-:W4:Y:S04]  /*cbf0*/  LDL R220, [R1+0x314] ;  /* 0x0003140001dc7983 */ /* 0x000f280000100800 */
[----:B------:R-:W4:Y:S04]  /*cc00*/  LDL R0, [R1+0x324] ;  /* 0x0003240001007983 */ /* 0x000f280000100800 */
[----:B------:R-:W4:Y:S01]  /*cc10*/  LDL R216, [R1+0x330] ;  /* 0x0003300001d87983 */ /* 0x000f220000100800 */
[----:B------:R-:W-:-:S03]  /*cc20*/  IADD3 R22, P3, R22, UR6, RZ ;  /* 0x0000000616167c10 */ /* 0x000fc6000ff7e0ff */
[----:B0-----:R-:W4:Y:S04]  /*cc30*/  LDL R7, [R1+0x31c] ;  /* 0x00031c0001077983 */ /* 0x001f280000100800 */
[----:B------:R-:W4:Y:S01]  /*cc40*/  LDL R6, [R1+0x338] ;  /* 0x0003380001067983 */ /* 0x000f220000100800 */
[----:B------:R-:W-:Y:S02]  /*cc50*/  IADD3 R152, P1, R225, UR6, RZ ;  /* 0x00000006e1987c10 */ /* 0x000fe4000ff3e0ff */
[----:B------:R-:W-:Y:S02]  /*cc60*/  IADD3.X R223, R224, UR7, RZ, P2, !PT ;  /* 0x00000007e0df7c10 */ /* 0x000fe400097fe4ff */
[----:B------:R-:W-:Y:S02]  /*cc70*/  IADD3 R154, P2, R219, UR6, RZ ;  /* 0x00000006db9a7c10 */ /* 0x000fe4000ff5e0ff */
[----:B------:R-:W-:-:S02]  /*cc80*/  IADD3.X R23, R3, UR7, RZ, P3, !PT ;  /* 0x0000000703177c10 */ /* 0x000fc40009ffe4ff */
[----:B------:R-:W-:Y:S01]  /*cc90*/  IADD3 R2, P3, R2, UR6, RZ ;  /* 0x0000000602027c10 */ /* 0x000fe2000ff7e0ff */
[----:B------:R-:W-:Y:S01]  /*cca0*/  STL.64 [R1+0x18], R222 ;  /* 0x000018de01007387 */ /* 0x000fe20000100a00 */
[----:B------:R-:W-:Y:S02]  /*ccb0*/  IADD3.X R153, R218, UR7, RZ, P1, !PT ;  /* 0x00000007da997c10 */ /* 0x000fe40008ffe4ff */
[----:B------:R-:W-:Y:S02]  /*ccc0*/  IADD3.X R3, R5, UR7, RZ, P3, !PT ;  /* 0x0000000705037c10 */ /* 0x000fe40009ffe4ff */
[----:B------:R-:W-:Y:S02]  /*ccd0*/  IADD3 R218, P1, R217, UR6, RZ ;  /* 0x00000006d9da7c10 */ /* 0x000fe4000ff3e0ff */
[----:B------:R-:W4:Y:S04]  /*cce0*/  LDL R217, [R1+0x340] ;  /* 0x0003400001d97983 */ /* 0x000f280000100800 */
[----:B------:R0:W-:Y:S04]  /*ccf0*/  STL.64 [R1+0x20], R2 ;  /* 0x0000200201007387 */ /* 0x0001e80000100a00 */
[----:B------:R-:W4:Y:S04]  /*cd00*/  LDL R5, [R1+0x334] ;  /* 0x0003340001057983 */ /* 0x000f280000100800 */
[----:B0-----:R-:W4:Y:S04]  /*cd10*/  LDL R3, [R1+0x32c] ;  /* 0x00032c0001037983 */ /* 0x001f280000100800 */
[----:B------:R-:W4:Y:S01]  /*cd20*/  LDL R2, [R1+0x348] ;  /* 0x0003480001027983 */ /* 0x000f220000100800 */
[----:B--2---:R-:W-:-:S02]  /*cd30*/  IADD3.X R155, R9, UR7, RZ, P2, !PT ;  /* 0x00000007099b7c10 */ /* 0x004fc400097fe4ff */
[----:B---3--:R-:W-:Y:S02]  /*cd40*/  IADD3 R8, P2, R8, UR6, RZ ;  /* 0x0000000608087c10 */ /* 0x008fe4000ff5e0ff */
[----:B----4-:R-:W-:Y:S02]  /*cd50*/  IADD3.X R219, R220, UR7, RZ, P1, !PT ;  /* 0x00000007dcdb7c10 */ /* 0x010fe40008ffe4ff */
[----:B------:R-:W-:-:S03]  /*cd60*/  IADD3.X R9, R0, UR7, RZ, P2, !PT ;  /* 0x0000000700097c10 */ /* 0x000fc600097fe4ff */
[----:B------:R-:W-:Y:S04]  /*cd70*/  STL.64 [R1+0x28], R218 ;  /* 0x000028da01007387 */ /* 0x000fe80000100a00 */
[----:B------:R-:W2:Y:S04]  /*cd80*/  LDL R225, [R1+0x350] ;  /* 0x0003500001e17983 */ /* 0x000ea80000100800 */
[----:B------:R0:W-:Y:S04]  /*cd90*/  STL.64 [R1+0x30], R8 ;  /* 0x0000300801007387 */ /* 0x0001e80000100a00 */
[----:B------:R-:W3:Y:S01]  /*cda0*/  LDL R224, [R1+0x344] ;  /* 0x0003440001e07983 */ /* 0x000ee20000100800 */
[----:B------:R-:W-:-:S03]  /*cdb0*/  IADD3 R158, P1, R216, UR6, RZ ;  /* 0x00000006d89e7c10 */ /* 0x000fc6000ff3e0ff */
[----:B------:R-:W4:Y:S04]  /*cdc0*/  LDL R0, [R1+0x354] ;  /* 0x0003540001007983 */ /* 0x000f280000100800 */
[----:B0-----:R-:W4:Y:S04]  /*cdd0*/  LDL R9, [R1+0x33c] ;  /* 0x00033c0001097983 */ /* 0x001f280000100800 */
[----:B------:R-:W4:Y:S04]  /*cde0*/  LDL R8, [R1+0x358] ;  /* 0x0003580001087983 */ /* 0x000f280000100800 */
[----:B------:R-:W4:Y:S04]  /*cdf0*/  LDL R222, [R1+0x34c] ;  /* 0x00034c0001de7983 */ /* 0x000f280000100800 */
[----:B------:R-:W4:Y:S01]  /*ce00*/  LDL R216, [R1+0x368] ;  /* 0x0003680001d87983 */ /* 0x000f220000100800 */
[----:B------:R-:W-:-:S03]  /*ce10*/  IADD3 R156, P3, R221, UR6, RZ ;  /* 0x00000006dd9c7c10 */ /* 0x000fc6000ff7e0ff */
[----:B------:R-:W4:Y:S01]  /*ce20*/  LDL R223, [R1+0x360] ;  /* 0x0003600001df7983 */ /* 0x000f220000100800 */
[----:B------:R-:W-:Y:S02]  /*ce30*/  IADD3.X R157, R7, UR7, RZ, P3, !PT ;  /* 0x00000007079d7c10 */ /* 0x000fe40009ffe4ff */
[----:B------:R-:W-:Y:S01]  /*ce40*/  IADD3 R6, P3, R6, UR6, RZ ;  /* 0x0000000606067c10 */ /* 0x000fe2000ff7e0ff */
[----:B------:R-:W4:Y:S01]  /*ce50*/  LDL R221, [R1+0x370] ;  /* 0x0003700001dd7983 */ /* 0x000f220000100800 */
[----:B------:R-:W-:Y:S02]  /*ce60*/  IADD3 R160, P2, R217, UR6, RZ ;  /* 0x00000006d9a07c10 */ /* 0x000fe4000ff5e0ff */
[----:B------:R-:W-:-:S05]  /*ce70*/  IADD3.X R7, R5, UR7, RZ, P3, !PT ;  /* 0x0000000705077c10 */ /* 0x000fca0009ffe4ff */
[----:B------:R0:W-:Y:S01]  /*ce80*/  STL.64 [R1+0x38], R6 ;  /* 0x0000380601007387 */ /* 0x0001e20000100a00 */
[----:B------:R-:W-:-:S03]  /*ce90*/  IADD3.X R159, R3, UR7, RZ, P1, !PT ;  /* 0x00000007039f7c10 */ /* 0x000fc60008ffe4ff */
[----:B------:R-:W4:Y:S01]  /*cea0*/  LDL R220, [R1+0x364] ;  /* 0x0003640001dc7983 */ /* 0x000f220000100800 */
[----:B------:R-:W-:-:S03]  /*ceb0*/  IADD3 R2, P1, R2, UR6, RZ ;  /* 0x0000000602027c10 */ /* 0x000fc6000ff3e0ff */
[----:B------:R-:W4:Y:S04]  /*cec0*/  LDL R5, [R1+0x374] ;  /* 0x0003740001057983 */ /* 0x000f280000100800 */
[----:B0-----:R-:W4:Y:S04]  /*ced0*/  LDL R7, [R1+0x35c] ;  /* 0x00035c0001077983 */ /* 0x001f280000100800 */
[----:B------:R-:W4:Y:S04]  /*cee0*/  LDL R6, [R1+0x378] ;  /* 0x0003780001067983 */ /* 0x000f280000100800 */
[----:B------:R-:W4:Y:S04]  /*cef0*/  LDL R219, [R1+0x380] ;  /* 0x0003800001db7983 */ /* 0x000f280000100800 */
[----:B------:R-:W4:Y:S04]  /*cf00*/  LDL R218, [R1+0x36c] ;  /* 0x00036c0001da7983 */ /* 0x000f280000100800 */
[----:B------:R-:W4:Y:S01]  /*cf10*/  LDL R217, [R1+0x388] ;  /* 0x0003880001d97983 */ /* 0x000f220000100800 */
[----:B--2---:R-:W-:-:S02]  /*cf20*/  IADD3 R162, P3, R225, UR6, RZ ;  /* 0x00000006e1a27c10 */ /* 0x004fc4000ff7e0ff */
[----:B---3--:R-:W-:Y:S02]  /*cf30*/  IADD3.X R3, R224, UR7, RZ, P1, !PT ;  /* 0x00000007e0037c10 */ /* 0x008fe40008ffe4ff */
[----:B----4-:R-:W-:Y:S02]  /*cf40*/  IADD3.X R161, R9, UR7, RZ, P2, !PT ;  /* 0x0000000709a17c10 */ /* 0x010fe400097fe4ff */
[----:B------:R-:W-:Y:S01]  /*cf50*/  IADD3 R8, P2, R8, UR6, RZ ;  /* 0x0000000608087c10 */ /* 0x000fe2000ff5e0ff */
[----:B------:R0:W-:Y:S03]  /*cf60*/  STL.64 [R1+0x750], R2 ;  /* 0x0007500201007387 */ /* 0x0001e60000100a00 */
[----:B------:R-:W-:Y:S02]  /*cf70*/  IADD3.X R9, R0, UR7, RZ, P2, !PT ;  /* 0x0000000700097c10 */ /* 0x000fe400097fe4ff */
[----:B------:R-:W-:-:S02]  /*cf80*/  IADD3.X R163, R222, UR7, RZ, P3, !PT ;  /* 0x00000007dea37c10 */ /* 0x000fc40009ffe4ff */
[----:B0-----:R-:W-:Y:S02]  /*cf90*/  IADD3 R2, P3, R216, UR6, RZ ;  /* 0x00000006d8027c10 */ /* 0x001fe4000ff7e0ff */
[----:B------:R-:W2:Y:S04]  /*cfa0*/  LDL R216, [R1+0x394] ;  /* 0x0003940001d87983 */ /* 0x000ea80000100800 */
[----:B------:R0:W-:Y:S04]  /*cfb0*/  STL.64 [R1+0x48], R8 ;  /* 0x0000480801007387 */ /* 0x0001e80000100a00 */
[----:B------:R-:W3:Y:S01]  /*cfc0*/  LDL R0, [R1+0x384] ;  /* 0x0003840001007983 */ /* 0x000ee20000100800 */
[----:B------:R-:W-:-:S02]  /*cfd0*/  IADD3 R164, P1, R223, UR6, RZ ;  /* 0x00000006dfa47c10 */ /* 0x000fc4000ff3e0ff */
[----:B------:R-:W-:Y:S01]  /*cfe0*/  IADD3 R166, P2, R221, UR6, RZ ;  /* 0x00000006dda67c10 */ /* 0x000fe2000ff5e0ff */
[----:B0-----:R-:W4:Y:S04]  /*cff0*/  LDL R9, [R1+0x37c] ;  /* 0x00037c0001097983 */ /* 0x001f280000100800 */
[----:B------:R-:W4:Y:S01]  /*d000*/  LDL R8, [R1+0x39c] ;  /* 0x00039c0001087983 */ /* 0x000f220000100800 */
[----:B------:R-:W-:Y:S02]  /*d010*/  IADD3.X R3, R220, UR7, RZ, P3, !PT ;  /* 0x00000007dc037c10 */ /* 0x000fe40009ffe4ff */
[----:B------:R-:W-:Y:S02]  /*d020*/  IADD3.X R165, R7, UR7, RZ, P1, !PT ;  /* 0x0000000707a57c10 */ /* 0x000fe40008ffe4ff */
[----:B------:R-:W-:Y:S01]  /*d030*/  IADD3 R6, P1, R6, UR6, RZ ;  /* 0x0000000606067c10 */ /* 0x000fe2000ff3e0ff */
[----:B------:R0:W-:Y:S03]  /*d040*/  STL.64 [R1+0x50], R2 ;  /* 0x0000500201007387 */ /* 0x0001e60000100a00 */
[----:B------:R-:W-:Y:S01]  /*d050*/  IADD3.X R7, R5, UR7, RZ, P1, !PT ;  /* 0x0000000705077c10 */ /* 0x000fe20008ffe4ff */
[----:B------:R-:W4:Y:S01]  /*d060*/  LDL R220, [R1+0x3a4] ;  /* 0x0003a40001dc7983 */ /* 0x000f220000100800 */
[----:B------:R-:W-:-:S02]  /*d070*/  IADD3 R168, P3, R219, UR6, RZ ;  /* 0x00000006dba87c10 */ /* 0x000fc4000ff7e0ff */
[----:B------:R-:W-:Y:S01]  /*d080*/  IADD3.X R167, R218, UR7, RZ, P2, !PT ;  /* 0x00000007daa77c10 */ /* 0x000fe200097fe4ff */
[----:B------:R-:W4:Y:S01]  /*d090*/  LDL R219, [R1+0x390] ;  /* 0x0003900001db7983 */ /* 0x000f220000100800 */
[----:B0-----:R-:W-:-:S03]  /*d0a0*/  IADD3 R2, P2, R217, UR6, RZ ;  /* 0x00000006d9027c10 */ /* 0x001fc6000ff5e0ff */
[----:B------:R-:W4:Y:S04]  /*d0b0*/  LDL R218, [R1+0x3ac] ;  /* 0x0003ac0001da7983 */ /* 0x000f280000100800 */
[----:B------:R0:W-:Y:S04]  /*d0c0*/  STL.64 [R1+0x58], R6 ;  /* 0x0000580601007387 */ /* 0x0001e80000100a00 */
[----:B------:R-:W4:Y:S04]  /*d0d0*/  LDL R217, [R1+0x398] ;  /* 0x0003980001d97983 */ /* 0x000f280000100800 */
[----:B------:R-:W4:Y:S04]  /*d0e0*/  LDL R5, [R1+0x3bc] ;  /* 0x0003bc0001057983 */ /* 0x000f280000100800 */
[----:B0-----:R-:W4:Y:S04]  /*d0f0*/  LDL R6, [R1+0x3a0] ;  /* 0x0003a00001067983 */ /* 0x001f280000100800 */
[----:B------:R-:W4:Y:S04]  /*d100*/  LDL R7, [R1+0x3b4] ;  /* 0x0003b40001077983 */ /* 0x000f280000100800 */
[----:B------:R-:W4:Y:S04]  /*d110*/  LDL R225, [R1+0x3c4] ;  /* 0x0003c40001e17983 */ /* 0x000f280000100800 */
[----:B------:R-:W4:Y:S01]  /*d120*/  LDL R224, [R1+0x3b0] ;  /* 0x0003b00001e07983 */ /* 0x000f220000100800 */
[----:B---3--:R-:W-:-:S03]  /*d130*/  IADD3.X R3, R0, UR7, RZ, P2, !PT ;  /* 0x0000000700037c10 */ /* 0x008fc600097fe4ff */
[----:B------:R-:W3:Y:S04]  /*d140*/  LDL R0, [R1+0x3a8] ;  /* 0x0003a80001007983 */ /* 0x000ee80000100800 */
[----:B------:R0:W-:Y:S04]  /*d150*/  STL.64 [R1+0x60], R2 ;  /* 0x0000600201007387 */ /* 0x0001e80000100a00 */
[----:B------:R-:W3:Y:S01]  /*d160*/  LDL R223, [R1+0x3b8] ;  /* 0x0003b80001df7983 */ /* 0x000ee20000100800 */
[----:B--2---:R-:W-:-:S03]  /*d170*/  IADD3 R170, P1, R216, UR6, RZ ;  /* 0x00000006d8aa7c10 */ /* 0x004fc6000ff3e0ff */
[----:B------:R-:W2:Y:S04]  /*d180*/  LDL R221, [R1+0x3c0] ;  /* 0x0003c00001dd7983 */ /* 0x000ea80000100800 */
[----:B0-----:R-:W2:Y:S04]  /*d190*/  LDL R3, [R1+0x3cc] ;  /* 0x0003cc0001037983 */ /* 0x001ea80000100800 */
[----:B------:R-:W2:Y:S04]  /*d1a0*/  LDL R216, [R1+0x3dc] ;  /* 0x0003dc0001d87983 */ /* 0x000ea80000100800 */
[----:B------:R-:W2:Y:S01]  /*d1b0*/  LDL R2, [R1+0x3c8] ;  /* 0x0003c80001027983 */ /* 0x000ea20000100800 */
[----:B----4-:R-:W-:-:S02]  /*d1c0*/  IADD3.X R169, R9, UR7, RZ, P3, !PT ;  /* 0x0000000709a97c10 */ /* 0x010fc40009ffe4ff */
[----:B------:R-:W-:Y:S01]  /*d1d0*/  IADD3 R8, P3, R8, UR6, RZ ;  /* 0x0000000608087c10 */ /* 0x000fe2000ff7e0ff */
[----:B------:R-:W4:Y:S01]  /*d1e0*/  LDL R222, [R1+0x3d4] ;  /* 0x0003d40001de7983 */ /* 0x000f220000100800 */
[----:B------:R-:W-:Y:S02]  /*d1f0*/  IADD3.X R171, R219, UR7, RZ, P1, !PT ;  /* 0x00000007dbab7c10 */ /* 0x000fe40008ffe4ff */
[----:B------:R-:W-:Y:S02]  /*d200*/  IADD3 R218, P1, R218, UR6, RZ ;  /* 0x00000006dada7c10 */ /* 0x000fe4000ff3e0ff */
[----:B------:R-:W-:Y:S02]  /*d210*/  IADD3 R172, P2, R220, UR6, RZ ;  /* 0x00000006dcac7c10 */ /* 0x000fe4000ff5e0ff */
[----:B------:R-:W-:-:S05]  /*d220*/  IADD3.X R9, R217, UR7, RZ, P3, !PT ;  /* 0x00000007d9097c10 */ /* 0x000fca0009ffe4ff */
[----:B------:R0:W-:Y:S04]  /*d230*/  STL.64 [R1+0x748], R8 ;  /* 0x0007480801007387 */ /* 0x0001e80000100a00 */
[----:B------:R-:W4:Y:S01]  /*d240*/  LDL R220, [R1+0x3e4] ;  /* 0x0003e40001dc7983 */ /* 0x000f220000100800 */
[----:B------:R-:W-:Y:S02]  /*d250*/  IADD3.X R173, R6, UR7, RZ, P2, !PT ;  /* 0x0000000706ad7c10 */ /* 0x000fe400097fe4ff */
[----:B------:R-:W-:Y:S02]  /*d260*/  IADD3 R6, P2, R5, UR6, RZ ;  /* 0x0000000605067c10 */ /* 0x000fe4000ff5e0ff */
[----:B------:R-:W-:-:S04]  /*d270*/  IADD3 R174, P3, R7, UR6, RZ ;  /* 0x0000000607ae7c10 */ /* 0x000fc8000ff7e0ff */
[----:B------:R-:W-:Y:S02]  /*d280*/  IADD3.X R175, R224, UR7, RZ, P3, !PT ;  /* 0x00000007e0af7c10 */ /* 0x000fe40009ffe4ff */
[----:B---3--:R-:W-:-:S05]  /*d290*/  IADD3.X R219, R0, UR7, RZ, P1, !PT ;  /* 0x0000000700db7c10 */ /* 0x008fca0008ffe4ff */
[----:B------:R1:W-:Y:S04]  /*d2a0*/  STL.64 [R1+0x70], R218 ;  /* 0x000070da01007387 */ /* 0x0003e80000100a00 */
[----:B------:R-:W3:Y:S04]  /*d2b0*/  LDL R217, [R1+0x3d8] ;  /* 0x0003d80001d97983 */ /* 0x000ee80000100800 */
[----:B0-----:R-:W3:Y:S04]  /*d2c0*/  LDL R9, [R1+0x3f4] ;  /* 0x0003f40001097983 */ /* 0x001ee80000100800 */
[----:B-1----:R-:W3:Y:S04]  /*d2d0*/  LDL R219, [R1+0x3d0] ;  /* 0x0003d00001db7983 */ /* 0x002ee80000100800 */
[----:B------:R-:W3:Y:S04]  /*d2e0*/  LDL R8, [R1+0x3e0] ;  /* 0x0003e00001087983 */ /* 0x000ee80000100800 */
[----:B------:R-:W3:Y:S04]  /*d2f0*/  LDL R218, [R1+0x3ec] ;  /* 0x0003ec0001da7983 */ /* 0x000ee80000100800 */
[----:B------:R-:W3:Y:S04]  /*d300*/  LDL R5, [R1+0x3e8] ;  /* 0x0003e80001057983 */ /* 0x000ee80000100800 */
[----:B------:R-:W3:Y:S01]  /*d310*/  LDL R0, [R1+0x3fc] ;  /* 0x0003fc0001007983 */ /* 0x000ee20000100800 */
[----:B------:R-:W-:-:S02]  /*d320*/  IADD3 R176, P1, R225, UR6, RZ ;  /* 0x00000006e1b07c10 */ /* 0x000fc4000ff3e0ff */
[----:B------:R-:W-:Y:S02]  /*d330*/  IADD3.X R7, R223, UR7, RZ, P2, !PT ;  /* 0x00000007df077c10 */ /* 0x000fe400097fe4ff */
[----:B--2---:R-:W-:Y:S02]  /*d340*/  IADD3 R178, P3, R3, UR6, RZ ;  /* 0x0000000603b27c10 */ /* 0x004fe4000ff7e0ff */
[----:B------:R-:W2:Y:S01]  /*d350*/  LDL R3, [R1+0x3f0] ;  /* 0x0003f00001037983 */ /* 0x000ea20000100800 */
[----:B------:R-:W-:Y:S02]  /*d360*/  IADD3.X R177, R221, UR7, RZ, P1, !PT ;  /* 0x00000007ddb17c10 */ /* 0x000fe40008ffe4ff */
[----:B------:R-:W-:Y:S01]  /*d370*/  IADD3 R182, P1, R216, UR6, RZ ;  /* 0x00000006d8b67c10 */ /* 0x000fe2000ff3e0ff */
[----:B------:R0:W-:Y:S04]  /*d380*/  STL.64 [R1+0x758], R6 ;  /* 0x0007580601007387 */ /* 0x0001e80000100a00 */
[----:B------:R-:W2:Y:S01]  /*d390*/  LDL R216, [R1+0x404] ;  /* 0x0004040001d87983 */ /* 0x000ea20000100800 */
[----:B------:R-:W-:-:S03]  /*d3a0*/  IADD3.X R179, R2, UR7, RZ, P3, !PT ;  /* 0x0000000702b37c10 */ /* 0x000fc60009ffe4ff */
[----:B------:R-:W2:Y:S04]  /*d3b0*/  LDL R2, [R1+0x3f8] ;  /* 0x0003f80001027983 */ /* 0x000ea80000100800 */
[----:B------:R-:W2:Y:S01]  /*d3c0*/  LDL R229, [R1+0x400] ;  /* 0x0004000001e57983 */ /* 0x000ea20000100800 */
[----:B----4-:R-:W-:-:S03]  /*d3d0*/  IADD3 R180, P2, R222, UR6, RZ ;  /* 0x00000006deb47c10 */ /* 0x010fc6000ff5e0ff */
[----:B------:R-:W4:Y:S04]  /*d3e0*/  LDL R228, [R1+0x40c] ;  /* 0x00040c0001e47983 */ /* 0x000f280000100800 */
[----:B------:R-:W4:Y:S01]  /*d3f0*/  LDL R222, [R1+0x408] ;  /* 0x0004080001de7983 */ /* 0x000f220000100800 */
[----:B------:R-:W-:-:S03]  /*d400*/  SHF.R.U32.HI R187, RZ, 0x6, R10 ;  /* 0x00000006ffbb7819 */ /* 0x000fc6000001160a */
[----:B------:R-:W4:Y:S04]  /*d410*/  LDL R227, [R1+0x410] ;  /* 0x0004100001e37983 */ /* 0x000f280000100800 */
[----:B------:R-:W4:Y:S01]  /*d420*/  LDL R226, [R1+0x418] ;  /* 0x0004180001e27983 */ /* 0x000f220000100800 */
[----:B------:R-:W-:-:S03]  /*d430*/  IADD3 R184, P3, R220, UR6, RZ ;  /* 0x00000006dcb87c10 */ /* 0x000fc6000ff7e0ff */
[----:B------:R-:W4:Y:S04]  /*d440*/  LDL R225, [R1+0x420] ;  /* 0x0004200001e17983 */ /* 0x000f280000100800 */
[----:B------:R-:W4:Y:S04]  /*d450*/  LDL R224, [R1+0x42c] ;  /* 0x00042c0001e07983 */ /* 0x000f280000100800 */
[----:B------:R-:W4:Y:S04]  /*d460*/  LDL R223, [R1+0x428] ;  /* 0x0004280001df7983 */ /* 0x000f280000100800 */
[----:B------:R-:W4:Y:S04]  /*d470*/  LDL R221, [R1+0x430] ;  /* 0x0004300001dd7983 */ /* 0x000f280000100800 */
[----:B0-----:R-:W4:Y:S04]  /*d480*/  LDL R7, [R1+0x438] ;  /* 0x0004380001077983 */ /* 0x001f280000100800 */
[----:B------:R-:W4:Y:S04]  /*d490*/  LDL R6, [R1+0x444] ;  /* 0x0004440001067983 */ /* 0x000f280000100800 */
[----:B------:R-:W4:Y:S01]  /*d4a0*/  LDL R220, [R1+0x450] ;  /* 0x0004500001dc7983 */ /* 0x000f220000100800 */
[----:B------:R-:W-:-:S03]  /*d4b0*/  SHF.R.U32.HI R193, RZ, 0x3, R10 ;  /* 0x00000003ffc17819 */ /* 0x000fc6000001160a */
[----:B------:R-:W4:Y:S04]  /*d4c0*/  LDL R230, [R1+0x484] ;  /* 0x0004840001e67983 */ /* 0x000f280000100800 */
[----:B------:R-:W4:Y:S04]  /*d4d0*/  LDL R233, [R1+0x480] ;  /* 0x0004800001e97983 */ /* 0x000f280000100800 */
[----:B------:R-:W4:Y:S04]  /*d4e0*/  LDL R232, [R1+0x48c] ;  /* 0x00048c0001e87983 */ /* 0x000f280000100800 */
[----:B------:R-:W4:Y:S01]  /*d4f0*/  LDL R234, [R1+0x488] ;  /* 0x0004880001ea7983 */ /* 0x000f220000100800 */
[----:B---3--:R-:W-:-:S03]  /*d500*/  IADD3.X R183, R217, UR7, RZ, P1, !PT ;  /* 0x00000007d9b77c10 */ /* 0x008fc60008ffe4ff */
[----:B------:R-:W3:Y:S01]  /*d510*/  LDL R217, [R1+0x43c] ;  /* 0x00043c0001d97983 */ /* 0x000ee20000100800 */
[----:B------:R-:W-:-:S03]  /*d520*/  IADD3 R188, P1, R9, UR6, RZ ;  /* 0x0000000609bc7c10 */ /* 0x000fc6000ff3e0ff */
[----:B------:R-:W3:Y:S01]  /*d530*/  LDL R9, [R1+0x414] ;  /* 0x0004140001097983 */ /* 0x000ee20000100800 */
[----:B------:R-:W-:-:S03]  /*d540*/  IADD3.X R181, R219, UR7, RZ, P2, !PT ;  /* 0x00000007dbb57c10 */ /* 0x000fc600097fe4ff */
[----:B------:R-:W3:Y:S01]  /*d550*/  LDL R219, [R1+0x448] ;  /* 0x0004480001db7983 */ /* 0x000ee20000100800 */
[----:B------:R-:W-:-:S03]  /*d560*/  IADD3.X R185, R8, UR7, RZ, P3, !PT ;  /* 0x0000000708b97c10 */ /* 0x000fc60009ffe4ff */
[----:B------:R-:W3:Y:S01]  /*d570*/  LDL R8, [R1+0x41c] ;  /* 0x00041c0001087983 */ /* 0x000ee20000100800 */
[----:B------:R-:W-:Y:S02]  /*d580*/  IADD3 R186, P2, R218, UR6, RZ ;  /* 0x00000006daba7c10 */ /* 0x000fe4000ff5e0ff */
[----:B------:R-:W-:Y:S01]  /*d590*/  LOP3.LUT P3, RZ, R187, 0x1, RZ, 0xc0, !PT ;  /* 0x00000001bbff7812 */ /* 0x000fe2000786c0ff */
[----:B------:R-:W3:Y:S01]  /*d5a0*/  LDL R218, [R1+0x454] ;  /* 0x0004540001da7983 */ /* 0x000ee20000100800 */
[----:B------:R-:W-:-:S03]  /*d5b0*/  IADD3.X R187, R5, UR7, RZ, P2, !PT ;  /* 0x0000000705bb7c10 */ /* 0x000fc600097fe4ff */
[----:B------:R-:W3:Y:S01]  /*d5c0*/  LDL R5, [R1+0x424] ;  /* 0x0004240001057983 */ /* 0x000ee20000100800 */
[----:B------:R-:W-:-:S03]  /*d5d0*/  IADD3 R190, P2, R0, UR6, RZ ;  /* 0x0000000600be7c10 */ /* 0x000fc6000ff5e0ff */
[----:B------:R-:W3:Y:S01]  /*d5e0*/  LDL R0, [R1+0x434] ;  /* 0x0004340001007983 */ /* 0x000ee20000100800 */
[----:B--2---:R-:W-:-:S03]  /*d5f0*/  IADD3.X R189, R3, UR7, RZ, P1, !PT ;  /* 0x0000000703bd7c10 */ /* 0x004fc60008ffe4ff */
[----:B------:R-:W2:Y:S01]  /*d600*/  LDL R3, [R1+0x440] ;  /* 0x0004400001037983 */ /* 0x000ea20000100800 */
[----:B------:R-:W-:-:S03]  /*d610*/  IADD3 R192, P1, R216, UR6, RZ ;  /* 0x00000006d8c07c10 */ /* 0x000fc6000ff3e0ff */
[----:B------:R-:W2:Y:S01]  /*d620*/  LDL R216, [R1+0x44c] ;  /* 0x00044c0001d87983 */ /* 0x000ea20000100800 */
[----:B------:R-:W-:-:S03]  /*d630*/  IADD3.X R191, R2, UR7, RZ, P2, !PT ;  /* 0x0000000702bf7c10 */ /* 0x000fc600097fe4ff */
[----:B------:R-:W2:Y:S01]  /*d640*/  LDL R2, [R1+0x45c] ;  /* 0x00045c0001027983 */ /* 0x000ea20000100800 */
[----:B------:R-:W-:Y:S02]  /*d650*/  LOP3.LUT P2, RZ, R193, 0x1, RZ, 0xc0, !PT ;  /* 0x00000001c1ff7812 */ /* 0x000fe4000784c0ff */
[----:B------:R-:W-:Y:S02]  /*d660*/  IADD3.X R193, R229, UR7, RZ, P1, !PT ;  /* 0x00000007e5c17c10 */ /* 0x000fe40008ffe4ff */
[----:B----4-:R-:W-:-:S04]  /*d670*/  IADD3 R194, P1, R228, UR6, RZ ;  /* 0x00000006e4c27c10 */ /* 0x010fc8000ff3e0ff */
[----:B------:R-:W-:Y:S02]  /*d680*/  IADD3.X R195, R222, UR7, RZ, P1, !PT ;  /* 0x00000007dec37c10 */ /* 0x000fe40008ffe4ff */
[----:B------:R-:W4:Y:S01]  /*d690*/  LDL R222, [R1+0x458] ;  /* 0x0004580001de7983 */ /* 0x000f220000100800 */
[----:B---3--:R-:W-:-:S03]  /*d6a0*/  IADD3 R196, P1, R9, UR6, RZ ;  /* 0x0000000609c47c10 */ /* 0x008fc6000ff3e0ff */
[----:B------:R-:W3:Y:S01]  /*d6b0*/  LDL R9, [R1+0x464] ;  /* 0x0004640001097983 */ /* 0x000ee20000100800 */
[----:B------:R-:W-:Y:S02]  /*d6c0*/  IADD3.X R197, R227, UR7, RZ, P1, !PT ;  /* 0x00000007e3c57c10 */ /* 0x000fe40008ffe4ff */
[----:B------:R-:W-:Y:S02]  /*d6d0*/  IADD3 R198, P1, R8, UR6, RZ ;  /* 0x0000000608c67c10 */ /* 0x000fe4000ff3e0ff */
[----:B------:R-:W3:Y:S02]  /*d6e0*/  LDL R8, [R1+0x460] ;  /* 0x0004600001087983 */ /* 0x000ee40000100800 */
[----:B------:R-:W-:Y:S02]  /*d6f0*/  IADD3.X R199, R226, UR7, RZ, P1, !PT ;  /* 0x00000007e2c77c10 */ /* 0x000fe40008ffe4ff */
[----:B------:R-:W-:Y:S02]  /*d700*/  IADD3 R200, P1, R5, UR6, RZ ;  /* 0x0000000605c87c10 */ /* 0x000fe4000ff3e0ff */
[----:B------:R-:W3:Y:S02]  /*d710*/  LDL R5, [R1+0x46c] ;  /* 0x00046c0001057983 */ /* 0x000ee40000100800 */
[----:B------:R-:W-:-:S02]  /*d720*/  IADD3.X R201, R225, UR7, RZ, P1, !PT ;  /* 0x00000007e1c97c10 */ /* 0x000fc40008ffe4ff */
[----:B------:R-:W-:-:S04]  /*d730*/  IADD3 R202, P1, R224, UR6, RZ ;  /* 0x00000006e0ca7c10 */ /* 0x000fc8000ff3e0ff */
[----:B------:R-:W-:Y:S02]  /*d740*/  IADD3.X R203, R223, UR7, RZ, P1, !PT ;  /* 0x00000007dfcb7c10 */ /* 0x000fe40008ffe4ff */
[----:B------:R-:W-:Y:S02]  /*d750*/  IADD3 R206, P1, R0, UR6, RZ ;  /* 0x0000000600ce7c10 */ /* 0x000fe4000ff3e0ff */
[----:B------:R-:W3:Y:S02]  /*d760*/  LDL R0, [R1+0x468] ;  /* 0x0004680001007983 */ /* 0x000ee40000100800 */
[----:B------:R-:W-:Y:S02]  /*d770*/  IADD3.X R207, R221, UR7, RZ, P1, !PT ;  /* 0x00000007ddcf7c10 */ /* 0x000fe40008ffe4ff */
[----:B------:R-:W-:-:S04]  /*d780*/  IADD3 R210, P1, R217, UR6, RZ ;  /* 0x00000006d9d27c10 */ /* 0x000fc8000ff3e0ff */
[----:B------:R-:W-:Y:S02]  /*d790*/  IADD3.X R211, R7, UR7, RZ, P1, !PT ;  /* 0x0000000707d37c10 */ /* 0x000fe40008ffe4ff */
[----:B------:R-:W-:Y:S01]  /*d7a0*/  IADD3 R214, P1, R6, UR6, RZ ;  /* 0x0000000606d67c10 */ /* 0x000fe2000ff3e0ff */
[----:B------:R-:W3:Y:S03]  /*d7b0*/  LDL R7, [R1+0x474] ;  /* 0x0004740001077983 */ /* 0x000ee60000100800 */
[----:B--2---:R-:W-:Y:S01]  /*d7c0*/  IADD3.X R215, R3, UR7, RZ, P1, !PT ;  /* 0x0000000703d77c10 */ /* 0x004fe20008ffe4ff */
[----:B------:R-:W2:Y:S01]  /*d7d0*/  LDL R6, [R1+0x470] ;  /* 0x0004700001067983 */ /* 0x000ea20000100800 */
[----:B------:R-:W-:-:S03]  /*d7e0*/  IADD3 R216, P1, R216, UR6, RZ ;  /* 0x00000006d8d87c10 */ /* 0x000fc6000ff3e0ff */
[----:B------:R-:W2:Y:S01]  /*d7f0*/  LDL R3, [R1+0x47c] ;  /* 0x00047c0001037983 */ /* 0x000ea20000100800 */
[----:B------:R-:W-:Y:S02]  /*d800*/  IADD3.X R217, R219, UR7, RZ, P1, !PT ;  /* 0x00000007dbd97c10 */ /* 0x000fe40008ffe4ff */
[----:B------:R-:W-:-:S04]  /*d810*/  IADD3 R218, P1, R218, UR6, RZ ;  /* 0x00000006dada7c10 */ /* 0x000fc8000ff3e0ff */
[----:B------:R-:W-:Y:S02]  /*d820*/  IADD3.X R219, R220, UR7, RZ, P1, !PT ;  /* 0x00000007dcdb7c10 */ /* 0x000fe40008ffe4ff */
[----:B------:R-:W-:Y:S02]  /*d830*/  IADD3 R220, P1, R2, UR6, RZ ;  /* 0x0000000602dc7c10 */ /* 0x000fe4000ff3e0ff */
[----:B------:R-:W2:Y:S02]  /*d840*/  LDL R2, [R1+0x478] ;  /* 0x0004780001027983 */ /* 0x000ea40000100800 */
[----:B----4-:R-:W-:Y:S02]  /*d850*/  IADD3.X R221, R222, UR7, RZ, P1, !PT ;  /* 0x00000007dedd7c10 */ /* 0x010fe40008ffe4ff */
[----:B---3--:R-:W-:Y:S02]  /*d860*/  IADD3 R222, P1, R9, UR6, RZ ;  /* 0x0000000609de7c10 */ /* 0x008fe4000ff3e0ff */
[----:B------:R-:W3:Y:S02]  /*d870*/  LDL R9, [R1+0x494] ;  /* 0x0004940001097983 */ /* 0x000ee40000100800 */
[----:B------:R-:W-:-:S02]  /*d880*/  IADD3.X R223, R8, UR7, RZ, P1, !PT ;  /* 0x0000000708df7c10 */ /* 0x000fc40008ffe4ff */
[----:B------:R-:W4:Y:S01]  /*d890*/  LDL R8, [R1+0x490] ;  /* 0x0004900001087983 */ /* 0x000f220000100800 */
[----:B------:R-:W-:-:S03]  /*d8a0*/  IADD3 R224, P1, R5, UR6, RZ ;  /* 0x0000000605e07c10 */ /* 0x000fc6000ff3e0ff */
[----:B------:R-:W4:Y:S01]  /*d8b0*/  LDL R5, [R1+0x49c] ;  /* 0x00049c0001057983 */ /* 0x000f220000100800 */
[----:B------:R-:W-:-:S03]  /*d8c0*/  IADD3.X R225, R0, UR7, RZ, P1, !PT ;  /* 0x0000000700e17c10 */ /* 0x000fc60008ffe4ff */
[----:B------:R-:W4:Y:S01]  /*d8d0*/  LDL R0, [R1+0x498] ;  /* 0x0004980001007983 */ /* 0x000f220000100800 */
[----:B------:R-:W-:-:S03]  /*d8e0*/  SHF.R.U32.HI R10, RZ, 0x2, R10 ;  /* 0x00000002ff0a7819 */ /* 0x000fc6000001160a */
[----:B------:R-:W4:Y:S01]  /*d8f0*/  LDG.E.U8 R224, desc[UR44][R224.64] ;  /* 0x0000002ce0e07981 */ /* 0x000f22000c1e1100 */
[----:B------:R-:W-:-:S03]  /*d900*/  IADD3 R226, P1, R7, UR6, RZ ;  /* 0x0000000607e27c10 */ /* 0x000fc6000ff3e0ff */
[----:B------:R-:W4:Y:S01]  /*d910*/  LDL R7, [R1+0x4a4] ;  /* 0x0004a40001077983 */ /* 0x000f220000100800 */
[----:B--2---:R-:W-:-:S03]  /*d920*/  IADD3.X R227, R6, UR7, RZ, P1, !PT ;  /* 0x0000000706e37c10 */ /* 0x004fc60008ffe4ff */
[----:B------:R-:W2:Y:S01]  /*d930*/  LDL R6, [R1+0x4a0] ;  /* 0x0004a00001067983 */ /* 0x000ea20000100800 */
[----:B------:R-:W-:-:S03]  /*d940*/  IADD3 R228, P1, R3, UR6, RZ ;  /* 0x0000000603e47c10 */ /* 0x000fc6000ff3e0ff */
[----:B------:R-:W2:Y:S01]  /*d950*/  LDL R3, [R1+0x4ac] ;  /* 0x0004ac0001037983 */ /* 0x000ea20000100800 */
[----:B------:R-:W-:-:S03]  /*d960*/  IADD3.X R229, R2, UR7, RZ, P1, !PT ;  /* 0x0000000702e57c10 */ /* 0x000fc60008ffe4ff */
[----:B------:R-:W2:Y:S01]  /*d970*/  LDL R2, [R1+0x4a8] ;  /* 0x0004a80001027983 */ /* 0x000ea20000100800 */
[----:B------:R-:W-:-:S04]  /*d980*/  IADD3 R230, P1, R230, UR6, RZ ;  /* 0x00000006e6e67c10 */ /* 0x000fc8000ff3e0ff */
[----:B------:R-:W-:Y:S02]  /*d990*/  IADD3.X R231, R233, UR7, RZ, P1, !PT ;  /* 0x00000007e9e77c10 */ /* 0x000fe40008ffe4ff */
[----:B------:R-:W-:-:S03]  /*d9a0*/  IADD3 R232, P1, R232, UR6, RZ ;  /* 0x00000006e8e87c10 */ /* 0x000fc6000ff3e0ff */
[----:B------:R-:W2:Y:S01]  /*d9b0*/  LDG.E.U8 R225, desc[UR44][R230.64] ;  /* 0x0000002ce6e17981 */ /* 0x000ea2000c1e1100 */
[----:B------:R-:W-:Y:S02]  /*d9c0*/  IADD3.X R233, R234, UR7, RZ, P1, !PT ;  /* 0x00000007eae97c10 */ /* 0x000fe40008ffe4ff */
[----:B---3--:R-:W-:Y:S02]  /*d9d0*/  IADD3 R234, P1, R9, UR6, RZ ;  /* 0x0000000609ea7c10 */ /* 0x008fe4000ff3e0ff */
[----:B------:R-:W3:Y:S02]  /*d9e0*/  LDG.E.U8 R9, desc[UR44][R242.64] ;  /* 0x0000002cf2097981 */ /* 0x000ee4000c1e1100 */
[----:B----4-:R-:W-:Y:S02]  /*d9f0*/  IADD3.X R235, R8, UR7, RZ, P1, !PT ;  /* 0x0000000708eb7c10 */ /* 0x010fe40008ffe4ff */
[----:B------:R-:W4:Y:S04]  /*da00*/  LDG.E.U8 R8, desc[UR44][R244.64] ;  /* 0x0000002cf4087981 */ /* 0x000f28000c1e1100 */
[----:B------:R-:W4:Y:S01]  /*da10*/  LDG.E.U8 R243, desc[UR44][R14.64] ;  /* 0x0000002c0ef37981 */ /* 0x000f22000c1e1100 */
[----:B------:R-:W-:-:S03]  /*da20*/  IADD3 R236, P1, R5, UR6, RZ ;  /* 0x0000000605ec7c10 */ /* 0x000fc6000ff3e0ff */
[----:B------:R-:W3:Y:S04]  /*da30*/  LDL R5, [R1+0x4b4] ;  /* 0x0004b40001057983 */ /* 0x000ee80000100800 */
[----:B------:R-:W4:Y:S04]  /*da40*/  LDG.E.U8 R244, desc[UR44][R248.64] ;  /* 0x0000002cf8f47981 */ /* 0x000f28000c1e1100 */
[----:B------:R3:W4:Y:S01]  /*da50*/  LDG.E.U8 R245, desc[UR44][R12.64] ;  /* 0x0000002c0cf57981 */ /* 0x000722000c1e1100 */
[----:B------:R-:W-:-:S03]  /*da60*/  IADD3.X R237, R0, UR7, RZ, P1, !PT ;  /* 0x0000000700ed7c10 */ /* 0x000fc60008ffe4ff */
[----:B------:R-:W4:Y:S01]  /*da70*/  LDL R0, [R1+0x4b0] ;  /* 0x0004b00001007983 */ /* 0x000f220000100800 */
[----:B------:R-:W-:-:S04]  /*da80*/  IADD3 R238, P6, R7, UR6, RZ ;  /* 0x0000000607ee7c10 */ /* 0x000fc8000ffde0ff */
[----:B--2---:R-:W-:Y:S02]  /*da90*/  IADD3.X R239, R6, UR7, RZ, P6, !PT ;  /* 0x0000000706ef7c10 */ /* 0x004fe4000b7fe4ff */
[----:B------:R-:W2:Y:S01]  /*daa0*/  LDL.LU.64 R6, [R1+0x8] ;  /* 0x0000080001067983 */ /* 0x000ea20000300a00 */
[----:B------:R-:W-:-:S04]  /*dab0*/  IADD3 R240, P6, R3, UR6, RZ ;  /* 0x0000000603f07c10 */ /* 0x000fc8000ffde0ff */
[----:B------:R-:W-:Y:S02]  /*dac0*/  IADD3.X R241, R2, UR7, RZ, P6, !PT ;  /* 0x0000000702f17c10 */ /* 0x000fe4000b7fe4ff */
[----:B------:R-:W2:Y:S04]  /*dad0*/  LDL.LU.64 R2, [R1+0x10] ;  /* 0x0000100001027983 */ /* 0x000ea80000300a00 */
[----:B------:R-:W2:Y:S04]  /*dae0*/  LDL R247, [R1+0x4b8] ;  /* 0x0004b80001f77983 */ /* 0x000ea80000100800 */
[----:B------:R0:W-:Y:S01]  /*daf0*/  STL [R1+0x72c], R246 ;  /* 0x00072cf601007387 */ /* 0x0001e20000100800 */
[----:B------:R-:W-:-:S03]  /*db00*/  LOP3.LUT P1, RZ, R10, 0x1, RZ, 0xc0, !PT ;  /* 0x000000010aff7812 */ /* 0x000fc6000782c0ff */
[----:B------:R-:W2:Y:S04]  /*db10*/  LDL R242, [R1+0x4c4] ;  /* 0x0004c40001f27983 */ /* 0x000ea80000100800 */
[----:B------:R-:W2:Y:S04]  /*db20*/  LDL R10, [R1+0x4c0] ;  /* 0x0004c000010a7983 */ /* 0x000ea80000100800 */
[----:B0-----:R-:W2:Y:S04]  /*db30*/  LDL R246, [R1+0x4bc] ;  /* 0x0004bc0001f67983 */ /* 0x001ea80000100800 */
[----:B------:R-:W2:Y:S04]  /*db40*/  LDL.LU.64 R248, [R1] ;  /* 0x0000000001f87983 */ /* 0x000ea80000300a00 */
[----:B------:R-:W2:Y:S01]  /*db50*/  LDG.E.U8 R231, desc[UR44][R240.64] ;  /* 0x0000002cf0e77981 */ /* 0x000ea2000c1e1100 */
[----:B---3--:R-:W-:-:S03]  /*db60*/  IADD3 R12, P6, R5, UR6, RZ ;  /* 0x00000006050c7c10 */ /* 0x008fc6000ffde0ff */
[----:B------:R-:W3:Y:S01]  /*db70*/  LDL R5, [R1+0x4cc] ;  /* 0x0004cc0001057983 */ /* 0x000ee20000100800 */
[----:B----4-:R-:W-:-:S03]  /*db80*/  IADD3.X R13, R0, UR7, RZ, P6, !PT ;  /* 0x00000007000d7c10 */ /* 0x010fc6000b7fe4ff */
[----:B------:R-:W4:Y:S04]  /*db90*/  LDL R0, [R1+0x4c8] ;  /* 0x0004c80001007983 */ /* 0x000f280000100800 */
[----:B------:R-:W-:Y:S04]  /*dba0*/  STL [R1+0x254], R9 ;  /* 0x0002540901007387 */ /* 0x000fe80000100800 */
[----:B------:R0:W-:Y:S04]  /*dbb0*/  STL [R1+0x258], R8 ;  /* 0x0002580801007387 */ /* 0x0001e80000100800 */
[----:B------:R-:W4:Y:S04]  /*dbc0*/  LDG.E.U8 R230, desc[UR44][R12.64] ;  /* 0x0000002c0ce67981 */ /* 0x000f28000c1e1100 */
[----:B0-----:R-:W4:Y:S01]  /*dbd0*/  LDL.LU.64 R8, [R1+0x20] ;  /* 0x0000200001087983 */ /* 0x001f220000300a00 */
[----:B--2---:R-:W-:-:S04]  /*dbe0*/  IADD3 R14, P6, R246, UR6, RZ ;  /* 0x00000006f60e7c10 */ /* 0x004fc8000ffde0ff */
[----:B------:R-:W-:Y:S01]  /*dbf0*/  IADD3.X R15, R247, UR7, RZ, P6, !PT ;  /* 0x00000007f70f7c10 */ /* 0x000fe2000b7fe4ff */
[----:B------:R-:W2:Y:S04]  /*dc00*/  LDG.E.U8 R248, desc[UR44][R248.64] ;  /* 0x0000002cf8f87981 */ /* 0x000ea8000c1e1100 */
[----:B------:R-:W3:Y:S04]  /*dc10*/  LDG.E.U8 R247, desc[UR44][R250.64] ;  /* 0x0000002cfaf77981 */ /* 0x000ee8000c1e1100 */
[----:B------:R-:W4:Y:S04]  /*dc20*/  LDG.E.U8 R249, desc[UR44][R6.64] ;  /* 0x0000002c06f97981 */ /* 0x000f28000c1e1100 */
[----:B------:R-:W4:Y:S04]  /*dc30*/  LDL.LU.64 R250, [R1+0x18] ;  /* 0x0000180001fa7983 */ /* 0x000f280000300a00 */
[----:B------:R0:W-:Y:S04]  /*dc40*/  STL [R1+0x250], R245 ;  /* 0x000250f501007387 */ /* 0x0001e80000100800 */
[----:B0-----:R0:W4:Y:S04]  /*dc50*/  LDG.E.U8 R245, desc[UR44][R16.64] ;  /* 0x0000002c10f57981 */ /* 0x001128000c1e1100 */
[----:B------:R1:W-:Y:S01]  /*dc60*/  STL [R1+0x1d0], R244 ;  /* 0x0001d0f401007387 */ /* 0x0003e20000100800 */
[----:B0-----:R-:W-:-:S03]  /*dc70*/  IADD3 R16, P6, R242, UR6, RZ ;  /* 0x00000006f2107c10 */ /* 0x001fc6000ffde0ff */
[----:B-1----:R-:W4:Y:S01]  /*dc80*/  LDL R244, [R1+0x4d4] ;  /* 0x0004d40001f47983 */ /* 0x002f220000100800 */
[----:B------:R-:W-:-:S03]  /*dc90*/  IADD3.X R17, R10, UR7, RZ, P6, !PT ;  /* 0x000000070a117c10 */ /* 0x000fc6000b7fe4ff */
[----:B------:R0:W-:Y:S04]  /*dca0*/  STL [R1+0x24c], R243 ;  /* 0x00024cf301007387 */ /* 0x0001e80000100800 */
[----:B0-----:R-:W4:Y:S04]  /*dcb0*/  LDL R243, [R1+0x4d0] ;  /* 0x0004d00001f37983 */ /* 0x001f280000100800 */
[----:B---3--:R0:W-:Y:S04]  /*dcc0*/  STL [R1+0x248], R247 ;  /* 0x000248f701007387 */ /* 0x0081e80000100800 */
[----:B0-----:R-:W3:Y:S04]  /*dcd0*/  LDL.LU.64 R246, [R1+0x28] ;  /* 0x0000280001f67983 */ /* 0x001ee80000300a00 */
[----:B------:R-:W3:Y:S04]  /*dce0*/  LDL R242, [R1+0x4dc] ;  /* 0x0004dc0001f27983 */ /* 0x000ee80000100800 */
[----:B------:R-:W3:Y:S04]  /*dcf0*/  LDL R10, [R1+0x4d8] ;  /* 0x0004d800010a7983 */ /* 0x000ee80000100800 */
[----:B--2---:R0:W-:Y:S04]  /*dd00*/  STL [R1+0x730], R248 ;  /* 0x000730f801007387 */ /* 0x0041e80000100800 */
[----:B0-----:R0:W2:Y:S02]  /*dd10*/  LDG.E.U8 R248, desc[UR44][R18.64] ;  /* 0x0000002c12f87981 */ /* 0x0010a4000c1e1100 */
[----:B0-----:R-:W-:-:S02]  /*dd20*/  IADD3 R18, P6, R5, UR6, RZ ;  /* 0x0000000605127c10 */ /* 0x001fc4000ffde0ff */
[----:B------:R-:W3:Y:S02]  /*dd30*/  LDL R5, [R1+0x4e4] ;  /* 0x0004e40001057983 */ /* 0x000ee40000100800 */
[----:B----4-:R-:W-:Y:S02]  /*dd40*/  IADD3.X R19, R0, UR7, RZ, P6, !PT ;  /* 0x0000000700137c10 */ /* 0x010fe4000b7fe4ff */
[----:B------:R-:W4:Y:S04]  /*dd50*/  LDL R0, [R1+0x4e0] ;  /* 0x0004e00001007983 */ /* 0x000f280000100800 */
[----:B------:R0:W-:Y:S04]  /*dd60*/  STL [R1+0x244], R245 ;  /* 0x000244f501007387 */ /* 0x0001e80000100800 */
[----:B------:R-:W4:Y:S04]  /*dd70*/  LDL.LU.64 R6, [R1+0x30] ;  /* 0x0000300001067983 */ /* 0x000f280000300a00 */
[----:B0-----:R0:W3:Y:S02]  /*dd80*/  LDG.E.U8 R245, desc[UR44][R20.64] ;  /* 0x0000002c14f57981 */ /* 0x0010e4000c1e1100 */
[----:B0-----:R-:W-:-:S04]  /*dd90*/  IADD3 R20, P6, R244, UR6, RZ ;  /* 0x00000006f4147c10 */ /* 0x001fc8000ffde0ff */
[----:B------:R-:W-:Y:S01]  /*dda0*/  IADD3.X R21, R243, UR7, RZ, P6, !PT ;  /* 0x00000007f3157c10 */ /* 0x000fe2000b7fe4ff */
[----:B--2---:R0:W-:Y:S04]  /*ddb0*/  STL [R1+0x23c], R248 ;  /* 0x00023cf801007387 */ /* 0x0041e80000100800 */
[----:B0-----:R-:W2:Y:S04]  /*ddc0*/  LDG.E.U8 R248, desc[UR44][R2.64] ;  /* 0x0000002c02f87981 */ /* 0x001ea8000c1e1100 */
[----:B------:R-:W4:Y:S04]  /*ddd0*/  LDL.LU.64 R2, [R1+0x38] ;  /* 0x0000380001027983 */ /* 0x000f280000300a00 */
[----:B------:R0:W-:Y:S04]  /*dde0*/  STL [R1+0x238], R249 ;  /* 0x000238f901007387 */ /* 0x0001e80000100800 */
[----:B------:R-:W4:Y:S04]  /*ddf0*/  LDL R244, [R1+0x4ec] ;  /* 0x0004ec0001f47983 */ /* 0x000f280000100800 */
[----:B------:R-:W4:Y:S04]  /*de00*/  LDL R243, [R1+0x4e8] ;  /* 0x0004e80001f37983 */ /* 0x000f280000100800 */
[----:B---3--:R1:W-:Y:S04]  /*de10*/  STL [R1+0x234], R245 ;  /* 0x000234f501007387 */ /* 0x0083e80000100800 */
[----:B0-----:R0:W3:Y:S04]  /*de20*/  LDG.E.U8 R249, desc[UR44][R22.64] ;  /* 0x0000002c16f97981 */ /* 0x0010e8000c1e1100 */
[----:B-1----:R-:W3:Y:S04]  /*de30*/  LDG.E.U8 R245, desc[UR44][R250.64] ;  /* 0x0000002cfaf57981 */ /* 0x002ee8000c1e1100 */
[----:B------:R-:W3:Y:S01]  /*de40*/  LDG.E.U8 R251, desc[UR44][R8.64] ;  /* 0x0000002c08fb7981 */ /* 0x000ee2000c1e1100 */
[----:B0-----:R-:W-:-:S04]  /*de50*/  IADD3 R22, P6, R242, UR6, RZ ;  /* 0x00000006f2167c10 */ /* 0x001fc8000ffde0ff */
[----:B------:R-:W-:Y:S01]  /*de60*/  IADD3.X R23, R10, UR7, RZ, P6, !PT ;  /* 0x000000070a177c10 */ /* 0x000fe2000b7fe4ff */
[----:B--2---:R0:W-:Y:S04]  /*de70*/  STL [R1+0x1d4], R248 ;  /* 0x0001d4f801007387 */ /* 0x0041e80000100800 */
[----:B------:R-:W2:Y:S04]  /*de80*/  LDL R242, [R1+0x4f4] ;  /* 0x0004f40001f27983 */ /* 0x000ea80000100800 */
[----:B------:R-:W2:Y:S04]  /*de90*/  LDL R10, [R1+0x4f0] ;  /* 0x0004f000010a7983 */ /* 0x000ea80000100800 */
[----:B0-----:R0:W2:Y:S02]  /*dea0*/  LDG.E.U8 R248, desc[UR44][R152.64] ;  /* 0x0000002c98f87981 */ /* 0x0010a4000c1e1100 */
[----:B0-----:R-:W-:-:S02]  /*deb0*/  IADD3 R152, P6, R5, UR6, RZ ;  /* 0x0000000605987c10 */ /* 0x001fc4000ffde0ff */
[----:B------:R-:W2:Y:S02]  /*dec0*/  LDL R5, [R1+0x4fc] ;  /* 0x0004fc0001057983 */ /* 0x000ea40000100800 */
[----:B----4-:R-:W-:Y:S02]  /*ded0*/  IADD3.X R153, R0, UR7, RZ, P6, !PT ;  /* 0x0000000700997c10 */ /* 0x010fe4000b7fe4ff */
[----:B------:R-:W4:Y:S04]  /*dee0*/  LDL R0, [R1+0x4f8] ;  /* 0x0004f80001007983 */ /* 0x000f280000100800 */
[----:B------:R-:W4:Y:S04]  /*def0*/  LDL.LU.64 R8, [R1+0x48] ;  /* 0x0000480001087983 */ /* 0x000f280000300a00 */
[----:B---3--:R0:W-:Y:S04]  /*df00*/  STL [R1+0x734], R251 ;  /* 0x000734fb01007387 */ /* 0x0081e80000100800 */
[----:B0-----:R-:W3:Y:S04]  /*df10*/  LDL.LU.64 R250, [R1+0x50] ;  /* 0x0000500001fa7983 */ /* 0x001ee80000300a00 */
[----:B------:R0:W-:Y:S04]  /*df20*/  STL [R1+0x230], R249 ;  /* 0x000230f901007387 */ /* 0x0001e80000100800 */
[----:B------:R1:W-:Y:S04]  /*df30*/  STL [R1+0x22c], R245 ;  /* 0x00022cf501007387 */ /* 0x0003e80000100800 */
[----:B0-----:R0:W4:Y:S04]  /*df40*/  LDG.E.U8 R249, desc[UR44][R154.64] ;  /* 0x0000002c9af97981 */ /* 0x001128000c1e1100 */
[----:B-1----:R-:W3:Y:S04]  /*df50*/  LDG.E.U8 R245, desc[UR44][R246.64] ;  /* 0x0000002cf6f57981 */ /* 0x002ee8000c1e1100 */
[----:B------:R2:W3:Y:S01]  /*df60*/  LDG.E.U8 R247, desc[UR44][R156.64] ;  /* 0x0000002c9cf77981 */ /* 0x0004e2000c1e1100 */
[----:B0-----:R-:W-:-:S03]  /*df70*/  IADD3 R154, P6, R244, UR6, RZ ;  /* 0x00000006f49a7c10 */ /* 0x001fc6000ffde0ff */
[----:B------:R-:W3:Y:S01]  /*df80*/  LDL R246, [R1+0x504] ;  /* 0x0005040001f67983 */ /* 0x000ee20000100800 */
[----:B------:R-:W-:-:S03]  /*df90*/  IADD3.X R155, R243, UR7, RZ, P6, !PT ;  /* 0x00000007f39b7c10 */ /* 0x000fc6000b7fe4ff */
[----:B------:R-:W3:Y:S01]  /*dfa0*/  LDL R243, [R1+0x500] ;  /* 0x0005000001f37983 */ /* 0x000ee20000100800 */
[----:B--2---:R-:W-:-:S04]  /*dfb0*/  IADD3 R156, P6, R242, UR6, RZ ;  /* 0x00000006f29c7c10 */ /* 0x004fc8000ffde0ff */
[----:B------:R-:W-:Y:S01]  /*dfc0*/  IADD3.X R157, R10, UR7, RZ, P6, !PT ;  /* 0x000000070a9d7c10 */ /* 0x000fe2000b7fe4ff */
[----:B----4-:R-:W-:Y:S04]  /*dfd0*/  STL [R1+0x224], R249 ;  /* 0x000224f901007387 */ /* 0x010fe80000100800 */
[----:B------:R0:W-:Y:S04]  /*dfe0*/  STL [R1+0x228], R248 ;  /* 0x000228f801007387 */ /* 0x0001e80000100800 */
[----:B0-----:R-:W2:Y:S04]  /*dff0*/  LDL.LU.64 R248, [R1+0x58] ;  /* 0x0000580001f87983 */ /* 0x001ea80000300a00 */
[----:B------:R-:W4:Y:S04]  /*e000*/  LDL R242, [R1+0x50c] ;  /* 0x00050c0001f27983 */ /* 0x000f280000100800 */
[----:B------:R-:W4:Y:S04]  /*e010*/  LDL R10, [R1+0x508] ;  /* 0x00050800010a7983 */ /* 0x000f280000100800 */
[----:B---3--:R0:W-:Y:S04]  /*e020*/  STL [R1+0x21c], R245 ;  /* 0x00021cf501007387 */ /* 0x0081e80000100800 */
[----:B0-----:R-:W3:Y:S04]  /*e030*/  LDL.LU.64 R244, [R1+0x60] ;  /* 0x0000600001f47983 */ /* 0x001ee80000300a00 */
[----:B------:R0:W-:Y:S04]  /*e040*/  STL [R1+0x218], R247 ;  /* 0x000218f701007387 */ /* 0x0001e80000100800 */
[----:B0-----:R-:W4:Y:S04]  /*e050*/  LDG.E.U8 R247, desc[UR44][R6.64] ;  /* 0x0000002c06f77981 */ /* 0x001f28000c1e1100 */
[----:B------:R-:W3:Y:S04]  /*e060*/  LDL.LU.64 R6, [R1+0x758] ;  /* 0x0007580001067983 */ /* 0x000ee80000300a00 */
[----:B--2---:R-:W2:Y:S04]  /*e070*/  LDG.E.U8 R248, desc[UR44][R248.64] ;  /* 0x0000002cf8f87981 */ /* 0x004ea8000c1e1100 */
[----:B------:R-:W2:Y:S04]  /*e080*/  LDG.E.U8 R249, desc[UR44][R170.64] ;  /* 0x0000002caaf97981 */ /* 0x000ea8000c1e1100 */
[----:B----4-:R0:W-:Y:S04]  /*e090*/  STL [R1+0x1dc], R247 ;  /* 0x0001dcf701007387 */ /* 0x0101e80000100800 */
[----:B0-----:R0:W4:Y:S02]  /*e0a0*/  LDG.E.U8 R247, desc[UR44][R158.64] ;  /* 0x0000002c9ef77981 */ /* 0x001124000c1e1100 */
[----:B0-----:R-:W-:-:S02]  /*e0b0*/  IADD3 R158, P6, R5, UR6, RZ ;  /* 0x00000006059e7c10 */ /* 0x001fc4000ffde0ff */
[----:B------:R-:W3:Y:S02]  /*e0c0*/  LDL R5, [R1+0x514] ;  /* 0x0005140001057983 */ /* 0x000ee40000100800 */
[----:B------:R-:W-:Y:S02]  /*e0d0*/  IADD3.X R159, R0, UR7, RZ, P6, !PT ;  /* 0x00000007009f7c10 */ /* 0x000fe4000b7fe4ff */
[----:B------:R-:W2:Y:S04]  /*e0e0*/  LDL R0, [R1+0x510] ;  /* 0x0005100001007983 */ /* 0x000ea80000100800 */
[----:B----4-:R0:W-:Y:S04]  /*e0f0*/  STL [R1+0x214], R247 ;  /* 0x000214f701007387 */ /* 0x0101e80000100800 */
[----:B0-----:R-:W4:Y:S04]  /*e100*/  LDG.E.U8 R247, desc[UR44][R2.64] ;  /* 0x0000002c02f77981 */ /* 0x001f28000c1e1100 */
[----:B------:R-:W3:Y:S04]  /*e110*/  LDL.LU.64 R2, [R1+0x750] ;  /* 0x0007500001027983 */ /* 0x000ee80000300a00 */
[----:B----4-:R0:W-:Y:S04]  /*e120*/  STL [R1+0x210], R247 ;  /* 0x000210f701007387 */ /* 0x0101e80000100800 */
[----:B0-----:R0:W4:Y:S02]  /*e130*/  LDG.E.U8 R247, desc[UR44][R160.64] ;  /* 0x0000002ca0f77981 */ /* 0x001124000c1e1100 */
[----:B0-----:R-:W-:-:S04]  /*e140*/  IADD3 R160, P6, R246, UR6, RZ ;  /* 0x00000006f6a07c10 */ /* 0x001fc8000ffde0ff */
[----:B------:R-:W-:Y:S02]  /*e150*/  IADD3.X R161, R243, UR7, RZ, P6, !PT ;  /* 0x00000007f3a17c10 */ /* 0x000fe4000b7fe4ff */
[----:B---3--:R-:W3:Y:S04]  /*e160*/  LDG.E.U8 R243, desc[UR44][R2.64] ;  /* 0x0000002c02f37981 */ /* 0x008ee8000c1e1100 */
[----:B------:R-:W2:Y:S04]  /*e170*/  LDL R3, [R1+0x51c] ;  /* 0x00051c0001037983 */ /* 0x000ea80000100800 */
[----:B------:R-:W2:Y:S04]  /*e180*/  LDL R2, [R1+0x518] ;  /* 0x0005180001027983 */ /* 0x000ea80000100800 */
[----:B----4-:R0:W-:Y:S04]  /*e190*/  STL [R1+0x20c], R247 ;  /* 0x00020cf701007387 */ /* 0x0101e80000100800 */
[----:B0-----:R-:W4:Y:S04]  /*e1a0*/  LDL.LU.64 R246, [R1+0x70] ;  /* 0x0000700001f67983 */ /* 0x001f280000300a00 */
[----:B---3--:R0:W-:Y:S04]  /*e1b0*/  STL [R1+0x1c8], R243 ;  /* 0x0001c8f301007387 */ /* 0x0081e80000100800 */
[----:B0-----:R0:W3:Y:S02]  /*e1c0*/  LDG.E.U8 R243, desc[UR44][R162.64] ;  /* 0x0000002ca2f37981 */ /* 0x0010e4000c1e1100 */
[----:B0-----:R-:W-:-:S02]  /*e1d0*/  IADD3 R162, P6, R242, UR6, RZ ;  /* 0x00000006f2a27c10 */ /* 0x001fc4000ffde0ff */
[----:B------:R-:W2:Y:S02]  /*e1e0*/  LDG.E.U8 R242, desc[UR44][R8.64] ;  /* 0x0000002c08f27981 */ /* 0x000ea4000c1e1100 */
[----:B------:R-:W-:Y:S02]  /*e1f0*/  IADD3.X R163, R10, UR7, RZ, P6, !PT ;  /* 0x000000070aa37c10 */ /* 0x000fe4000b7fe4ff */
[----:B----4-:R-:W4:Y:S04]  /*e200*/  LDG.E.U8 R247, desc[UR44][R246.64] ;  /* 0x0000002cf6f77981 */ /* 0x010f28000c1e1100 */
[----:B------:R-:W4:Y:S04]  /*e210*/  LDG.E.U8 R246, desc[UR44][R190.64] ;  /* 0x0000002cbef67981 */ /* 0x000f28000c1e1100 */
[----:B---3--:R0:W-:Y:S04]  /*e220*/  STL [R1+0x208], R243 ;  /* 0x000208f301007387 */ /* 0x0081e80000100800 */
[----:B------:R-:W3:Y:S04]  /*e230*/  LDL R10, [R1+0x520] ;  /* 0x00052000010a7983 */ /* 0x000ee80000100800 */
[----:B0-----:R-:W4:Y:S04]  /*e240*/  LDL R243, [R1+0x524] ;  /* 0x0005240001f37983 */ /* 0x001f280000100800 */
[----:B------:R-:W3:Y:S04]  /*e250*/  LDL.LU.64 R8, [R1+0x748] ;  /* 0x0007480001087983 */ /* 0x000ee80000300a00 */
[----:B--2---:R0:W-:Y:S04]  /*e260*/  STL [R1+0x204], R242 ;  /* 0x000204f201007387 */ /* 0x0041e80000100800 */
[----:B0-----:R0:W2:Y:S02]  /*e270*/  LDG.E.U8 R242, desc[UR44][R164.64] ;  /* 0x0000002ca4f27981 */ /* 0x0010a4000c1e1100 */
[----:B0-----:R-:W-:-:S04]  /*e280*/  IADD3 R164, P6, R5, UR6, RZ ;  /* 0x0000000605a47c10 */ /* 0x001fc8000ffde0ff */
[----:B------:R-:W-:Y:S02]  /*e290*/  IADD3.X R165, R0, UR7, RZ, P6, !PT ;  /* 0x0000000700a57c10 */ /* 0x000fe4000b7fe4ff */
[----:B------:R-:W4:Y:S04]  /*e2a0*/  LDG.E.U8 R0, desc[UR44][R250.64] ;  /* 0x0000002cfa007981 */ /* 0x000f28000c1e1100 */
[----:B------:R-:W3:Y:S04]  /*e2b0*/  LDG.E.U8 R250, desc[UR44][R244.64] ;  /* 0x0000002cf4fa7981 */ /* 0x000ee8000c1e1100 */
[----:B------:R-:W3:Y:S04]  /*e2c0*/  LDG.E.U8 R251, desc[UR44][R168.64] ;  /* 0x0000002ca8fb7981 */ /* 0x000ee8000c1e1100 */
[----:B------:R-:W3:Y:S04]  /*e2d0*/  LDG.E.U8 R244, desc[UR44][R172.64] ;  /* 0x0000002cacf47981 */ /* 0x000ee8000c1e1100 */
[----:B------:R-:W3:Y:S04]  /*e2e0*/  LDG.E.U8 R245, desc[UR44][R178.64] ;  /* 0x0000002cb2f57981 */ /* 0x000ee8000c1e1100 */
[----:B--2---:R0:W-:Y:S04]  /*e2f0*/  STL [R1+0x200], R242 ;  /* 0x000200f201007387 */ /* 0x0041e80000100800 */
[----:B------:R-:W2:Y:S04]  /*e300*/  LDL R5, [R1+0x528] ;  /* 0x0005280001057983 */ /* 0x000ea80000100800 */
[----:B0-----:R-:W2:Y:S04]  /*e310*/  LDL R242, [R1+0x52c] ;  /* 0x00052c0001f27983 */ /* 0x001ea80000100800 */
[----:B----4-:R0:W-:Y:S04]  /*e320*/  STL [R1+0x738], R0 ;  /* 0x0007380001007387 */ /* 0x0101e80000100800 */
[----:B0-----:R0:W4:Y:S02]  /*e330*/  LDG.E.U8 R0, desc[UR44][R166.64] ;  /* 0x0000002ca6007981 */ /* 0x001124000c1e1100 */
[----:B0-----:R-:W-:-:S02]  /*e340*/  IADD3 R166, P6, R3, UR6, RZ ;  /* 0x0000000603a67c10 */ /* 0x001fc4000ffde0ff */
[----:B------:R-:W2:Y:S02]  /*e350*/  LDL R3, [R1+0x534] ;  /* 0x0005340001037983 */ /* 0x000ea40000100800 */
[----:B------:R-:W-:Y:S02]  /*e360*/  IADD3.X R167, R2, UR7, RZ, P6, !PT ;  /* 0x0000000702a77c10 */ /* 0x000fe4000b7fe4ff */
[----:B------:R-:W2:Y:S01]  /*e370*/  LDL R2, [R1+0x530] ;  /* 0x0005300001027983 */ /* 0x000ea20000100800 */
[----:B------:R-:W-:-:S03]  /*e380*/  IADD3 R168, P6, R243, UR6, RZ ;  /* 0x00000006f3a87c10 */ /* 0x000fc6000ffde0ff */
[----:B------:R0:W2:Y:S04]  /*e390*/  LDG.E.U8 R243, desc[UR44][R174.64] ;  /* 0x0000002caef37981 */ /* 0x0000a8000c1e1100 */
[----:B----4-:R1:W-:Y:S04]  /*e3a0*/  STL [R1+0x1fc], R0 ;  /* 0x0001fc0001007387 */ /* 0x0103e80000100800 */
[----:B-1----:R-:W0:Y:S01]  /*e3b0*/  LDL R0, [R1+0x53c] ;  /* 0x00053c0001007983 */ /* 0x002e220000100800 */
[----:B---3--:R-:W-:-:S03]  /*e3c0*/  IADD3.X R169, R10, UR7, RZ, P6, !PT ;  /* 0x000000070aa97c10 */ /* 0x008fc6000b7fe4ff */
[----:B------:R-:W-:Y:S01]  /*e3d0*/  STL [R1+0x73c], R250 ;  /* 0x00073cfa01007387 */ /* 0x000fe20000100800 */
[----:B--2---:R-:W-:-:S03]  /*e3e0*/  IADD3 R170, P6, R242, UR6, RZ ;  /* 0x00000006f2aa7c10 */ /* 0x004fc6000ffde0ff */
[----:B------:R-:W2:Y:S04]  /*e3f0*/  LDL R10, [R1+0x538] ;  /* 0x00053800010a7983 */ /* 0x000ea80000100800 */
[----:B------:R1:W-:Y:S01]  /*e400*/  STL [R1+0x1f8], R248 ;  /* 0x0001f8f801007387 */ /* 0x0003e20000100800 */
[----:B------:R-:W-:Y:S02]  /*e410*/  IADD3.X R171, R5, UR7, RZ, P6, !PT ;  /* 0x0000000705ab7c10 */ /* 0x000fe4000b7fe4ff */
[----:B------:R-:W-:Y:S01]  /*e420*/  IADD3 R172, P6, R3, UR6, RZ ;  /* 0x0000000603ac7c10 */ /* 0x000fe2000ffde0ff */
[----:B------:R-:W3:Y:S04]  /*e430*/  LDL R5, [R1+0x540] ;  /* 0x0005400001057983 */ /* 0x000ee80000100800 */
[----:B------:R-:W4:Y:S04]  /*e440*/  LDG.E.U8 R242, desc[UR44][R6.64] ;  /* 0x0000002c06f27981 */ /* 0x000f28000c1e1100 */
[----:B-1----:R-:W4:Y:S01]  /*e450*/  LDG.E.U8 R248, desc[UR44][R8.64] ;  /* 0x0000002c08f87981 */ /* 0x002f22000c1e1100 */
[----:B------:R-:W-:-:S03]  /*e460*/  IADD3.X R173, R2, UR7, RZ, P6, !PT ;  /* 0x0000000702ad7c10 */ /* 0x000fc6000b7fe4ff */
[----:B------:R-:W4:Y:S04]  /*e470*/  LDL R2, [R1+0x54c] ;  /* 0x00054c0001027983 */ /* 0x000f280000100800 */
[----:B------:R-:W4:Y:S04]  /*e480*/  LDG.E.U8 R250, desc[UR44][R180.64] ;  /* 0x0000002cb4fa7981 */ /* 0x000f28000c1e1100 */
[----:B------:R-:W3:Y:S04]  /*e490*/  LDL R9, [R1+0x544] ;  /* 0x0005440001097983 */ /* 0x000ee80000100800 */
[----:B------:R-:W4:Y:S04]  /*e4a0*/  LDL R8, [R1+0x548] ;  /* 0x0005480001087983 */ /* 0x000f280000100800 */
[----:B------:R1:W-:Y:S04]  /*e4b0*/  STL [R1+0x740], R247 ;  /* 0x000740f701007387 */ /* 0x0003e80000100800 */
[----:B------:R-:W4:Y:S04]  /*e4c0*/  LDL R3, [R1+0x554] ;  /* 0x0005540001037983 */ /* 0x000f280000100800 */
[----:B------:R-:W4:Y:S04]  /*e4d0*/  LDL R7, [R1+0x55c] ;  /* 0x00055c0001077983 */ /* 0x000f280000100800 */
[----:B------:R-:W4:Y:S04]  /*e4e0*/  LDL R6, [R1+0x558] ;  /* 0x0005580001067983 */ /* 0x000f280000100800 */
[----:B-1----:R-:W4:Y:S01]  /*e4f0*/  LDG.E.U8 R247, desc[UR44][R186.64] ;  /* 0x0000002cbaf77981 */ /* 0x002f22000c1e1100 */
[----:B0-----:R-:W-:-:S03]  /*e500*/  IADD3 R174, P6, R0, UR6, RZ ;  /* 0x0000000600ae7c10 */ /* 0x001fc6000ffde0ff */
[----:B------:R-:W4:Y:S04]  /*e510*/  LDL R0, [R1+0x550] ;  /* 0x0005500001007983 */ /* 0x000f280000100800 */
[----:B------:R0:W-:Y:S01]  /*e520*/  STL [R1+0x1f4], R251 ;  /* 0x0001f4fb01007387 */ /* 0x0001e20000100800 */
[----:B--2---:R-:W-:-:S03]  /*e530*/  IADD3.X R175, R10, UR7, RZ, P6, !PT ;  /* 0x000000070aaf7c10 */ /* 0x004fc6000b7fe4ff */
[----:B------:R-:W2:Y:S04]  /*e540*/  LDG.E.U8 R10, desc[UR44][R188.64] ;  /* 0x0000002cbc0a7981 */ /* 0x000ea8000c1e1100 */
[----:B0-----:R3:W2:Y:S02]  /*e550*/  LDG.E.U8 R251, desc[UR44][R176.64] ;  /* 0x0000002cb0fb7981 */ /* 0x0016a4000c1e1100 */
[----:B---3--:R-:W-:-:S04]  /*e560*/  IADD3 R176, P6, R9, UR6, RZ ;  /* 0x0000000609b07c10 */ /* 0x008fc8000ffde0ff */
[----:B------:R-:W-:Y:S02]  /*e570*/  IADD3.X R177, R5, UR7, RZ, P6, !PT ;  /* 0x0000000705b17c10 */ /* 0x000fe4000b7fe4ff */
[----:B------:R-:W3:Y:S01]  /*e580*/  LDL R5, [R1+0x564] ;  /* 0x0005640001057983 */ /* 0x000ee20000100800 */
[----:B----4-:R-:W-:-:S03]  /*e590*/  IADD3 R178, P6, R2, UR6, RZ ;  /* 0x0000000602b27c10 */ /* 0x010fc6000ffde0ff */
[----:B------:R-:W4:Y:S01]  /*e5a0*/  LDL R2, [R1+0x560] ;  /* 0x0005600001027983 */ /* 0x000f220000100800 */
[----:B------:R-:W-:Y:S02]  /*e5b0*/  IADD3.X R179, R8, UR7, RZ, P6, !PT ;  /* 0x0000000708b37c10 */ /* 0x000fe4000b7fe4ff */
[----:B------:R-:W-:Y:S01]  /*e5c0*/  IADD3 R180, P6, R3, UR6, RZ ;  /* 0x0000000603b47c10 */ /* 0x000fe2000ffde0ff */
[----:B------:R0:W-:Y:S04]  /*e5d0*/  STL [R1+0x1f0], R249 ;  /* 0x0001f0f901007387 */ /* 0x0001e80000100800 */
[----:B------:R1:W-:Y:S04]  /*e5e0*/  STL [R1+0x1ec], R248 ;  /* 0x0001ecf801007387 */ /* 0x0003e80000100800 */
[----:B------:R-:W2:Y:S04]  /*e5f0*/  LDL R3, [R1+0x56c] ;  /* 0x00056c0001037983 */ /* 0x000ea80000100800 */
[----:B------:R1:W-:Y:S04]  /*e600*/  STL [R1+0x1e8], R244 ;  /* 0x0001e8f401007387 */ /* 0x0003e80000100800 */
[----:B0-----:R0:W2:Y:S04]  /*e610*/  LDG.E.U8 R249, desc[UR44][R182.64] ;  /* 0x0000002cb6f97981 */ /* 0x0010a8000c1e1100 */
[----:B------:R-:W2:Y:S04]  /*e620*/  LDL R9, [R1+0x574] ;  /* 0x0005740001097983 */ /* 0x000ea80000100800 */
[----:B-1----:R3:W2:Y:S04]  /*e630*/  LDG.E.U8 R248, desc[UR44][R184.64] ;  /* 0x0000002cb8f87981 */ /* 0x0026a8000c1e1100 */
[----:B------:R1:W2:Y:S01]  /*e640*/  LDG.E.U8 R244, desc[UR44][R192.64] ;  /* 0x0000002cc0f47981 */ /* 0x0002a2000c1e1100 */
[----:B------:R-:W-:-:S03]  /*e650*/  IADD3.X R181, R0, UR7, RZ, P6, !PT ;  /* 0x0000000700b57c10 */ /* 0x000fc6000b7fe4ff */
[----:B------:R-:W2:Y:S01]  /*e660*/  LDL R0, [R1+0x568] ;  /* 0x0005680001007983 */ /* 0x000ea20000100800 */
[----:B0-----:R-:W-:-:S03]  /*e670*/  IADD3 R182, P6, R7, UR6, RZ ;  /* 0x0000000607b67c10 */ /* 0x001fc6000ffde0ff */
[----:B------:R-:W2:Y:S01]  /*e680*/  LDL R7, [R1+0x570] ;  /* 0x0005700001077983 */ /* 0x000ea20000100800 */
[----:B------:R-:W-:-:S03]  /*e690*/  IADD3.X R183, R6, UR7, RZ, P6, !PT ;  /* 0x0000000706b77c10 */ /* 0x000fc6000b7fe4ff */
[----:B------:R0:W-:Y:S04]  /*e6a0*/  STL [R1+0x1e4], R243 ;  /* 0x0001e4f301007387 */ /* 0x0001e80000100800 */
[----:B------:R-:W2:Y:S04]  /*e6b0*/  LDL R6, [R1+0x57c] ;  /* 0x00057c0001067983 */ /* 0x000ea80000100800 */
[----:B------:R-:W2:Y:S04]  /*e6c0*/  LDL R8, [R1+0x578] ;  /* 0x0005780001087983 */ /* 0x000ea80000100800 */
[----:B------:R1:W-:Y:S04]  /*e6d0*/  STL [R1+0x1e0], R242 ;  /* 0x0001e0f201007387 */ /* 0x0003e80000100800 */
[----:B0-----:R0:W2:Y:S04]  /*e6e0*/  LDG.E.U8 R243, desc[UR44][R194.64] ;  /* 0x0000002cc2f37981 */ /* 0x0010a8000c1e1100 */
[----:B-1----:R-:W2:Y:S01]  /*e6f0*/  LDG.E.U8 R242, desc[UR44][R196.64] ;  /* 0x0000002cc4f27981 */ /* 0x002ea2000c1e1100 */
[----:B---3--:R-:W-:-:S03]  /*e700*/  IADD3 R184, P6, R5, UR6, RZ ;  /* 0x0000000605b87c10 */ /* 0x008fc6000ffde0ff */
[----:B------:R-:W3:Y:S01]  /*e710*/  LDL R5, [R1+0x584] ;  /* 0x0005840001057983 */ /* 0x000ee20000100800 */
[----:B----4-:R-:W-:-:S03]  /*e720*/  IADD3.X R185, R2, UR7, RZ, P6, !PT ;  /* 0x0000000702b97c10 */ /* 0x010fc6000b7fe4ff */
[----:B------:R-:W4:Y:S04]  /*e730*/  LDL R2, [R1+0x580] ;  /* 0x0005800001027983 */ /* 0x000f280000100800 */
[----:B--2---:R1:W-:Y:S04]  /*e740*/  STL [R1+0x1d8], R251 ;  /* 0x0001d8fb01007387 */ /* 0x0043e80000100800 */
[----:B------:R2:W-:Y:S01]  /*e750*/  STL [R1+0x1cc], R250 ;  /* 0x0001ccfa01007387 */ /* 0x0005e20000100800 */
[----:B------:R-:W-:-:S03]  /*e760*/  IADD3 R186, P6, R3, UR6, RZ ;  /* 0x0000000603ba7c10 */ /* 0x000fc6000ffde0ff */
[----:B------:R-:W0:Y:S04]  /*e770*/  LDL R3, [R1+0x58c] ;  /* 0x00058c0001037983 */ /* 0x000e280000100800 */
[----:B-1----:R-:W4:Y:S04]  /*e780*/  LDG.E.U8 R251, desc[UR44][R198.64] ;  /* 0x0000002cc6fb7981 */ /* 0x002f28000c1e1100 */
[----:B--2---:R-:W2:Y:S01]  /*e790*/  LDG.E.U8 R250, desc[UR44][R200.64] ;  /* 0x0000002cc8fa7981 */ /* 0x004ea2000c1e1100 */
[----:B------:R-:W-:-:S03]  /*e7a0*/  IADD3.X R187, R0, UR7, RZ, P6, !PT ;  /* 0x0000000700bb7c10 */ /* 0x000fc6000b7fe4ff */
[----:B------:R-:W2:Y:S01]  /*e7b0*/  LDL R0, [R1+0x588] ;  /* 0x0005880001007983 */ /* 0x000ea20000100800 */
[----:B------:R-:W-:-:S03]  /*e7c0*/  IADD3 R188, P6, R9, UR6, RZ ;  /* 0x0000000609bc7c10 */ /* 0x000fc6000ffde0ff */
[----:B------:R1:W-:Y:S01]  /*e7d0*/  STL [R1+0x1c4], R249 ;  /* 0x0001c4f901007387 */ /* 0x0003e20000100800 */
[----:B------:R-:W-:-:S03]  /*e7e0*/  IADD3.X R189, R7, UR7, RZ, P6, !PT ;  /* 0x0000000707bd7c10 */ /* 0x000fc6000b7fe4ff */
[----:B------:R1:W-:Y:S01]  /*e7f0*/  STL [R1+0x1c0], R248 ;  /* 0x0001c0f801007387 */ /* 0x0003e20000100800 */
[----:B------:R-:W-:-:S03]  /*e800*/  IADD3 R190, P6, R6, UR6, RZ ;  /* 0x0000000606be7c10 */ /* 0x000fc6000ffde0ff */
[----:B------:R-:W2:Y:S01]  /*e810*/  LDL R7, [R1+0x594] ;  /* 0x0005940001077983 */ /* 0x000ea20000100800 */
[----:B------:R-:W-:-:S03]  /*e820*/  IADD3.X R191, R8, UR7, RZ, P6, !PT ;  /* 0x0000000708bf7c10 */ /* 0x000fc6000b7fe4ff */
[----:B------:R-:W2:Y:S04]  /*e830*/  LDL R6, [R1+0x590] ;  /* 0x0005900001067983 */ /* 0x000ea80000100800 */
[----:B-1----:R-:W2:Y:S04]  /*e840*/  LDG.E.U8 R249, desc[UR44][R202.64] ;  /* 0x0000002ccaf97981 */ /* 0x002ea8000c1e1100 */
[----:B------:R1:W-:Y:S04]  /*e850*/  STL [R1+0x1bc], R247 ;  /* 0x0001bcf701007387 */ /* 0x0003e80000100800 */
[----:B------:R3:W-:Y:S04]  /*e860*/  STL [R1+0x1b8], R10 ;  /* 0x0001b80a01007387 */ /* 0x0007e80000100800 */
[----:B------:R-:W2:Y:S04]  /*e870*/  LDG.E.U8 R248, desc[UR44][R206.64] ;  /* 0x0000002ccef87981 */ /* 0x000ea8000c1e1100 */
[----:B-1----:R-:W2:Y:S01]  /*e880*/  LDG.E.U8 R247, desc[UR44][R210.64] ;  /* 0x0000002cd2f77981 */ /* 0x002ea2000c1e1100 */
[----:B---3--:R-:W-:-:S03]  /*e890*/  IADD3 R192, P6, R5, UR6, RZ ;  /* 0x0000000605c07c10 */ /* 0x008fc6000ffde0ff */
[----:B------:R-:W3:Y:S01]  /*e8a0*/  LDG.E.U8 R10, desc[UR44][R214.64] ;  /* 0x0000002cd60a7981 */ /* 0x000ee2000c1e1100 */
[----:B----4-:R-:W-:-:S03]  /*e8b0*/  IADD3.X R193, R2, UR7, RZ, P6, !PT ;  /* 0x0000000702c17c10 */ /* 0x010fc6000b7fe4ff */
[----:B------:R-:W4:Y:S04]  /*e8c0*/  LDL R2, [R1+0x59c] ;  /* 0x00059c0001027983 */ /* 0x000f280000100800 */
[----:B------:R1:W-:Y:S04]  /*e8d0*/  STL [R1+0x1b4], R246 ;  /* 0x0001b4f601007387 */ /* 0x0003e80000100800 */
[----:B------:R-:W3:Y:S01]  /*e8e0*/  LDL R5, [R1+0x598] ;  /* 0x0005980001057983 */ /* 0x000ee20000100800 */
[----:B0-----:R-:W-:-:S03]  /*e8f0*/  IADD3 R194, P6, R3, UR6, RZ ;  /* 0x0000000603c27c10 */ /* 0x001fc6000ffde0ff */
[----:B------:R0:W-:Y:S04]  /*e900*/  STL [R1+0x1b0], R244 ;  /* 0x0001b0f401007387 */ /* 0x0001e80000100800 */
[----:B------:R-:W3:Y:S04]  /*e910*/  LDL R8, [R1+0x5a4] ;  /* 0x0005a40001087983 */ /* 0x000ee80000100800 */
[----:B-1----:R-:W3:Y:S04]  /*e920*/  LDG.E.U8 R246, desc[UR44][R216.64] ;  /* 0x0000002cd8f67981 */ /* 0x002ee8000c1e1100 */
[----:B0-----:R-:W3:Y:S01]  /*e930*/  LDG.E.U8 R244, desc[UR44][R218.64] ;  /* 0x0000002cdaf47981 */ /* 0x001ee2000c1e1100 */
[----:B--2---:R-:W-:-:S03]  /*e940*/  IADD3.X R195, R0, UR7, RZ, P6, !PT ;  /* 0x0000000700c37c10 */ /* 0x004fc6000b7fe4ff */
[----:B------:R-:W2:Y:S04]  /*e950*/  LDL R0, [R1+0x5a0] ;  /* 0x0005a00001007983 */ /* 0x000ea80000100800 */
[----:B------:R0:W-:Y:S04]  /*e960*/  STL [R1+0x1ac], R243 ;  /* 0x0001acf301007387 */ /* 0x0001e80000100800 */
[----:B------:R1:W-:Y:S04]  /*e970*/  STL [R1+0x1a8], R242 ;  /* 0x0001a8f201007387 */ /* 0x0003e80000100800 */
[----:B------:R-:W2:Y:S01]  /*e980*/  LDL R3, [R1+0x5ac] ;  /* 0x0005ac0001037983 */ /* 0x000ea20000100800 */
[----:B------:R-:W-:-:S03]  /*e990*/  IADD3 R196, P6, R7, UR6, RZ ;  /* 0x0000000607c47c10 */ /* 0x000fc6000ffde0ff */
[----:B------:R-:W2:Y:S04]  /*e9a0*/  LDL R219, [R1+0x5a8] ;  /* 0x0005a80001db7983 */ /* 0x000ea80000100800 */
[----:B------:R-:W2:Y:S04]  /*e9b0*/  LDL R9, [R1+0x5b4] ;  /* 0x0005b40001097983 */ /* 0x000ea80000100800 */
[----:B------:R-:W-:Y:S04]  /*e9c0*/  STL [R1+0x1a4], R251 ;  /* 0x0001a4fb01007387 */ /* 0x000fe80000100800 */
[----:B------:R-:W2:Y:S01]  /*e9d0*/  LDL R7, [R1+0x5b0] ;  /* 0x0005b00001077983 */ /* 0x000ea20000100800 */
[----:B------:R-:W-:-:S03]  /*e9e0*/  IADD3.X R197, R6, UR7, RZ, P6, !PT ;  /* 0x0000000706c57c10 */ /* 0x000fc6000b7fe4ff */
[----:B------:R-:W-:Y:S04]  /*e9f0*/  STL [R1+0x1a0], R250 ;  /* 0x0001a0fa01007387 */ /* 0x000fe80000100800 */
[----:B0-----:R-:W2:Y:S04]  /*ea00*/  LDG.E.U8 R243, desc[UR44][R220.64] ;  /* 0x0000002cdcf37981 */ /* 0x001ea8000c1e1100 */
[----:B------:R-:W2:Y:S04]  /*ea10*/  LDL R218, [R1+0x5bc] ;  /* 0x0005bc0001da7983 */ /* 0x000ea80000100800 */
[----:B-1----:R-:W2:Y:S04]  /*ea20*/  LDG.E.U8 R242, desc[UR44][R222.64] ;  /* 0x0000002cdef27981 */ /* 0x002ea8000c1e1100 */
[----:B------:R-:W2:Y:S01]  /*ea30*/  LDL R6, [R1+0x5b8] ;  /* 0x0005b80001067983 */ /* 0x000ea20000100800 */
[----:B----4-:R-:W-:-:S03]  /*ea40*/  IADD3 R198, P6, R2, UR6, RZ ;  /* 0x0000000602c67c10 */ /* 0x010fc6000ffde0ff */
[----:B------:R-:W-:Y:S04]  /*ea50*/  STL [R1+0x19c], R249 ;  /* 0x00019cf901007387 */ /* 0x000fe80000100800 */
[----:B------:R-:W4:Y:S01]  /*ea60*/  LDL R217, [R1+0x5c4] ;  /* 0x0005c40001d97983 */ /* 0x000f220000100800 */
[----:B---3--:R-:W-:-:S03]  /*ea70*/  IADD3.X R199, R5, UR7, RZ, P6, !PT ;  /* 0x0000000705c77c10 */ /* 0x008fc6000b7fe4ff */
[----:B------:R-:W3:Y:S04]  /*ea80*/  LDG.E.U8 R222, desc[UR44][R226.64] ;  /* 0x0000002ce2de7981 */ /* 0x000ee8000c1e1100 */
[----:B------:R-:W-:Y:S01]  /*ea90*/  STL [R1+0x198], R248 ;  /* 0x000198f801007387 */ /* 0x000fe20000100800 */
[----:B------:R-:W-:-:S03]  /*eaa0*/  IADD3 R200, P6, R8, UR6, RZ ;  /* 0x0000000608c87c10 */ /* 0x000fc6000ffde0ff */
[----:B------:R-:W4:Y:S04]  /*eab0*/  LDL R2, [R1+0x5c0] ;  /* 0x0005c00001027983 */ /* 0x000f280000100800 */
[----:B------:R-:W4:Y:S04]  /*eac0*/  LDL R216, [R1+0x5cc] ;  /* 0x0005cc0001d87983 */ /* 0x000f280000100800 */
[----:B------:R-:W4:Y:S04]  /*ead0*/  LDL R5, [R1+0x5c8] ;  /* 0x0005c80001057983 */ /* 0x000f280000100800 */
[----:B------:R-:W-:Y:S04]  /*eae0*/  STL [R1+0x194], R247 ;  /* 0x000194f701007387 */ /* 0x000fe80000100800 */
[----:B------:R0:W-:Y:S04]  /*eaf0*/  STL [R1+0x190], R10 ;  /* 0x0001900a01007387 */ /* 0x0001e80000100800 */
[----:B------:R-:W4:Y:S04]  /*eb00*/  LDG.E.U8 R226, desc[UR44][R228.64] ;  /* 0x0000002ce4e27981 */ /* 0x000f28000c1e1100 */
[----:B------:R-:W4:Y:S04]  /*eb10*/  LDG.E.U8 R221, desc[UR44][R232.64] ;  /* 0x0000002ce8dd7981 */ /* 0x000f28000c1e1100 */
[----:B0-----:R-:W4:Y:S04]  /*eb20*/  LDL R10, [R1+0x5d4] ;  /* 0x0005d400010a7983 */ /* 0x001f280000100800 */
[----:B------:R-:W4:Y:S04]  /*eb30*/  LDG.E.U8 R220, desc[UR44][R234.64] ;  /* 0x0000002ceadc7981 */ /* 0x000f28000c1e1100 */
[----:B------:R-:W4:Y:S04]  /*eb40*/  LDG.E.U8 R229, desc[UR44][R18.64] ;  /* 0x0000002c12e57981 */ /* 0x000f28000c1e1100 */
[----:B------:R-:W4:Y:S04]  /*eb50*/  LDG.E.U8 R223, desc[UR44][R236.64] ;  /* 0x0000002cecdf7981 */ /* 0x000f28000c1e1100 */
[----:B------:R-:W4:Y:S04]  /*eb60*/  LDG.E.U8 R228, desc[UR44][R20.64] ;  /* 0x0000002c14e47981 */ /* 0x000f28000c1e1100 */
[----:B------:R-:W4:Y:S01]  /*eb70*/  LDG.E.U8 R227, desc[UR44][R22.64] ;  /* 0x0000002c16e37981 */ /* 0x000f22000c1e1100 */
[----:B--2---:R-:W-:-:S03]  /*eb80*/  IADD3.X R201, R0, UR7, RZ, P6, !PT ;  /* 0x0000000700c97c10 */ /* 0x004fc6000b7fe4ff */
[----:B------:R-:W2:Y:S04]  /*eb90*/  LDL R0, [R1+0x5d0] ;  /* 0x0005d00001007983 */ /* 0x000ea80000100800 */
[----:B------:R-:W-:Y:S04]  /*eba0*/  STL [R1+0x18c], R246 ;  /* 0x00018cf601007387 */ /* 0x000fe80000100800 */
[----:B------:R-:W-:Y:S04]  /*ebb0*/  STL [R1+0x188], R244 ;  /* 0x000188f401007387 */ /* 0x000fe80000100800 */
[----:B------:R-:W2:Y:S01]  /*ebc0*/  LDL R8, [R1+0x5dc] ;  /* 0x0005dc0001087983 */ /* 0x000ea20000100800 */
[----:B------:R-:W-:-:S03]  /*ebd0*/  IADD3 R202, P6, R3, UR6, RZ ;  /* 0x0000000603ca7c10 */ /* 0x000fc6000ffde0ff */
[----:B------:R-:W2:Y:S01]  /*ebe0*/  LDL R3, [R1+0x5d8] ;  /* 0x0005d80001037983 */ /* 0x000ea20000100800 */
[----:B------:R-:W-:Y:S02]  /*ebf0*/  IADD3.X R203, R219, UR7, RZ, P6, !PT ;  /* 0x00000007dbcb7c10 */ /* 0x000fe4000b7fe4ff */
[----:B------:R-:W-:Y:S01]  /*ec00*/  IADD3 R206, P6, R9, UR6, RZ ;  /* 0x0000000609ce7c10 */ /* 0x000fe2000ffde0ff */
[----:B------:R-:W2:Y:S03]  /*ec10*/  LDG.E.U8 R219, desc[UR44][R238.64] ;  /* 0x0000002ceedb7981 */ /* 0x000ea6000c1e1100 */
[----:B------:R-:W-:-:S05]  /*ec20*/  IADD3.X R207, R7, UR7, RZ, P6, !PT ;  /* 0x0000000707cf7c10 */ /* 0x000fca000b7fe4ff */
[----:B------:R-:W2:Y:S04]  /*ec30*/  LDG.E.U8 R206, desc[UR44][R206.64] ;  /* 0x0000002ccece7981 */ /* 0x000ea8000c1e1100 */
[----:B------:R-:W-:Y:S01]  /*ec40*/  STL [R1+0x184], R243 ;  /* 0x000184f301007387 */ /* 0x000fe20000100800 */
[----:B------:R-:W-:-:S03]  /*ec50*/  IADD3 R12, P6, R218, UR6, RZ ;  /* 0x00000006da0c7c10 */ /* 0x000fc6000ffde0ff */
[----:B------:R-:W-:Y:S04]  /*ec60*/  STL [R1+0x180], R242 ;  /* 0x000180f201007387 */ /* 0x000fe80000100800 */
[----:B------:R-:W2:Y:S01]  /*ec70*/  LDL R9, [R1+0x5e4] ;  /* 0x0005e40001097983 */ /* 0x000ea20000100800 */
[----:B------:R-:W-:-:S03]  /*ec80*/  IADD3.X R13, R6, UR7, RZ, P6, !PT ;  /* 0x00000007060d7c10 */ /* 0x000fc6000b7fe4ff */
[----:B------:R-:W2:Y:S04]  /*ec90*/  LDL R7, [R1+0x5e0] ;  /* 0x0005e00001077983 */ /* 0x000ea80000100800 */
[----:B------:R0:W-:Y:S04]  /*eca0*/  STL [R1+0x17c], R224 ;  /* 0x00017ce001007387 */ /* 0x0001e80000100800 */
[----:B---3--:R1:W-:Y:S04]  /*ecb0*/  STL [R1+0x178], R222 ;  /* 0x000178de01007387 */ /* 0x0083e80000100800 */
[----:B------:R-:W3:Y:S04]  /*ecc0*/  LDL R6, [R1+0x5ec] ;  /* 0x0005ec0001067983 */ /* 0x000ee80000100800 */
[----:B0-----:R4:W3:Y:S04]  /*ecd0*/  LDG.E.U8 R224, desc[UR44][R14.64] ;  /* 0x0000002c0ee07981 */ /* 0x0018e8000c1e1100 */
[----:B-1----:R0:W3:Y:S04]  /*ece0*/  LDG.E.U8 R222, desc[UR44][R16.64] ;  /* 0x0000002c10de7981 */ /* 0x0020e8000c1e1100 */
[----:B------:R-:W3:Y:S01]  /*ecf0*/  LDG.E.U8 R12, desc[UR44][R12.64] ;  /* 0x0000002c0c0c7981 */ /* 0x000ee2000c1e1100 */
[----:B----4-:R-:W-:-:S04]  /*ed00*/  IADD3 R14, P6, R217, UR6, RZ ;  /* 0x00000006d90e7c10 */ /* 0x010fc8000ffde0ff */
[----:B------:R-:W-:Y:S02]  /*ed10*/  IADD3.X R15, R2, UR7, RZ, P6, !PT ;  /* 0x00000007020f7c10 */ /* 0x000fe4000b7fe4ff */
[----:B0-----:R-:W-:Y:S01]  /*ed20*/  IADD3 R16, P6, R216, UR6, RZ ;  /* 0x00000006d8107c10 */ /* 0x001fe2000ffde0ff */
[----:B------:R-:W4:Y:S03]  /*ed30*/  LDL R2, [R1+0x5e8] ;  /* 0x0005e80001027983 */ /* 0x000f260000100800 */
[----:B------:R-:W-:Y:S01]  /*ed40*/  IADD3.X R17, R5, UR7, RZ, P6, !PT ;  /* 0x0000000705117c10 */ /* 0x000fe2000b7fe4ff */
[----:B------:R0:W-:Y:S04]  /*ed50*/  STL [R1+0x174], R226 ;  /* 0x000174e201007387 */ /* 0x0001e80000100800 */
[----:B------:R-:W4:Y:S01]  /*ed60*/  LDG.E.U8 R14, desc[UR44][R14.64] ;  /* 0x0000002c0e0e7981 */ /* 0x000f22000c1e1100 */
[----:B------:R-:W-:-:S03]  /*ed70*/  IADD3 R18, P6, R10, UR6, RZ ;  /* 0x000000060a127c10 */ /* 0x000fc6000ffde0ff */
[----:B------:R-:W4:Y:S04]  /*ed80*/  LDG.E.U8 R16, desc[UR44][R16.64] ;  /* 0x0000002c10107981 */ /* 0x000f28000c1e1100 */
[----:B0-----:R3:W4:Y:S01]  /*ed90*/  LDG.E.U8 R226, desc[UR44][R152.64] ;  /* 0x0000002c98e27981 */ /* 0x001722000c1e1100 */
[----:B--2---:R-:W-:-:S03]  /*eda0*/  IADD3.X R19, R0, UR7, RZ, P6, !PT ;  /* 0x0000000700137c10 */ /* 0x004fc6000b7fe4ff */
[----:B------:R0:W-:Y:S04]  /*edb0*/  STL [R1+0x170], R225 ;  /* 0x000170e101007387 */ /* 0x0001e80000100800 */
[----:B------:R-:W2:Y:S01]  /*edc0*/  LDL R5, [R1+0x5f4] ;  /* 0x0005f40001057983 */ /* 0x000ea20000100800 */
[----:B------:R-:W-:-:S03]  /*edd0*/  IADD3 R20, P6, R8, UR6, RZ ;  /* 0x0000000608147c10 */ /* 0x000fc6000ffde0ff */
[----:B0-----:R-:W2:Y:S04]  /*ede0*/  LDG.E.U8 R225, desc[UR44][R156.64] ;  /* 0x0000002c9ce17981 */ /* 0x001ea8000c1e1100 */
[----:B------:R-:W3:Y:S04]  /*edf0*/  LDG.E.U8 R8, desc[UR44][R160.64] ;  /* 0x0000002ca0087981 */ /* 0x000ee8000c1e1100 */
[----:B------:R0:W-:Y:S01]  /*ee00*/  STL [R1+0x16c], R221 ;  /* 0x00016cdd01007387 */ /* 0x0001e20000100800 */
[----:B------:R-:W-:-:S03]  /*ee10*/  IADD3.X R21, R3, UR7, RZ, P6, !PT ;  /* 0x0000000703157c10 */ /* 0x000fc6000b7fe4ff */
[----:B------:R-:W2:Y:S04]  /*ee20*/  LDL R0, [R1+0x5f0] ;  /* 0x0005f00001007983 */ /* 0x000ea80000100800 */
[----:B------:R1:W-:Y:S04]  /*ee30*/  STL [R1+0x168], R220 ;  /* 0x000168dc01007387 */ /* 0x0003e80000100800 */
[----:B0-----:R2:W2:Y:S04]  /*ee40*/  LDG.E.U8 R221, desc[UR44][R154.64] ;  /* 0x0000002c9add7981 */ /* 0x0014a8000c1e1100 */
[----:B------:R-:W2:Y:S04]  /*ee50*/  LDG.E.U8 R18, desc[UR44][R18.64] ;  /* 0x0000002c12127981 */ /* 0x000ea8000c1e1100 */
[----:B-1----:R-:W2:Y:S04]  /*ee60*/  LDL R220, [R1+0x5fc] ;  /* 0x0005fc0001dc7983 */ /* 0x002ea80000100800 */
[----:B------:R0:W-:Y:S04]  /*ee70*/  STL [R1+0x164], R223 ;  /* 0x000164df01007387 */ /* 0x0001e80000100800 */
[----:B------:R-:W2:Y:S04]  /*ee80*/  LDL R3, [R1+0x5f8] ;  /* 0x0005f80001037983 */ /* 0x000ea80000100800 */
[----:B------:R1:W-:Y:S04]  /*ee90*/  STL [R1+0x160], R219 ;  /* 0x000160db01007387 */ /* 0x0003e80000100800 */
[----:B------:R-:W2:Y:S01]  /*eea0*/  LDL R218, [R1+0x600] ;  /* 0x0006000001da7983 */ /* 0x000ea20000100800 */
[----:B------:R-:W-:-:S03]  /*eeb0*/  IADD3 R22, P6, R9, UR6, RZ ;  /* 0x0000000609167c10 */ /* 0x000fc6000ffde0ff */
[----:B0-----:R0:W2:Y:S04]  /*eec0*/  LDG.E.U8 R223, desc[UR44][R158.64] ;  /* 0x0000002c9edf7981 */ /* 0x0010a8000c1e1100 */
[----:B-1----:R-:W0:Y:S04]  /*eed0*/  LDL R219, [R1+0x604] ;  /* 0x0006040001db7983 */ /* 0x002e280000100800 */
[----:B------:R-:W-:Y:S04]  /*eee0*/  STL [R1+0x15c], R231 ;  /* 0x00015ce701007387 */ /* 0x000fe80000100800 */
[----:B------:R-:W-:Y:S04]  /*eef0*/  STL [R1+0x7c], R230 ;  /* 0x00007ce601007387 */ /* 0x000fe80000100800 */
[----:B------:R-:W2:Y:S04]  /*ef00*/  LDG.E.U8 R20, desc[UR44][R20.64] ;  /* 0x0000002c14147981 */ /* 0x000ea8000c1e1100 */
[----:B---3--:R1:W-:Y:S01]  /*ef10*/  STL [R1+0x6d0], R8 ;  /* 0x0006d00801007387 */ /* 0x0083e20000100800 */
[----:B------:R-:W-:-:S03]  /*ef20*/  IADD3.X R23, R7, UR7, RZ, P6, !PT ;  /* 0x0000000707177c10 */ /* 0x000fc6000b7fe4ff */
[----:B-1----:R-:W3:Y:S01]  /*ef30*/  LDG.E.U8 R8, desc[UR44][R166.64] ;  /* 0x0000002ca6087981 */ /* 0x002ee2000c1e1100 */
[----:B------:R-:W-:-:S03]  /*ef40*/  IADD3 R152, P6, R6, UR6, RZ ;  /* 0x0000000606987c10 */ /* 0x000fc6000ffde0ff */
[----:B------:R-:W3:Y:S01]  /*ef50*/  LDL R217, [R1+0x60c] ;  /* 0x00060c0001d97983 */ /* 0x000ee20000100800 */
[----:B----4-:R-:W-:Y:S02]  /*ef60*/  IADD3.X R153, R2, UR7, RZ, P6, !PT ;  /* 0x0000000702997c10 */ /* 0x010fe4000b7fe4ff */
[----:B--2---:R-:W-:Y:S01]  /*ef70*/  IADD3 R154, P6, R5, UR6, RZ ;  /* 0x00000006059a7c10 */ /* 0x004fe2000ffde0ff */
[----:B------:R-:W2:Y:S04]  /*ef80*/  LDL R7, [R1+0x608] ;  /* 0x0006080001077983 */ /* 0x000ea80000100800 */
[----:B------:R1:W-:Y:S01]  /*ef90*/  STL [R1+0x78], R224 ;  /* 0x000078e001007387 */ /* 0x0003e20000100800 */
[----:B------:R-:W-:-:S03]  /*efa0*/  IADD3.X R155, R0, UR7, RZ, P6, !PT ;  /* 0x00000007009b7c10 */ /* 0x000fc6000b7fe4ff */
[----:B------:R4:W-:Y:S01]  /*efb0*/  STL [R1+0x74], R222 ;  /* 0x000074de01007387 */ /* 0x0009e20000100800 */
[----:B------:R-:W-:-:S03]  /*efc0*/  IADD3 R156, P6, R220, UR6, RZ ;  /* 0x00000006dc9c7c10 */ /* 0x000fc6000ffde0ff */
[----:B------:R-:W2:Y:S04]  /*efd0*/  LDL R216, [R1+0x614] ;  /* 0x0006140001d87983 */ /* 0x000ea80000100800 */
[----:B------:R-:W2:Y:S04]  /*efe0*/  LDL R10, [R1+0x610] ;  /* 0x00061000010a7983 */ /* 0x000ea80000100800 */
[----:B------:R-:W-:Y:S04]  /*eff0*/  STL [R1+0x70], R229 ;  /* 0x000070e501007387 */ /* 0x000fe80000100800 */
[----:B------:R-:W2:Y:S04]  /*f000*/  LDG.E.U8 R2, desc[UR44][R168.64] ;  /* 0x0000002ca8027981 */ /* 0x000ea8000c1e1100 */
[----:B------:R-:W2:Y:S04]  /*f010*/  LDL R9, [R1+0x61c] ;  /* 0x00061c0001097983 */ /* 0x000ea80000100800 */
[----:B------:R-:W-:Y:S01]  /*f020*/  STL [R1+0x6c], R228 ;  /* 0x00006ce401007387 */ /* 0x000fe20000100800 */
[----:B------:R-:W-:-:S03]  /*f030*/  IADD3.X R157, R3, UR7, RZ, P6, !PT ;  /* 0x00000007039d7c10 */ /* 0x000fc6000b7fe4ff */
[----:B------:R-:W2:Y:S04]  /*f040*/  LDL R6, [R1+0x618] ;  /* 0x0006180001067983 */ /* 0x000ea80000100800 */
[----:B------:R-:W2:Y:S01]  /*f050*/  LDG.E.U8 R3, desc[UR44][R176.64] ;  /* 0x0000002cb0037981 */ /* 0x000ea2000c1e1100 */
[----:B0-----:R-:W-:-:S03]  /*f060*/  IADD3 R158, P6, R219, UR6, RZ ;  /* 0x00000006db9e7c10 */ /* 0x001fc6000ffde0ff */
[----:B-1----:R0:W2:Y:S04]  /*f070*/  LDG.E.U8 R224, desc[UR44][R162.64] ;  /* 0x0000002ca2e07981 */ /* 0x0020a8000c1e1100 */
[----:B----4-:R1:W4:Y:S04]  /*f080*/  LDG.E.U8 R222, desc[UR44][R164.64] ;  /* 0x0000002ca4de7981 */ /* 0x010328000c1e1100 */
[----:B------:R-:W4:Y:S04]  /*f090*/  LDG.E.U8 R220, desc[UR44][R174.64] ;  /* 0x0000002caedc7981 */ /* 0x000f28000c1e1100 */
[----:B------:R-:W4:Y:S04]  /*f0a0*/  LDG.E.U8 R22, desc[UR44][R22.64] ;  /* 0x0000002c16167981 */ /* 0x000f28000c1e1100 */
[----:B------:R-:W4:Y:S04]  /*f0b0*/  LDG.E.U8 R156, desc[UR44][R156.64] ;  /* 0x0000002c9c9c7981 */ /* 0x000f28000c1e1100 */
[----:B------:R-:W4:Y:S04]  /*f0c0*/  LDG.E.U8 R152, desc[UR44][R152.64] ;  /* 0x0000002c98987981 */ /* 0x000f28000c1e1100 */
[----:B------:R-:W4:Y:S04]  /*f0d0*/  LDG.E.U8 R154, desc[UR44][R154.64] ;  /* 0x0000002c9a9a7981 */ /* 0x000f28000c1e1100 */
[----:B---3--:R3:W-:Y:S04]  /*f0e0*/  STL [R1+0x6f8], R8 ;  /* 0x0006f80801007387 */ /* 0x0087e80000100800 */
[----:B------:R-:W4:Y:S04]  /*f0f0*/  LDG.E.U8 R219, desc[UR44][R182.64] ;  /* 0x0000002cb6db7981 */ /* 0x000f28000c1e1100 */
[----:B---3--:R-:W3:Y:S01]  /*f100*/  LDG.E.U8 R8, desc[UR44][R172.64] ;  /* 0x0000002cac087981 */ /* 0x008ee2000c1e1100 */
[----:B------:R-:W-:-:S02]  /*f110*/  IADD3.X R159, R218, UR7, RZ, P6, !PT ;  /* 0x00000007da9f7c10 */ /* 0x000fc4000b7fe4ff */
[----:B------:R-:W-:Y:S01]  /*f120*/  IADD3 R160, P6, R217, UR6, RZ ;  /* 0x00000006d9a07c10 */ /* 0x000fe2000ffde0ff */
[----:B------:R-:W-:Y:S03]  /*f130*/  STL [R1+0x68], R227 ;  /* 0x000068e301007387 */ /* 0x000fe60000100800 */
[----:B--2---:R-:W-:Y:S01]  /*f140*/  IADD3.X R161, R7, UR7, RZ, P6, !PT ;  /* 0x0000000707a17c10 */ /* 0x004fe2000b7fe4ff */
[----:B------:R-:W-:Y:S01]  /*f150*/  STL [R1+0x64], R226 ;  /* 0x000064e201007387 */ /* 0x000fe20000100800 */
[----:B0-----:R-:W-:-:S03]  /*f160*/  IADD3 R162, P6, R216, UR6, RZ ;  /* 0x00000006d8a27c10 */ /* 0x001fc6000ffde0ff */
[----:B------:R-:W2:Y:S01]  /*f170*/  LDG.E.U8 R7, desc[UR44][R184.64] ;  /* 0x0000002cb8077981 */ /* 0x000ea2000c1e1100 */
[----:B------:R-:W-:-:S03]  /*f180*/  IADD3.X R163, R10, UR7, RZ, P6, !PT ;  /* 0x000000070aa37c10 */ /* 0x000fc6000b7fe4ff */
[----:B------:R-:W2:Y:S04]  /*f190*/  LDG.E.U8 R158, desc[UR44][R158.64] ;  /* 0x0000002c9e9e7981 */ /* 0x000ea8000c1e1100 */
[----:B------:R-:W2:Y:S04]  /*f1a0*/  LDG.E.U8 R160, desc[UR44][R160.64] ;  /* 0x0000002ca0a07981 */ /* 0x000ea8000c1e1100 */
[----:B------:R0:W-:Y:S04]  /*f1b0*/  STL [R1+0x6d4], R2 ;  /* 0x0006d40201007387 */ /* 0x0001e80000100800 */
[----:B------:R-:W2:Y:S01]  /*f1c0*/  LDL R5, [R1+0x624] ;  /* 0x0006240001057983 */ /* 0x000ea20000100800 */
[----:B-1----:R-:W-:-:S03]  /*f1d0*/  IADD3 R164, P6, R9, UR6, RZ ;  /* 0x0000000609a47c10 */ /* 0x002fc6000ffde0ff */
[----:B------:R-:W2:Y:S04]  /*f1e0*/  LDG.E.U8 R162, desc[UR44][R162.64] ;  /* 0x0000002ca2a27981 */ /* 0x000ea8000c1e1100 */
[----:B0-----:R-:W2:Y:S04]  /*f1f0*/  LDL R2, [R1+0x620] ;  /* 0x0006200001027983 */ /* 0x001ea80000100800 */
[----:B------:R0:W-:Y:S04]  /*f200*/  STL [R1+0x60], R221 ;  /* 0x000060dd01007387 */ /* 0x0001e80000100800 */
[----:B------:R1:W-:Y:S04]  /*f210*/  STL [R1+0x5c], R225 ;  /* 0x00005ce101007387 */ /* 0x0003e80000100800 */
[----:B------:R-:W2:Y:S01]  /*f220*/  LDL R0, [R1+0x62c] ;  /* 0x00062c0001007983 */ /* 0x000ea20000100800 */
[----:B------:R-:W-:-:S03]  /*f230*/  IADD3.X R165, R6, UR7, RZ, P6, !PT ;  /* 0x0000000706a57c10 */ /* 0x000fc6000b7fe4ff */
[----:B------:R-:W2:Y:S04]  /*f240*/  LDG.E.U8 R6, desc[UR44][R192.64] ;  /* 0x0000002cc0067981 */ /* 0x000ea8000c1e1100 */
[----:B0-----:R-:W2:Y:S04]  /*f250*/  LDG.E.U8 R221, desc[UR44][R170.64] ;  /* 0x0000002caadd7981 */ /* 0x001ea8000c1e1100 */
[----:B-1----:R-:W2:Y:S04]  /*f260*/  LDG.E.U8 R225, desc[UR44][R178.64] ;  /* 0x0000002cb2e17981 */ /* 0x002ea8000c1e1100 */
[----:B------:R-:W2:Y:S04]  /*f270*/  LDG.E.U8 R164, desc[UR44][R164.64] ;  /* 0x0000002ca4a47981 */ /* 0x000ea8000c1e1100 */
[----:B---3--:R0:W-:Y:S04]  /*f280*/  STL [R1+0x708], R8 ;  /* 0x0007080801007387 */ /* 0x0081e80000100800 */
[----:B------:R1:W-:Y:S04]  /*f290*/  STL [R1+0x58], R223 ;  /* 0x000058df01007387 */ /* 0x0003e80000100800 */
[----:B------:R3:W-:Y:S04]  /*f2a0*/  STL [R1+0x6d8], R3 ;  /* 0x0006d80301007387 */ /* 0x0007e80000100800 */
[----:B0-----:R-:W2:Y:S04]  /*f2b0*/  LDG.E.U8 R8, desc[UR44][R186.64] ;  /* 0x0000002cba087981 */ /* 0x001ea8000c1e1100 */
[----:B-1----:R-:W2:Y:S04]  /*f2c0*/  LDG.E.U8 R223, desc[UR44][R180.64] ;  /* 0x0000002cb4df7981 */ /* 0x002ea8000c1e1100 */
[----:B---3--:R-:W3:Y:S04]  /*f2d0*/  LDG.E.U8 R3, desc[UR44][R188.64] ;  /* 0x0000002cbc037981 */ /* 0x008ee8000c1e1100 */
[----:B------:R-:W-:Y:S04]  /*f2e0*/  STL [R1+0x50], R224 ;  /* 0x000050e001007387 */ /* 0x000fe80000100800 */
[----:B----4-:R-:W-:Y:S01]  /*f2f0*/  STL [R1+0x4c], R222 ;  /* 0x00004cde01007387 */ /* 0x010fe20000100800 */
[----:B--2---:R-:W-:-:S03]  /*f300*/  IADD3 R166, P6, R5, UR6, RZ ;  /* 0x0000000605a67c10 */ /* 0x004fc6000ffde0ff */
[----:B------:R0:W-:Y:S01]  /*f310*/  STL [R1+0x6dc], R7 ;  /* 0x0006dc0701007387 */ /* 0x0001e20000100800 */
[----:B------:R-:W-:-:S03]  /*f320*/  IADD3.X R167, R2, UR7, RZ, P6, !PT ;  /* 0x0000000702a77c10 */ /* 0x000fc6000b7fe4ff */
[----:B------:R-:W2:Y:S04]  /*f330*/  LDG.E.U8 R2, desc[UR44][R196.64] ;  /* 0x0000002cc4027981 */ /* 0x000ea8000c1e1100 */
[----:B0-----:R-:W4:Y:S04]  /*f340*/  LDG.E.U8 R7, desc[UR44][R194.64] ;  /* 0x0000002cc2077981 */ /* 0x001f28000c1e1100 */
[----:B------:R0:W4:Y:S04]  /*f350*/  LDG.E.U8 R166, desc[UR44][R166.64] ;  /* 0x0000002ca6a67981 */ /* 0x000128000c1e1100 */
[----:B---3--:R1:W-:Y:S04]  /*f360*/  STL [R1+0x70c], R3 ;  /* 0x00070c0301007387 */ /* 0x0083e80000100800 */
[----:B------:R-:W-:Y:S04]  /*f370*/  STL [R1+0x6e0], R6 ;  /* 0x0006e00601007387 */ /* 0x000fe80000100800 */
[----:B------:R-:W-:Y:S04]  /*f380*/  STL [R1+0x40], R221 ;  /* 0x000040dd01007387 */ /* 0x000fe80000100800 */
[----:B------:R-:W3:Y:S04]  /*f390*/  LDL R5, [R1+0x628] ;  /* 0x0006280001057983 */ /* 0x000ee80000100800 */
[----:B-1----:R-:W4:Y:S01]  /*f3a0*/  LDG.E.U8 R3, desc[UR44][R190.64] ;  /* 0x0000002cbe037981 */ /* 0x002f22000c1e1100 */
[----:B------:R-:W-:-:S03]  /*f3b0*/  IADD3 R168, P6, R0, UR6, RZ ;  /* 0x0000000600a87c10 */ /* 0x000fc6000ffde0ff */
[----:B--2---:R-:W-:Y:S04]  /*f3c0*/  STL [R1+0x710], R2 ;  /* 0x0007100201007387 */ /* 0x004fe80000100800 */
[----:B------:R-:W2:Y:S04]  /*f3d0*/  LDL.LU R226, [R1+0xf0] ;  /* 0x0000f00001e27983 */ /* 0x000ea80000300800 */
[----:B------:R-:W2:Y:S04]  /*f3e0*/  LDL.LU R224, [R1+0xec] ;  /* 0x0000ec0001e07983 */ /* 0x000ea80000300800 */
[----:B------:R1:W-:Y:S04]  /*f3f0*/  STL [R1+0x38], R220 ;  /* 0x000038dc01007387 */ /* 0x0003e80000100800 */
[----:B------:R-:W4:Y:S04]  /*f400*/  LDL.LU R222, [R1+0xe8] ;  /* 0x0000e80001de7983 */ /* 0x000f280000300800 */
[----:B-1----:R-:W4:Y:S04]  /*f410*/  LDL.LU R220, [R1+0xe4] ;  /* 0x0000e40001dc7983 */ /* 0x002f280000300800 */
[----:B------:R-:W4:Y:S04]  /*f420*/  LDL.LU R221, [R1+0xe0] ;  /* 0x0000e00001dd7983 */ /* 0x000f280000300800 */
[----:B------:R-:W4:Y:S04]  /*f430*/  LDL.LU R218, [R1+0xdc] ;  /* 0x0000dc0001da7983 */ /* 0x000f280000300800 */
[----:B------:R-:W4:Y:S01]  /*f440*/  LDL.LU R216, [R1+0xd8] ;  /* 0x0000d80001d87983 */ /* 0x000f220000300800 */
[----:B---3--:R-:W-:-:S03]  /*f450*/  IADD3.X R169, R5, UR7, RZ, P6, !PT ;  /* 0x0000000705a97c10 */ /* 0x008fc6000b7fe4ff */
[----:B------:R-:W3:Y:S04]  /*f460*/  LDG.E.U8 R5, desc[UR44][R198.64] ;  /* 0x0000002cc6057981 */ /* 0x000ee8000c1e1100 */
[----:B------:R-:W-:Y:S04]  /*f470*/  STL [R1+0x30], R225 ;  /* 0x000030e101007387 */ /* 0x000fe80000100800 */
[----:B------:R-:W3:Y:S04]  /*f480*/  LDL.LU R217, [R1+0xd4] ;  /* 0x0000d40001d97983 */ /* 0x000ee80000300800 */
[----:B------:R-:W-:Y:S04]  /*f490*/  STL [R1+0x2c], R223 ;  /* 0x00002cdf01007387 */ /* 0x000fe80000100800 */
[----:B------:R-:W3:Y:S04]  /*f4a0*/  LDL.LU R249, [R1+0xd0] ;  /* 0x0000d00001f97983 */ /* 0x000ee80000300800 */
[----:B------:R-:W3:Y:S04]  /*f4b0*/  LDL.LU R244, [R1+0xcc] ;  /* 0x0000cc0001f47983 */ /* 0x000ee80000300800 */
[----:B------:R-:W3:Y:S04]  /*f4c0*/  LDL.LU R243, [R1+0xc8] ;  /* 0x0000c80001f37983 */ /* 0x000ee80000300800 */
[----:B------:R1:W-:Y:S04]  /*f4d0*/  STL [R1+0x28], R219 ;  /* 0x000028db01007387 */ /* 0x0003e80000100800 */
[----:B------:R-:W3:Y:S01]  /*f4e0*/  LDL.LU R242, [R1+0xc4] ;  /* 0x0000c40001f27983 */ /* 0x000ee20000300800 */
[----:B--2---:R-:W-:-:S03]  /*f4f0*/  FMNMX R10, R226, R224, !PT ;  /* 0x000000e0e20a7209 */ /* 0x004fc60007800000 */
[----:B------:R2:W2:Y:S04]  /*f500*/  LDG.E.U8 R168, desc[UR44][R168.64] ;  /* 0x0000002ca8a87981 */ /* 0x0004a8000c1e1100 */
[----:B-1----:R-:W2:Y:S04]  /*f510*/  LDL.LU R219, [R1+0xc0] ;  /* 0x0000c00001db7983 */ /* 0x002ea80000300800 */
[----:B------:R-:W2:Y:S04]  /*f520*/  LDL.LU R223, [R1+0xbc] ;  /* 0x0000bc0001df7983 */ /* 0x000ea80000300800 */
[----:B------:R-:W2:Y:S04]  /*f530*/  LDL.LU R225, [R1+0xb8] ;  /* 0x0000b80001e17983 */ /* 0x000ea80000300800 */
[----:B------:R-:W2:Y:S04]  /*f540*/  LDL.LU R227, [R1+0xb4] ;  /* 0x0000b40001e37983 */ /* 0x000ea80000300800 */
[----:B------:R-:W2:Y:S04]  /*f550*/  LDL.LU R247, [R1+0xb0] ;  /* 0x0000b00001f77983 */ /* 0x000ea80000300800 */
[----:B------:R-:W2:Y:S04]  /*f560*/  LDL.LU R250, [R1+0xac] ;  /* 0x0000ac0001fa7983 */ /* 0x000ea80000300800 */
[----:B------:R-:W2:Y:S04]  /*f570*/  LDL.LU R0, [R1+0xa8] ;  /* 0x0000a80001007983 */ /* 0x000ea80000300800 */
[----:B------:R-:W2:Y:S04]  /*f580*/  LDL.LU R251, [R1+0xa4] ;  /* 0x0000a40001fb7983 */ /* 0x000ea80000300800 */
[----:B------:R-:W2:Y:S04]  /*f590*/  LDL.LU R2, [R1+0xa0] ;  /* 0x0000a00001027983 */ /* 0x000ea80000300800 */
[----:B----4-:R1:W-:Y:S04]  /*f5a0*/  STL [R1+0x18], R3 ;  /* 0x0000180301007387 */ /* 0x0103e80000100800 */
[----:B------:R-:W4:Y:S04]  /*f5b0*/  LDL.LU R248, [R1+0x9c] ;  /* 0x00009c0001f87983 */ /* 0x000f280000300800 */
[----:B------:R-:W4:Y:S04]  /*f5c0*/  LDL.LU R246, [R1+0x98] ;  /* 0x0000980001f67983 */ /* 0x000f280000300800 */
[----:B------:R-:W4:Y:S04]  /*f5d0*/  LDL.LU R6, [R1+0x94] ;  /* 0x0000940001067983 */ /* 0x000f280000300800 */
[----:B-1----:R-:W4:Y:S04]  /*f5e0*/  LDL.LU R3, [R1+0x90] ;  /* 0x0000900001037983 */ /* 0x002f280000300800 */
[----:B------:R-:W4:Y:S04]  /*f5f0*/  LDL.LU R240, [R1+0x8c] ;  /* 0x00008c0001f07983 */ /* 0x000f280000300800 */
[----:B------:R1:W-:Y:S04]  /*f600*/  STL [R1+0x10], R7 ;  /* 0x0000100701007387 */ /* 0x0003e80000100800 */
[----:B------:R-:W4:Y:S04]  /*f610*/  LDL.LU R241, [R1+0x88] ;  /* 0x0000880001f17983 */ /* 0x000f280000300800 */
[----:B------:R-:W4:Y:S04]  /*f620*/  LDL.LU R238, [R1+0x84] ;  /* 0x0000840001ee7983 */ /* 0x000f280000300800 */
[----:B------:R-:W4:Y:S04]  /*f630*/  LDL.LU R239, [R1+0x80] ;  /* 0x0000800001ef7983 */ /* 0x000f280000300800 */
[----:B------:R-:W4:Y:S01]  /*f640*/  LDL.LU R9, [R1+0x220] ;  /* 0x0002200001097983 */ /* 0x000f220000300800 */
[----:B------:R-:W-:Y:S01]  /*f650*/  FMNMX R10, R222, R10, !PT ;  /* 0x0000000ade0a7209 */ /* 0x000fe20007800000 */
[----:B0-----:R-:W-:-:S02]  /*f660*/  FMUL R167, R212, UR20 ;  /* 0x00000014d4a77c20 */ /* 0x001fc40008400000 */
[----:B-1----:R-:W4:Y:S04]  /*f670*/  LDG.E.U8 R7, desc[UR44][R202.64] ;  /* 0x0000002cca077981 */ /* 0x002f28000c1e1100 */
[----:B---3--:R0:W-:Y:S04]  /*f680*/  STL [R1+0x8], R5 ;  /* 0x0000080501007387 */ /* 0x0081e80000100800 */
[----:B0-----:R-:W3:Y:S01]  /*f690*/  LDG.E.U8 R5, desc[UR44][R200.64] ;  /* 0x0000002cc8057981 */ /* 0x001ee2000c1e1100 */
[----:B------:R-:W-:-:S04]  /*f6a0*/  FMNMX R10, R220, R10, !PT ;  /* 0x0000000adc0a7209 */ /* 0x000fc80007800000 */
        /* <DEDUP_REMOVED lines=8> */
[----:B--2---:R-:W-:-:S04]  /*f730*/  FMNMX R10, R219, R10, !PT ;  /* 0x0000000adb0a7209 */ /* 0x004fc80007800000 */
        /* <DEDUP_REMOVED lines=8> */
[----:B----4-:R-:W-:-:S04]  /*f7c0*/  FMNMX R10, R248, R10, !PT ;  /* 0x0000000af80a7209 */ /* 0x010fc80007800000 */
[----:B------:R-:W-:-:S04]  /*f7d0*/  FMNMX R10, R246, R10, !PT ;  /* 0x0000000af60a7209 */ /* 0x000fc80007800000 */
[----:B------:R-:W-:-:S04]  /*f7e0*/  FMNMX R10, R6, R10, !PT ;  /* 0x0000000a060a7209 */ /* 0x000fc80007800000 */
[----:B------:R-:W-:Y:S01]  /*f7f0*/  FMNMX R10, R3, R10, !PT ;  /* 0x0000000a030a7209 */ /* 0x000fe20007800000 */
[----:B---3--:R-:W-:Y:S04]  /*f800*/  STL [R1+0x6e4], R5 ;  /* 0x0006e40501007387 */ /* 0x008fe80000100800 */
[----:B------:R-:W-:Y:S04]  /*f810*/  STL [R1+0x6f0], R12 ;  /* 0x0006f00c01007387 */ /* 0x000fe80000100800 */
[----:B------:R-:W-:Y:S04]  /*f820*/  STL [R1+0x6e8], R14 ;  /* 0x0006e80e01007387 */ /* 0x000fe80000100800 */
[----:B------:R-:W-:Y:S04]  /*f830*/  STL [R1+0x714], R18 ;  /* 0x0007141201007387 */ /* 0x000fe80000100800 */
[----:B------:R-:W-:Y:S04]  /*f840*/  STL [R1+0x6f4], R20 ;  /* 0x0006f41401007387 */ /* 0x000fe80000100800 */
[----:B------:R-:W-:Y:S04]  /*f850*/  STL [R1+0x6ec], R22 ;  /* 0x0006ec1601007387 */ /* 0x000fe80000100800 */
[----:B------:R-:W-:Y:S04]  /*f860*/  STL [R1+0x6fc], R9 ;  /* 0x0006fc0901007387 */ /* 0x000fe80000100800 */
[----:B------:R-:W2:Y:S04]  /*f870*/  LDL.LU R229, [R1+0xf4] ;  /* 0x0000f40001e57983 */ /* 0x000ea80000300800 */
[----:B------:R-:W2:Y:S04]  /*f880*/  LDL.LU R236, [R1+0x100] ;  /* 0x0001000001ec7983 */ /* 0x000ea80000300800 */
[----:B------:R-:W3:Y:S04]  /*f890*/  LDL.LU R233, [R1+0x110] ;  /* 0x0001100001e97983 */ /* 0x000ee80000300800 */
[----:B------:R-:W4:Y:S04]  /*f8a0*/  LDL.LU R237, [R1+0x10c] ;  /* 0x00010c0001ed7983 */ /* 0x000f280000300800 */
[----:B------:R-:W4:Y:S04]  /*f8b0*/  LDL.LU R235, [R1+0xfc] ;  /* 0x0000fc0001eb7983 */ /* 0x000f280000300800 */
[----:B------:R-:W4:Y:S01]  /*f8c0*/  LDL.LU R234, [R1+0x108] ;  /* 0x0001080001ea7983 */ /* 0x000f220000300800 */
[----:B------:R-:W-:-:S03]  /*f8d0*/  FMNMX R10, R240, R10, !PT ;  /* 0x0000000af00a7209 */ /* 0x000fc60007800000 */
[----:B------:R-:W4:Y:S01]  /*f8e0*/  LDL.LU R232, [R1+0x104] ;  /* 0x0001040001e87983 */ /* 0x000f220000300800 */
[----:B------:R-:W-:-:S03]  /*f8f0*/  FMNMX R10, R241, R10, !PT ;  /* 0x0000000af10a7209 */ /* 0x000fc60007800000 */
[----:B------:R-:W4:Y:S01]  /*f900*/  LDL.LU R230, [R1+0x128] ;  /* 0x0001280001e67983 */ /* 0x000f220000300800 */
[----:B------:R-:W-:-:S03]  /*f910*/  FMNMX R10, R238, R10, !PT ;  /* 0x0000000aee0a7209 */ /* 0x000fc60007800000 */
[----:B------:R-:W4:Y:S01]  /*f920*/  LDL.LU R231, [R1+0x124] ;  /* 0x0001240001e77983 */ /* 0x000f220000300800 */
[----:B------:R-:W-:-:S04]  /*f930*/  FMNMX R10, R11, R10, !PT ;  /* 0x0000000a0b0a7209 */ /* 0x000fc80007800000 */
[----:B------:R-:W-:-:S04]  /*f940*/  FMNMX R10, R239, R10, !PT ;  /* 0x0000000aef0a7209 */ /* 0x000fc80007800000 */
[----:B------:R-:W-:-:S04]  /*f950*/  FMNMX R10, R252, R10, !PT ;  /* 0x0000000afc0a7209 */ /* 0x000fc80007800000 */
[----:B------:R-:W-:-:S05]  /*f960*/  FMNMX R10, R204, R10, !PT ;  /* 0x0000000acc0a7209 */ /* 0x000fca0007800000 */
[----:B------:R-:W0:Y:S02]  /*f970*/  SHFL.BFLY PT, R170, R10, 0x2, 0x1f ;  /* 0x0c401f000aaa7f89 */ /* 0x000e2400000e0000 */
[----:B0-----:R-:W-:-:S05]  /*f980*/  FMNMX R10, R10, R170, !PT ;  /* 0x000000aa0a0a7209 */ /* 0x001fca0007800000 */
[----:B------:R-:W0:Y:S02]  /*f990*/  SHFL.BFLY PT, R170, R10, 0x1, 0x1f ;  /* 0x0c201f000aaa7f89 */ /* 0x000e2400000e0000 */
[----:B0-----:R-:W-:-:S04]  /*f9a0*/  FMNMX R10, R10, R170, !PT ;  /* 0x000000aa0a0a7209 */ /* 0x001fc80007800000 */
[----:B------:R-:W-:-:S05]  /*f9b0*/  FMNMX R10, R10, R9, !PT ;  /* 0x000000090a0a7209 */ /* 0x000fca0007800000 */
[--C-:B------:R-:W-:Y:S02]  /*f9c0*/  FADD R15, R224, -R10.reuse ;  /* 0x8000000ae00f7221 */ /* 0x100fe40000000000 */
[----:B------:R-:W4:Y:S01]  /*f9d0*/  LDL.LU R224, [R1+0x134] ;  /* 0x0001340001e07983 */ /* 0x000f220000300800 */
[--C-:B------:R-:W-:Y:S01]  /*f9e0*/  FADD R19, R220, -R10.reuse ;  /* 0x8000000adc137221 */ /* 0x100fe20000000000 */
[--C-:B------:R-:W-:Y:S02]  /*f9f0*/  FADD R159, R249, -R10.reuse ;  /* 0x8000000af99f7221 */ /* 0x100fe40000000000 */
[----:B------:R-:W4:Y:S01]  /*fa00*/  LDL.LU R220, [R1+0x130] ;  /* 0x0001300001dc7983 */ /* 0x000f220000300800 */
[----:B------:R-:W-:-:S03]  /*fa10*/  FADD R153, R216, -R10 ;  /* 0x8000000ad8997221 */ /* 0x000fc60000000000 */
[----:B------:R-:W4:Y:S04]  /*fa20*/  LDL.LU R216, [R1+0x14c] ;  /* 0x00014c0001d87983 */ /* 0x000f280000300800 */
[----:B------:R-:W4:Y:S01]  /*fa30*/  LDL.LU R249, [R1+0x148] ;  /* 0x0001480001f97983 */ /* 0x000f220000300800 */
[--C-:B------:R-:W-:Y:S01]  /*fa40*/  FADD R165, R242, -R10.reuse ;  /* 0x8000000af2a57221 */ /* 0x100fe20000000000 */
[--C-:B------:R-:W-:Y:S01]  /*fa50*/  FADD R23, R218, -R10.reuse ;  /* 0x8000000ada177221 */ /* 0x100fe20000000000 */
[--C-:B------:R-:W-:Y:S01]  /*fa60*/  FADD R155, R217, -R10.reuse ;  /* 0x8000000ad99b7221 */ /* 0x100fe20000000000 */
[--C-:B------:R-:W-:Y:S01]  /*fa70*/  FADD R21, R221, -R10.reuse ;  /* 0x8000000add157221 */ /* 0x100fe20000000000 */
[----:B------:R-:W-:Y:S01]  /*fa80*/  FMUL R165, R165, 1.4426950216293334961 ;  /* 0x3fb8aa3ba5a57820 */ /* 0x000fe20000400000 */
[----:B------:R-:W-:-:S03]  /*fa90*/  FADD R17, R222, -R10 ;  /* 0x8000000ade117221 */ /* 0x000fc60000000000 */
[----:B------:R0:W-:Y:S01]  /*faa0*/  MUFU.EX2 R177, R165 ;  /* 0x000000a500b17308 */ /* 0x0001e20000000800 */
[--C-:B------:R-:W-:Y:S01]  /*fab0*/  FADD R13, R226, -R10.reuse ;  /* 0x8000000ae20d7221 */ /* 0x100fe20000000000 */
[----:B0-----:R-:W-:-:S04]  /*fac0*/  FADD R165, R223, -R10 ;  /* 0x8000000adfa57221 */ /* 0x001fc80000000000 */
[----:B------:R-:W-:-:S04]  /*fad0*/  FMUL R165, R165, 1.4426950216293334961 ;  /* 0x3fb8aa3ba5a57820 */ /* 0x000fc80000400000 */
[----:B------:R0:W-:Y:S02]  /*fae0*/  MUFU.EX2 R179, R165 ;  /* 0x000000a500b37308 */ /* 0x0001e40000000800 */
[----:B0-----:R-:W-:-:S04]  /*faf0*/  FADD R165, R227, -R10 ;  /* 0x8000000ae3a57221 */ /* 0x001fc80000000000 */
[----:B------:R-:W-:Y:S01]  /*fb00*/  FMUL R165, R165, 1.4426950216293334961 ;  /* 0x3fb8aa3ba5a57820 */ /* 0x000fe20000400000 */
[----:B------:R-:W-:-:S03]  /*fb10*/  FADD R185, R251, -R10 ;  /* 0x8000000afbb97221 */ /* 0x000fc60000000000 */
[----:B------:R0:W-:Y:S02]  /*fb20*/  MUFU.EX2 R181, R165 ;  /* 0x000000a500b57308 */ /* 0x0001e40000000800 */
[--C-:B0-----:R-:W-:Y:S01]  /*fb30*/  FADD R165, R250, -R10.reuse ;  /* 0x8000000afaa57221 */ /* 0x101fe20000000000 */
[----:B------:R-:W-:Y:S01]  /*fb40*/  FADD R169, R2, -R10 ;  /* 0x8000000a02a97221 */ /* 0x000fe20000000000 */
[----:B--2---:R-:W-:-:S04]  /*fb50*/  FMNMX R157, R229, R236, !PT ;  /* 0x000000ece59d7209 */ /* 0x004fc80007800000 */
[----:B---3--:R-:W-:Y:S01]  /*fb60*/  FMNMX R161, R233, R157, !PT ;  /* 0x0000009de9a17209 */ /* 0x008fe20007800000 */
[----:B------:R-:W-:-:S03]  /*fb70*/  FMUL R157, R159, 1.4426950216293334961 ;  /* 0x3fb8aa3b9f9d7820 */ /* 0x000fc60000400000 */
[----:B----4-:R-:W-:Y:S01]  /*fb80*/  FMNMX R159, R237, R161, !PT ;  /* 0x000000a1ed9f7209 */ /* 0x010fe20007800000 */
[----:B------:R-:W-:Y:S02]  /*fb90*/  FADD R161, R244, -R10 ;  /* 0x8000000af4a17221 */ /* 0x000fe40000000000 */
[----:B------:R-:W2:Y:S01]  /*fba0*/  LDL.LU R244, [R1+0x154] ;  /* 0x0001540001f47983 */ /* 0x000ea20000300800 */
[----:B------:R-:W-:Y:S01]  /*fbb0*/  FMNMX R163, R235, R159, !PT ;  /* 0x0000009feba37209 */ /* 0x000fe20007800000 */
[----:B------:R-:W-:-:S03]  /*fbc0*/  FMUL R159, R161, 1.4426950216293334961 ;  /* 0x3fb8aa3ba19f7820 */ /* 0x000fc60000400000 */
[----:B------:R-:W-:Y:S01]  /*fbd0*/  FMNMX R161, R234, R163, !PT ;  /* 0x000000a3eaa17209 */ /* 0x000fe20007800000 */
[----:B------:R-:W-:Y:S02]  /*fbe0*/  FADD R163, R243, -R10 ;  /* 0x8000000af3a37221 */ /* 0x000fe40000000000 */
[----:B------:R-:W3:Y:S04]  /*fbf0*/  LDL.LU R243, [R1+0x12c] ;  /* 0x00012c0001f37983 */ /* 0x000ee80000300800 */
[----:B------:R-:W4:Y:S01]  /*fc00*/  LDL.LU R242, [R1+0x13c] ;  /* 0x00013c0001f27983 */ /* 0x000f220000300800 */
[----:B------:R-:W-:-:S03]  /*fc10*/  FMUL R163, R163, 1.4426950216293334961 ;  /* 0x3fb8aa3ba3a37820 */ /* 0x000fc60000400000 */
[----:B------:R-:W4:Y:S01]  /*fc20*/  LDL.LU R218, [R1+0x158] ;  /* 0x0001580001da7983 */ /* 0x000f220000300800 */
[----:B------:R0:W-:Y:S03]  /*fc30*/  MUFU.EX2 R176, R163 ;  /* 0x000000a300b07308 */ /* 0x0001e60000000800 */
[----:B------:R-:W4:Y:S01]  /*fc40*/  LDL.LU R217, [R1+0x138] ;  /* 0x0001380001d97983 */ /* 0x000f220000300800 */
[----:B0-----:R-:W-:-:S03]  /*fc50*/  FADD R163, R219, -R10 ;  /* 0x8000000adba37221 */ /* 0x001fc60000000000 */
[----:B------:R-:W4:Y:S04]  /*fc60*/  LDL.LU R219, [R1+0x150] ;  /* 0x0001500001db7983 */ /* 0x000f280000300800 */
[----:B------:R-:W4:Y:S04]  /*fc70*/  LDL.LU R228, [R1+0x144] ;  /* 0x0001440001e47983 */ /* 0x000f280000300800 */
[----:B------:R-:W4:Y:S04]  /*fc80*/  LDL.LU R221, [R1+0x140] ;  /* 0x0001400001dd7983 */ /* 0x000f280000300800 */
[----:B------:R-:W4:Y:S01]  /*fc90*/  LDL.LU R222, [R1+0x120] ;  /* 0x0001200001de7983 */ /* 0x000f220000300800 */
[----:B------:R-:W-:-:S03]  /*fca0*/  FMUL R163, R163, 1.4426950216293334961 ;  /* 0x3fb8aa3ba3a37820 */ /* 0x000fc60000400000 */
[----:B------:R-:W4:Y:S01]  /*fcb0*/  LDL.LU R223, [R1+0x11c] ;  /* 0x00011c0001df7983 */ /* 0x000f220000300800 */
[----:B------:R0:W-:Y:S03]  /*fcc0*/  MUFU.EX2 R178, R163 ;  /* 0x000000a300b27308 */ /* 0x0001e60000000800 */
[----:B------:R-:W4:Y:S01]  /*fcd0*/  LDL.LU R226, [R1+0x118] ;  /* 0x0001180001e27983 */ /* 0x000f220000300800 */
[----:B0-----:R-:W-:-:S03]  /*fce0*/  FADD R163, R225, -R10 ;  /* 0x8000000ae1a37221 */ /* 0x001fc60000000000 */
[----:B------:R-:W4:Y:S04]  /*fcf0*/  LDL.LU R225, [R1+0x114] ;  /* 0x0001140001e17983 */ /* 0x000f280000300800 */
[----:B------:R-:W4:Y:S01]  /*fd00*/  LDL.LU R227, [R1+0xf8] ;  /* 0x0000f80001e37983 */ /* 0x000f220000300800 */
[----:B------:R-:W-:-:S04]  /*fd10*/  FMUL R163, R163, 1.4426950216293334961 ;  /* 0x3fb8aa3ba3a37820 */ /* 0x000fc80000400000 */
[----:B------:R0:W-:Y:S02]  /*fd20*/  MUFU.EX2 R180, R163 ;  /* 0x000000a300b47308 */ /* 0x0001e40000000800 */
[--C-:B0-----:R-:W-:Y:S02]  /*fd30*/  FADD R163, R247, -R10.reuse ;  /* 0x8000000af7a37221 */ /* 0x101fe40000000000 */
[----:B------:R-:W4:Y:S02]  /*fd40*/  LDL.LU R247, [R1+0x740] ;  /* 0x0007400001f77983 */ /* 0x000f240000300800 */
[----:B------:R-:W-:Y:S02]  /*fd50*/  FMUL R163, R163, 1.4426950216293334961 ;  /* 0x3fb8aa3ba3a37820 */ /* 0x000fe40000400000 */
[----:B------:R-:W4:Y:S02]  /*fd60*/  LDL.LU R250, [R1+0x73c] ;  /* 0x00073c0001fa7983 */ /* 0x000f240000300800 */
[----:B------:R0:W-:Y:S02]  /*fd70*/  MUFU.EX2 R182, R163 ;  /* 0x000000a300b67308 */ /* 0x0001e40000000800 */
[----:B0-----:R-:W-:-:S02]  /*fd80*/  FADD R163, R0, -R10 ;  /* 0x8000000a00a37221 */ /* 0x001fc40000000000 */
[----:B------:R-:W4:Y:S04]  /*fd90*/  LDL.LU R0, [R1+0x738] ;  /* 0x0007380001007983 */ /* 0x000f280000300800 */
[----:B------:R-:W4:Y:S04]  /*fda0*/  LDL.LU R251, [R1+0x734] ;  /* 0x0007340001fb7983 */ /* 0x000f280000300800 */
[----:B------:R-:W4:Y:S04]  /*fdb0*/  LDL R5, [R1+0x634] ;  /* 0x0006340001057983 */ /* 0x000f280000100800 */
[----:B------:R-:W4:Y:S01]  /*fdc0*/  LDL R2, [R1+0x630] ;  /* 0x0006300001027983 */ /* 0x000f220000100800 */
[----:B------:R-:W-:-:S04]  /*fdd0*/  FMNMX R161, R232, R161, !PT ;  /* 0x000000a1e8a17209 */ /* 0x000fc80007800000 */
[----:B------:R-:W-:-:S04]  /*fde0*/  FMNMX R161, R230, R161, !PT ;  /* 0x000000a1e6a17209 */ /* 0x000fc80007800000 */
[----:B------:R-:W-:-:S04]  /*fdf0*/  FMNMX R161, R231, R161, !PT ;  /* 0x000000a1e7a17209 */ /* 0x000fc80007800000 */
[----:B------:R-:W-:-:S04]  /*fe00*/  FMNMX R161, R224, R161, !PT ;  /* 0x000000a1e0a17209 */ /* 0x000fc80007800000 */
[----:B------:R-:W-:-:S04]  /*fe10*/  FMNMX R161, R220, R161, !PT ;  /* 0x000000a1dca17209 */ /* 0x000fc80007800000 */
[----:B------:R-:W-:-:S04]  /*fe20*/  FMNMX R161, R216, R161, !PT ;  /* 0x000000a1d8a17209 */ /* 0x000fc80007800000 */
[----:B------:R-:W-:Y:S01]  /*fe30*/  FMNMX R161, R249, R161, !PT ;  /* 0x000000a1f9a17209 */ /* 0x000fe20007800000 */
[----:B------:R-:W-:Y:S01]  /*fe40*/  FMUL R163, R163, 1.4426950216293334961 ;  /* 0x3fb8aa3ba3a37820 */ /* 0x000fe20000400000 */
[--C-:B------:R-:W-:Y:S01]  /*fe50*/  FADD R171, R248, -R10.reuse ;  /* 0x8000000af8ab7221 */ /* 0x100fe20000000000 */
[----:B------:R-:W-:Y:S01]  /*fe60*/  FMUL R165, R165, 1.4426950216293334961 ;  /* 0x3fb8aa3ba5a57820 */ /* 0x000fe20000400000 */
[----:B------:R-:W4:Y:S01]  /*fe70*/  LDL.LU R248, [R1+0x730] ;  /* 0x0007300001f87983 */ /* 0x000f220000300800 */
[----:B------:R0:W-:Y:S01]  /*fe80*/  MUFU.EX2 R184, R163 ;  /* 0x000000a300b87308 */ /* 0x0001e20000000800 */
[--C-:B------:R-:W-:Y:S02]  /*fe90*/  FADD R172, R246, -R10.reuse ;  /* 0x8000000af6ac7221 */ /* 0x100fe40000000000 */
[----:B------:R-:W4:Y:S04]  /*fea0*/  LDL.LU R246, [R1+0x72c] ;  /* 0x00072c0001f67983 */ /* 0x000f280000300800 */
[----:B------:R-:W4:Y:S01]  /*feb0*/  LDL R12, [R1+0x63c] ;  /* 0x00063c00010c7983 */ /* 0x000f220000100800 */
[----:B0-----:R-:W-:Y:S01]  /*fec0*/  FMUL R163, R208, UR20 ;  /* 0x00000014d0a37c20 */ /* 0x001fe20008400000 */
[----:B------:R0:W-:Y:S02]  /*fed0*/  MUFU.EX2 R183, R165 ;  /* 0x000000a500b77308 */ /* 0x0001e40000000800 */
[----:B------:R-:W4:Y:S01]  /*fee0*/  LDL R9, [R1+0x638] ;  /* 0x0006380001097983 */ /* 0x000f220000100800 */
[----:B------:R-:W-:Y:S01]  /*fef0*/  FMUL R169, R169, 1.4426950216293334961 ;  /* 0x3fb8aa3ba9a97820 */ /* 0x000fe20000400000 */
[----:B------:R-:W-:Y:S01]  /*ff00*/  FSEL R163, R163, -INF , !P4 ;  /* 0xff800000a3a37808 */ /* 0x000fe20006000000 */
[----:B0-----:R-:W-:Y:S01]  /*ff10*/  FMUL R165, R209, UR20 ;  /* 0x00000014d1a57c20 */ /* 0x001fe20008400000 */
[----:B------:R-:W-:-:S02]  /*ff20*/  FADD R189, R6, -R10 ;  /* 0x8000000a06bd7221 */ /* 0x000fc40000000000 */
[----:B------:R0:W-:Y:S01]  /*ff30*/  MUFU.EX2 R186, R169 ;  /* 0x000000a900ba7308 */ /* 0x0001e20000000800 */
[----:B------:R-:W4:Y:S01]  /*ff40*/  LDL R6, [R1+0x684] ;  /* 0x0006840001067983 */ /* 0x000f220000100800 */
[----:B------:R-:W-:Y:S02]  /*ff50*/  FSEL R165, R165, -INF , !P3 ;  /* 0xff800000a5a57808 */ /* 0x000fe40005800000 */
[----:B------:R-:W-:Y:S01]  /*ff60*/  FSEL R167, R167, -INF , !P2 ;  /* 0xff800000a7a77808 */ /* 0x000fe20005000000 */
[----:B0-----:R-:W-:-:S05]  /*ff70*/  FMUL R169, R213, UR20 ;  /* 0x00000014d5a97c20 */ /* 0x001fca0008400000 */
[----:B------:R-:W-:Y:S01]  /*ff80*/  FSEL R169, R169, -INF , !P1 ;  /* 0xff800000a9a97808 */ /* 0x000fe20004800000 */
[----:B------:R-:W-:Y:S01]  /*ff90*/  FMUL R171, R171, 1.4426950216293334961 ;  /* 0x3fb8aa3babab7820 */ /* 0x000fe20000400000 */
[----:B------:R-:W-:Y:S02]  /*ffa0*/  FADD R173, R3, -R10 ;  /* 0x8000000a03ad7221 */ /* 0x000fe40000000000 */
[----:B------:R-:W4:Y:S01]  /*ffb0*/  LDL R3, [R1+0x660] ;  /* 0x0006600001037983 */ /* 0x000f220000100800 */
[----:B------:R0:W-:Y:S01]  /*ffc0*/  MUFU.EX2 R187, R171 ;  /* 0x000000ab00bb7308 */ /* 0x0001e20000000800 */
[----:B--2---:R-:W-:-:S04]  /*ffd0*/  FMNMX R161, R244, R161, !PT ;  /* 0x000000a1f4a17209 */ /* 0x004fc80007800000 */
[----:B---3--:R-:W-:-:S04]  /*ffe0*/  FMNMX R161, R243, R161, !PT ;  /* 0x000000a1f3a17209 */ /* 0x008fc80007800000 */
[----:B------:R-:W-:-:S04]  /*fff0*/  FMNMX R161, R4, R161, !PT ;  /* 0x000000a104a17209 */ /* 0x000fc80007800000 */
[----:B----4-:R-:W-:-:S04]  /*10000*/  FMNMX R161, R242, R161, !PT ;  /* 0x000000a1f2a17209 */ /* 0x010fc80007800000 */
[----:B------:R-:W-:-:S04]  /*10010*/  FMNMX R161, R218, R161, !PT ;  /* 0x000000a1daa17209 */ /* 0x000fc80007800000 */
[----:B------:R-:W-:-:S04]  /*10020*/  FMNMX R161, R217, R161, !PT ;  /* 0x000000a1d9a17209 */ /* 0x000fc80007800000 */
[----:B------:R-:W-:-:S04]  /*10030*/  FMNMX R161, R219, R161, !PT ;  /* 0x000000a1dba17209 */ /* 0x000fc80007800000 */
[----:B------:R-:W-:-:S04]  /*10040*/  FMNMX R161, R228, R161, !PT ;  /* 0x000000a1e4a17209 */ /* 0x000fc80007800000 */
[----:B------:R-:W-:-:S04]  /*10050*/  FMNMX R161, R221, R161, !PT ;  /* 0x000000a1dda17209 */ /* 0x000fc80007800000 */
[----:B------:R-:W-:-:S04]  /*10060*/  FMNMX R161, R222, R161, !PT ;  /* 0x000000a1dea17209 */ /* 0x000fc80007800000 */
[----:B------:R-:W-:Y:S01]  /*10070*/  FMNMX R170, R223, R161, !PT ;  /* 0x000000a1dfaa7209 */ /* 0x000fe20007800000 */
[----:B------:R-:W-:-:S03]  /*10080*/  FMUL R161, R205, UR20 ;  /* 0x00000014cda17c20 */ /* 0x000fc60008400000 */
[----:B------:R-:W-:Y:S02]  /*10090*/  FMNMX R170, R226, R170, !PT ;  /* 0x000000aae2aa7209 */ /* 0x000fe40007800000 */
[----:B------:R-:W-:Y:S02]  /*100a0*/  FSEL R161, R161, -INF , !P5 ;  /* 0xff800000a1a17808 */ /* 0x000fe40006800000 */
[----:B------:R-:W-:-:S04]  /*100b0*/  FMNMX R170, R225, R170, !PT ;  /* 0x000000aae1aa7209 */ /* 0x000fc80007800000 */
[----:B------:R-:W-:-:S04]  /*100c0*/  FMNMX R170, R227, R170, !PT ;  /* 0x000000aae3aa7209 */ /* 0x000fc80007800000 */
[----:B------:R-:W-:-:S04]  /*100d0*/  FMNMX R170, R161, R170, !PT ;  /* 0x000000aaa1aa7209 */ /* 0x000fc80007800000 */
[----:B------:R-:W-:-:S04]  /*100e0*/  FMNMX R170, R163, R170, !PT ;  /* 0x000000aaa3aa7209 */ /* 0x000fc80007800000 */
[----:B------:R-:W-:-:S04]  /*100f0*/  FMNMX R170, R165, R170, !PT ;  /* 0x000000aaa5aa7209 */ /* 0x000fc80007800000 */
[----:B------:R-:W-:-:S04]  /*10100*/  FMNMX R170, R167, R170, !PT ;  /* 0x000000aaa7aa7209 */ /* 0x000fc80007800000 */
[----:B------:R-:W-:Y:S02]  /*10110*/  FMNMX R196, R169, R170, !PT ;  /* 0x000000aaa9c47209 */ /* 0x000fe40007800000 */
[----:B------:R-:W-:Y:S02]  /*10120*/  IADD3 R170, P1, R5, UR6, RZ ;  /* 0x0000000605aa7c10 */ /* 0x000fe4000ff3e0ff */
[----:B------:R-:W2:Y:S02]  /*10130*/  LDL R5, [R1+0x670] ;  /* 0x0006700001057983 */ /* 0x000ea40000100800 */
[----:B0-----:R-:W-:Y:S02]  /*10140*/  IADD3.X R171, R2, UR7, RZ, P1, !PT ;  /* 0x0000000702ab7c10 */ /* 0x001fe40008ffe4ff */
[----:B------:R-:W3:Y:S01]  /*10150*/  LDL R2, [R1+0x648] ;  /* 0x0006480001027983 */ /* 0x000ee20000100800 */
[----:B------:R-:W-:-:S04]  /*10160*/  FMUL R172, R172, 1.4426950216293334961 ;  /* 0x3fb8aa3bacac7820 */ /* 0x000fc80000400000 */
[----:B------:R0:W-:Y:S01]  /*10170*/  MUFU.EX2 R188, R172 ;  /* 0x000000ac00bc7308 */ /* 0x0001e20000000800 */
[----:B------:R-:W-:Y:S01]  /*10180*/  FADD R175, R241, -R10 ;  /* 0x8000000af1af7221 */ /* 0x000fe20000000000 */
[----:B------:R-:W-:Y:S01]  /*10190*/  FMUL R173, R173, 1.4426950216293334961 ;  /* 0x3fb8aa3badad7820 */ /* 0x000fe20000400000 */
[----:B0-----:R0:W4:Y:S02]  /*101a0*/  LDG.E.U8 R172, desc[UR44][R170.64] ;  /* 0x0000002caaac7981 */ /* 0x001124000c1e1100 */
[----:B------:R-:W-:-:S03]  /*101b0*/  FMUL R175, R175, 1.4426950216293334961 ;  /* 0x3fb8aa3bafaf7820 */ /* 0x000fc60000400000 */
[----:B------:R-:W-:Y:S01]  /*101c0*/  MUFU.EX2 R190, R173 ;  /* 0x000000ad00be7308 */ /* 0x000fe20000000800 */
[----:B------:R-:W1:Y:S07]  /*101d0*/  SHFL.BFLY PT, R174, R196, 0x2, 0x1f ;  /* 0x0c401f00c4ae7f89 */ /* 0x000e6e00000e0000 */
[----:B------:R0:W-:Y:S02]  /*101e0*/  MUFU.EX2 R192, R175 ;  /* 0x000000af00c07308 */ /* 0x0001e40000000800 */
[----:B0-----:R-:W-:-:S02]  /*101f0*/  IADD3 R170, P1, R12, UR6, RZ ;  /* 0x000000060caa7c10 */ /* 0x001fc4000ff3e0ff */
[----:B------:R-:W4:Y:S02]  /*10200*/  LDL R12, [R1+0x674] ;  /* 0x00067400010c7983 */ /* 0x000f240000100800 */
[----:B------:R-:W-:Y:S01]  /*10210*/  IADD3.X R171, R9, UR7, RZ, P1, !PT ;  /* 0x0000000709ab7c10 */ /* 0x000fe20008ffe4ff */
[----:B------:R-:W-:Y:S01]  /*10220*/  FADD R175, R11, -R10 ;  /* 0x8000000a0baf7221 */ /* 0x000fe20000000000 */
[----:B------:R-:W4:Y:S04]  /*10230*/  LDL R9, [R1+0x640] ;  /* 0x0006400001097983 */ /* 0x000f280000100800 */
[----:B------:R0:W4:Y:S02]  /*10240*/  LDG.E.U8 R173, desc[UR44][R170.64] ;  /* 0x0000002caaad7981 */ /* 0x000124000c1e1100 */
[----:B0-----:R-:W-:-:S02]  /*10250*/  IADD3 R170, P1, R6, UR6, RZ ;  /* 0x0000000606aa7c10 */ /* 0x001fc4000ff3e0ff */
[----:B------:R-:W4:Y:S04]  /*10260*/  LDL R6, [R1+0x664] ;  /* 0x0006640001067983 */ /* 0x000f280000100800 */
[----:B------:R-:W4:Y:S01]  /*10270*/  LDL.LU R11, [R1+0x240] ;  /* 0x00024000010b7983 */ /* 0x000f220000300800 */
[----:B-1----:R-:W-:Y:S02]  /*10280*/  FMNMX R196, R196, R174, !PT ;  /* 0x000000aec4c47209 */ /* 0x002fe40007800000 */
[----:B--2---:R-:W-:Y:S02]  /*10290*/  IADD3.X R171, R5, UR7, RZ, P1, !PT ;  /* 0x0000000705ab7c10 */ /* 0x004fe40008ffe4ff */
[----:B------:R-:W2:Y:S04]  /*102a0*/  LDL R5, [R1+0x64c] ;  /* 0x00064c0001057983 */ /* 0x000ea80000100800 */
[----:B------:R0:W2:Y:S02]  /*102b0*/  LDG.E.U8 R174, desc[UR44][R170.64] ;  /* 0x0000002caaae7981 */ /* 0x0000a4000c1e1100 */
[----:B0-----:R-:W-:-:S02]  /*102c0*/  IADD3 R170, P1, R3, UR6, RZ ;  /* 0x0000000603aa7c10 */ /* 0x001fc4000ff3e0ff */
[----:B------:R-:W2:Y:S02]  /*102d0*/  LDL R3, [R1+0x678] ;  /* 0x0006780001037983 */ /* 0x000ea40000100800 */
[----:B---3--:R-:W-:Y:S02]  /*102e0*/  IADD3.X R171, R2, UR7, RZ, P1, !PT ;  /* 0x0000000702ab7c10 */ /* 0x008fe40008ffe4ff */
[----:B------:R-:W3:Y:S04]  /*102f0*/  LDL R2, [R1+0x644] ;  /* 0x0006440001027983 */ /* 0x000ee80000100800 */
[----:B------:R-:W0:Y:S01]  /*10300*/  SHFL.BFLY PT, R197, R196, 0x1, 0x1f ;  /* 0x0c201f00c4c57f89 */ /* 0x000e2200000e0000 */
[----:B------:R-:W-:-:S04]  /*10310*/  FMUL R175, R175, 1.4426950216293334961 ;  /* 0x3fb8aa3bafaf7820 */ /* 0x000fc80000400000 */
[----:B------:R1:W-:Y:S02]  /*10320*/  MUFU.EX2 R194, R175 ;  /* 0x000000af00c27308 */ /* 0x0003e40000000800 */
[----:B-1----:R4:W3:Y:S01]  /*10330*/  LDG.E.U8 R175, desc[UR44][R170.64] ;  /* 0x0000002caaaf7981 */ /* 0x0028e2000c1e1100 */
[----:B0-----:R-:W-:Y:S02]  /*10340*/  FMNMX R196, R196, R197, !PT ;  /* 0x000000c5c4c47209 */ /* 0x001fe40007800000 */
[----:B----4-:R-:W-:-:S04]  /*10350*/  IADD3 R170, P1, R12, UR6, RZ ;  /* 0x000000060caa7c10 */ /* 0x010fc8000ff3e0ff */
[----:B------:R-:W-:Y:S02]  /*10360*/  IADD3.X R171, R9, UR7, RZ, P1, !PT ;  /* 0x0000000709ab7c10 */ /* 0x000fe40008ffe4ff */
[----:B------:R-:W-:-:S05]  /*10370*/  FMNMX R196, R196, R11, !PT ;  /* 0x0000000bc4c47209 */ /* 0x000fca0007800000 */
[--C-:B------:R-:W-:Y:S02]  /*10380*/  FADD R199, R229, -R196.reuse ;  /* 0x800000c4e5c77221 */ /* 0x100fe40000000000 */
[----:B------:R0:W4:Y:S01]  /*10390*/  LDG.E.U8 R229, desc[UR44][R170.64] ;  /* 0x0000002caae57981 */ /* 0x000122000c1e1100 */
[--C-:B------:R-:W-:Y:S01]  /*103a0*/  FADD R201, R233, -R196.reuse ;  /* 0x800000c4e9c97221 */ /* 0x100fe20000000000 */
[----:B0-----:R-:W-:Y:S01]  /*103b0*/  IADD3 R170, P1, R6, UR6, RZ ;  /* 0x0000000606aa7c10 */ /* 0x001fe2000ff3e0ff */
[----:B------:R-:W-:-:S03]  /*103c0*/  FADD R203, R235, -R196 ;  /* 0x800000c4ebcb7221 */ /* 0x000fc60000000000 */
[----:B--2---:R-:W-:-:S05]  /*103d0*/  IADD3.X R171, R5, UR7, RZ, P1, !PT ;  /* 0x0000000705ab7c10 */ /* 0x004fca0008ffe4ff */
[----:B------:R0:W2:Y:S02]  /*103e0*/  LDG.E.U8 R233, desc[UR44][R170.64] ;  /* 0x0000002caae97981 */ /* 0x0000a4000c1e1100 */
[----:B0-----:R-:W-:-:S04]  /*103f0*/  IADD3 R170, P1, R3, UR6, RZ ;  /* 0x0000000603aa7c10 */ /* 0x001fc8000ff3e0ff */
[----:B---3--:R-:W-:-:S05]  /*10400*/  IADD3.X R171, R2, UR7, RZ, P1, !PT ;  /* 0x0000000702ab7c10 */ /* 0x008fca0008ffe4ff */
[----:B------:R-:W3:Y:S04]  /*10410*/  LDG.E.U8 R235, desc[UR44][R170.64] ;  /* 0x0000002caaeb7981 */ /* 0x000ee8000c1e1100 */
[----:B------:R-:W-:Y:S04]  /*10420*/  STL [R1+0x700], R10 ;  /* 0x0007000a01007387 */ /* 0x000fe80000100800 */
[----:B------:R0:W-:Y:S04]  /*10430*/  STL [R1+0x704], R11 ;  /* 0x0007040b01007387 */ /* 0x0001e80000100800 */
[----:B------:R-:W3:Y:S01]  /*10440*/  LDL R12, [R1+0x668] ;  /* 0x00066800010c7983 */ /* 0x000ee20000100800 */
[----:B------:R-:W-:-:S03]  /*10450*/  FADD R191, R240, -R10 ;  /* 0x8000000af0bf7221 */ /* 0x000fc60000000000 */
[----:B0-----:R-:W3:Y:S01]  /*10460*/  LDL R11, [R1+0x650] ;  /* 0x00065000010b7983 */ /* 0x001ee20000100800 */
[--C-:B------:R-:W-:Y:S01]  /*10470*/  FADD R193, R238, -R10.reuse ;  /* 0x8000000aeec17221 */ /* 0x100fe20000000000 */
[--C-:B------:R-:W-:Y:S01]  /*10480*/  FADD R195, R239, -R10.reuse ;  /* 0x8000000aefc37221 */ /* 0x100fe20000000000 */
[--C-:B------:R-:W-:Y:S01]  /*10490*/  FADD R252, R252, -R10.reuse ;  /* 0x8000000afcfc7221 */ /* 0x100fe20000000000 */
[----:B------:R-:W-:Y:S01]  /*104a0*/  FADD R204, R204, -R10 ;  /* 0x8000000acccc7221 */ /* 0x000fe20000000000 */
[----:B----4-:R-:W-:Y:S04]  /*104b0*/  STL [R1+0x718], R229 ;  /* 0x000718e501007387 */ /* 0x010fe80000100800 */
[----:B------:R-:W4:Y:S04]  /*104c0*/  LDL R10, [R1+0x680] ;  /* 0x00068000010a7983 */ /* 0x000f280000100800 */
[----:B------:R-:W4:Y:S01]  /*104d0*/  LDL R9, [R1+0x66c] ;  /* 0x00066c0001097983 */ /* 0x000f220000100800 */
[----:B------:R-:W-:-:S03]  /*104e0*/  FADD R215, R4, -R196 ;  /* 0x800000c404d77221 */ /* 0x000fc60000000000 */
[----:B--2---:R-:W-:Y:S04]  /*104f0*/  STL [R1+0x71c], R233 ;  /* 0x00071ce901007387 */ /* 0x004fe80000100800 */
[----:B------:R-:W2:Y:S04]  /*10500*/  LDL R6, [R1+0x67c] ;  /* 0x00067c0001067983 */ /* 0x000ea80000100800 */
[----:B------:R-:W2:Y:S04]  /*10510*/  LDL R5, [R1+0x65c] ;  /* 0x00065c0001057983 */ /* 0x000ea80000100800 */
[----:B------:R-:W2:Y:S04]  /*10520*/  LDL R3, [R1+0x658] ;  /* 0x0006580001037983 */ /* 0x000ea80000100800 */
[----:B---3--:R-:W-:Y:S04]  /*10530*/  STL [R1+0x720], R235 ;  /* 0x000720eb01007387 */ /* 0x008fe80000100800 */
[----:B------:R-:W3:Y:S04]  /*10540*/  LDL R2, [R1+0x654] ;  /* 0x0006540001027983 */ /* 0x000ee80000100800 */
[----:B------:R-:W3:Y:S01]  /*10550*/  LDL.LU R4, [R1+0x728] ;  /* 0x0007280001047983 */ /* 0x000ee20000300800 */
[----:B------:R-:W-:Y:S01]  /*10560*/  IADD3 R170, P1, R12, UR6, RZ ;  /* 0x000000060caa7c10 */ /* 0x000fe2000ff3e0ff */
[----:B------:R-:W-:-:S03]  /*10570*/  FADD R202, R237, -R196 ;  /* 0x800000c4edca7221 */ /* 0x000fc60000000000 */
[----:B------:R-:W-:-:S05]  /*10580*/  IADD3.X R171, R11, UR7, RZ, P1, !PT ;  /* 0x000000070bab7c10 */ /* 0x000fca0008ffe4ff */
[----:B------:R4:W3:Y:S02]  /*10590*/  LDG.E.U8 R237, desc[UR44][R170.64] ;  /* 0x0000002caaed7981 */ /* 0x0008e4000c1e1100 */
[----:B----4-:R-:W-:-:S04]  /*105a0*/  IADD3 R170, P1, R10, UR6, RZ ;  /* 0x000000060aaa7c10 */ /* 0x010fc8000ff3e0ff */
[----:B------:R-:W-:-:S05]  /*105b0*/  IADD3.X R171, R9, UR7, RZ, P1, !PT ;  /* 0x0000000709ab7c10 */ /* 0x000fca0008ffe4ff */
[----:B------:R2:W4:Y:S01]  /*105c0*/  LDG.E.U8 R238, desc[UR44][R170.64] ;  /* 0x0000002caaee7981 */ /* 0x000522000c1e1100 */
[--C-:B------:R-:W-:Y:S01]  /*105d0*/  FADD R210, R220, -R196.reuse ;  /* 0x800000c4dcd27221 */ /* 0x100fe20000000000 */
[--C-:B------:R-:W-:Y:S01]  /*105e0*/  FADD R209, R224, -R196.reuse ;  /* 0x800000c4e0d17221 */ /* 0x100fe20000000000 */
[--C-:B------:R-:W-:Y:S01]  /*105f0*/  FADD R207, R230, -R196.reuse ;  /* 0x800000c4e6cf7221 */ /* 0x100fe20000000000 */
[----:B------:R-:W4:Y:S01]  /*10600*/  LDL.LU R220, [R1+0x1d0] ;  /* 0x0001d00001dc7983 */ /* 0x000f220000300800 */
[----:B------:R-:W-:-:S03]  /*10610*/  FADD R208, R231, -R196 ;  /* 0x800000c4e7d07221 */ /* 0x000fc60000000000 */
[----:B------:R-:W4:Y:S04]  /*10620*/  LDL.LU R224, [R1+0x1d4] ;  /* 0x0001d40001e07983 */ /* 0x000f280000300800 */
[----:B------:R-:W4:Y:S04]  /*10630*/  LDL.LU R230, [R1+0x1dc] ;  /* 0x0001dc0001e67983 */ /* 0x000f280000300800 */
[----:B------:R-:W4:Y:S01]  /*10640*/  LDL.LU R231, [R1+0x1c8] ;  /* 0x0001c80001e77983 */ /* 0x000f220000300800 */
[----:B--2---:R-:W-:-:S04]  /*10650*/  IADD3 R170, P1, R6, UR6, RZ ;  /* 0x0000000606aa7c10 */ /* 0x004fc8000ff3e0ff */
[----:B------:R-:W-:-:S05]  /*10660*/  IADD3.X R171, R5, UR7, RZ, P1, !PT ;  /* 0x0000000705ab7c10 */ /* 0x000fca0008ffe4ff */
[----:B------:R0:W2:Y:S02]  /*10670*/  LDG.E.U8 R239, desc[UR44][R170.64] ;  /* 0x0000002caaef7981 */ /* 0x0000a4000c1e1100 */
[----:B0-----:R-:W-:-:S04]  /*10680*/  IADD3 R170, P1, R3, UR6, RZ ;  /* 0x0000000603aa7c10 */ /* 0x001fc8000ff3e0ff */
[----:B---3--:R-:W-:-:S05]  /*10690*/  IADD3.X R171, R2, UR7, RZ, P1, !PT ;  /* 0x0000000702ab7c10 */ /* 0x008fca0008ffe4ff */
[----:B------:R0:W3:Y:S01]  /*106a0*/  LDG.E.U8 R170, desc[UR44][R170.64] ;  /* 0x0000002caaaa7981 */ /* 0x0000e2000c1e1100 */
[----:B------:R-:W-:Y:S06]  /*106b0*/  BAR.SYNC.DEFER_BLOCKING 0x0 ;  /* 0x0000000000007b1d */ /* 0x000fec0000010000 */
[----:B------:R1:W-:Y:S04]  /*106c0*/  STS.U8 [R4+UR23+0x9c00], R0 ;  /* 0x009c000004007988 */ /* 0x0003e80008000017 */
[----:B-1----:R-:W2:Y:S04]  /*106d0*/  LDL.LU R0, [R1+0x724] ;  /* 0x0007240001007983 */ /* 0x002ea80000300800 */
[----:B------:R-:W4:Y:S04]  /*106e0*/  LDL.LU R11, [R1+0x1bc] ;  /* 0x0001bc00010b7983 */ /* 0x000f280000300800 */
[----:B------:R-:W3:Y:S04]  /*106f0*/  LDL.LU R10, [R1+0x1ac] ;  /* 0x0001ac00010a7983 */ /* 0x000ee80000300800 */
[----:B------:R-:W3:Y:S04]  /*10700*/  LDL.LU R9, [R1+0x19c] ;  /* 0x00019c0001097983 */ /* 0x000ee80000300800 */
[----:B------:R-:W3:Y:S04]  /*10710*/  LDL.LU R22, [R1+0x18c] ;  /* 0x00018c0001167983 */ /* 0x000ee80000300800 */
[----:B------:R-:W3:Y:S04]  /*10720*/  LDL.LU R20, [R1+0x17c] ;  /* 0x00017c0001147983 */ /* 0x000ee80000300800 */
[----:B------:R-:W2:Y:S04]  /*10730*/  LDL.LU R18, [R1+0x16c] ;  /* 0x00016c0001127983 */ /* 0x000ea80000300800 */
[----:B------:R-:W3:Y:S04]  /*10740*/  LDL.LU R14, [R1+0x15c] ;  /* 0x00015c00010e7983 */ /* 0x000ee80000300800 */
[----:B------:R-:W3:Y:S04]  /*10750*/  LDL.LU R12, [R1+0x70] ;  /* 0x00007000010c7983 */ /* 0x000ee80000300800 */
[----:B------:R-:W3:Y:S04]  /*10760*/  LDL.LU R5, [R1+0x60] ;  /* 0x0000600001057983 */ /* 0x000ee80000300800 */
[----:B------:R-:W3:Y:S04]  /*10770*/  LDL.LU R2, [R1+0x50] ;  /* 0x0000500001027983 */ /* 0x000ee80000300800 */
[----:B------:R-:W3:Y:S04]  /*10780*/  LDL.LU R6, [R1+0x40] ;  /* 0x0000400001067983 */ /* 0x000ee80000300800 */
[----:B------:R-:W3:Y:S04]  /*10790*/  LDL.LU R3, [R1+0x30] ;  /* 0x0000300001037983 */ /* 0x000ee80000300800 */
[----:B------:R-:W-:Y:S01]  /*107a0*/  STS.U8 [R4+UR23+0xdc00], R8 ;  /* 0x00dc000804007988 */ /* 0x000fe20008000017 */
[----:B------:R-:W-:Y:S01]  /*107b0*/  FMUL R200, R199, 1.4426950216293334961 ;  /* 0x3fb8aa3bc7c87820 */ /* 0x000fe20000400000 */
[----:B------:R-:W-:Y:S01]  /*107c0*/  FMUL R13, R13, 1.4426950216293334961 ;  /* 0x3fb8aa3b0d0d7820 */ /* 0x000fe20000400000 */
[----:B------:R-:W-:Y:S01]  /*107d0*/  FMUL R15, R15, 1.4426950216293334961 ;  /* 0x3fb8aa3b0f0f7820 */ /* 0x000fe20000400000 */
[----:B------:R-:W-:Y:S01]  /*107e0*/  FMUL R17, R17, 1.4426950216293334961 ;  /* 0x3fb8aa3b11117820 */ /* 0x000fe20000400000 */
[----:B------:R-:W-:Y:S01]  /*107f0*/  FMUL R19, R19, 1.4426950216293334961 ;  /* 0x3fb8aa3b13137820 */ /* 0x000fe20000400000 */
[----:B------:R-:W-:Y:S01]  /*10800*/  FADD R199, R236, -R196 ;  /* 0x800000c4ecc77221 */ /* 0x000fe20000000000 */
[----:B------:R-:W-:Y:S01]  /*10810*/  FMUL R201, R201, 1.4426950216293334961 ;  /* 0x3fb8aa3bc9c97820 */ /* 0x000fe20000400000 */
[----:B------:R-:W-:-:S02]  /*10820*/  FMUL R202, R202, 1.4426950216293334961 ;  /* 0x3fb8aa3bcaca7820 */ /* 0x000fc40000400000 */
[----:B------:R-:W-:Y:S01]  /*10830*/  FMUL R199, R199, 1.4426950216293334961 ;  /* 0x3fb8aa3bc7c77820 */ /* 0x000fe20000400000 */
[----:B------:R-:W-:Y:S01]  /*10840*/  MUFU.EX2 R13, R13 ;  /* 0x0000000d000d7308 */ /* 0x000fe20000000800 */
[----:B------:R-:W-:Y:S01]  /*10850*/  FMUL R198, R204, 1.4426950216293334961 ;  /* 0x3fb8aa3bccc67820 */ /* 0x000fe20000400000 */
[----:B------:R-:W-:Y:S01]  /*10860*/  FMUL R21, R21, 1.4426950216293334961 ;  /* 0x3fb8aa3b15157820 */ /* 0x000fe20000400000 */
[----:B------:R-:W-:Y:S01]  /*10870*/  FMUL R23, R23, 1.4426950216293334961 ;  /* 0x3fb8aa3b17177820 */ /* 0x000fe20000400000 */
[----:B------:R-:W-:-:S04]  /*10880*/  FMUL R153, R153, 1.4426950216293334961 ;  /* 0x3fb8aa3b99997820 */ /* 0x000fc80000400000 */
[----:B------:R-:W1:Y:S01]  /*10890*/  MUFU.EX2 R15, R15 ;  /* 0x0000000f000f7308 */ /* 0x000e620000000800 */
[----:B------:R-:W-:Y:S01]  /*108a0*/  FMUL R155, R155, 1.4426950216293334961 ;  /* 0x3fb8aa3b9b9b7820 */ /* 0x000fe20000400000 */
[--C-:B------:R-:W-:Y:S01]  /*108b0*/  FADD R204, R234, -R196.reuse ;  /* 0x800000c4eacc7221 */ /* 0x100fe20000000000 */
[----:B------:R-:W-:-:S05]  /*108c0*/  FADD R205, R232, -R196 ;  /* 0x800000c4e8cd7221 */ /* 0x000fca0000000000 */
[----:B------:R-:W-:Y:S08]  /*108d0*/  MUFU.EX2 R17, R17 ;  /* 0x0000001100117308 */ /* 0x000ff00000000800 */
[----:B------:R-:W0:Y:S01]  /*108e0*/  MUFU.EX2 R19, R19 ;  /* 0x0000001300137308 */ /* 0x000e220000000800 */
[----:B------:R-:W-:Y:S01]  /*108f0*/  FMUL R203, R203, 1.4426950216293334961 ;  /* 0x3fb8aa3bcbcb7820 */ /* 0x000fe20000400000 */
[----:B------:R-:W-:Y:S01]  /*10900*/  FMUL R204, R204, 1.4426950216293334961 ;  /* 0x3fb8aa3bcccc7820 */ /* 0x000fe20000400000 */
[----:B------:R-:W-:Y:S01]  /*10910*/  FMUL R205, R205, 1.4426950216293334961 ;  /* 0x3fb8aa3bcdcd7820 */ /* 0x000fe20000400000 */
[----:B------:R-:W-:-:S04]  /*10920*/  FMUL R207, R207, 1.4426950216293334961 ;  /* 0x3fb8aa3bcfcf7820 */ /* 0x000fc80000400000 */
[----:B------:R-:W-:Y:S08]  /*10930*/  MUFU.EX2 R200, R200 ;  /* 0x000000c800c87308 */ /* 0x000ff00000000800 */
[----:B------:R-:W0:Y:S08]  /*10940*/  MUFU.EX2 R199, R199 ;  /* 0x000000c700c77308 */ /* 0x000e300000000800 */
[----:B------:R-:W-:Y:S08]  /*10950*/  MUFU.EX2 R201, R201 ;  /* 0x000000c900c97308 */ /* 0x000ff00000000800 */
[----:B------:R-:W0:Y:S01]  /*10960*/  MUFU.EX2 R202, R202 ;  /* 0x000000ca00ca7308 */ /* 0x000e220000000800 */
[----:B------:R-:W-:-:S07]  /*10970*/  FADD R213, R244, -R196 ;  /* 0x800000c4f4d57221 */ /* 0x000fce0000000000 */
[----:B------:R-:W-:Y:S01]  /*10980*/  MUFU.EX2 R21, R21 ;  /* 0x0000001500157308 */ /* 0x000fe20000000800 */
[----:B-1----:R-:W-:-:S07]  /*10990*/  F2FP.SATFINITE.E4M3.F32.PACK_AB_MERGE_C R244, R15, R13, RZ ;  /* 0x0000000d0ff4723e */ /* 0x002fce00048070ff */
[----:B------:R-:W1:Y:S01]  /*109a0*/  MUFU.EX2 R23, R23 ;  /* 0x0000001700177308 */ /* 0x000e620000000800 */
[----:B----4-:R4:W-:Y:S04]  /*109b0*/  STS.U8 [R4+UR23+0xac00], R11 ;  /* 0x00ac000b04007988 */ /* 0x0109e80008000017 */
[----:B----4-:R-:W4:Y:S04]  /*109c0*/  LDL.LU R11, [R1+0x10] ;  /* 0x00001000010b7983 */ /* 0x010f280000300800 */
[----:B------:R-:W4:Y:S04]  /*109d0*/  LDL.LU R235, [R1+0x258] ;  /* 0x0002580001eb7983 */ /* 0x000f280000300800 */
[----:B------:R-:W4:Y:S04]  /*109e0*/  LDL.LU R233, [R1+0x24c] ;  /* 0x00024c0001e97983 */ /* 0x000f280000300800 */
[----:B--2---:R2:W-:Y:S04]  /*109f0*/  STS.U8 [R4+UR23+0xc000], R18 ;  /* 0x00c0001204007988 */ /* 0x0045e80008000017 */
[----:B------:R-:W4:Y:S04]  /*10a00*/  LDL.LU R229, [R1+0x23c] ;  /* 0x00023c0001e57983 */ /* 0x000f280000300800 */
[----:B--2---:R-:W2:Y:S04]  /*10a10*/  LDL.LU R18, [R1+0x230] ;  /* 0x0002300001127983 */ /* 0x004ea80000300800 */
[----:B---3--:R3:W-:Y:S04]  /*10a20*/  STS.U8 [R4+UR23+0xd000], R2 ;  /* 0x00d0000204007988 */ /* 0x0087e80008000017 */
[----:B------:R0:W-:Y:S04]  /*10a30*/  STS.U8 [R4+UR23+0xd800], R3 ;  /* 0x00d8000304007988 */ /* 0x0001e80008000017 */
[----:B---3--:R-:W3:Y:S04]  /*10a40*/  LDL.LU R2, [R1+0x224] ;  /* 0x0002240001027983 */ /* 0x008ee80000300800 */
[----:B0-----:R-:W3:Y:S04]  /*10a50*/  LDL.LU R3, [R1+0x214] ;  /* 0x0002140001037983 */ /* 0x001ee80000300800 */
[----:B------:R-:W3:Y:S01]  /*10a60*/  LDL.LU R8, [R1+0x208] ;  /* 0x0002080001087983 */ /* 0x000ee20000300800 */
[----:B------:R-:W-:Y:S01]  /*10a70*/  MUFU.EX2 R153, R153 ;  /* 0x0000009900997308 */ /* 0x000fe20000000800 */
[----:B------:R-:W-:-:S07]  /*10a80*/  F2FP.SATFINITE.E4M3.F32.PACK_AB_MERGE_C R171, R19, R17, RZ ;  /* 0x0000001113ab723e */ /* 0x000fce00048070ff */
[----:B------:R-:W0:Y:S01]  /*10a90*/  MUFU.EX2 R155, R155 ;  /* 0x0000009b009b7308 */ /* 0x000e220000000800 */
[----:B------:R-:W-:-:S07]  /*10aa0*/  F2FP.SATFINITE.E4M3.F32.PACK_AB_MERGE_C R244, R199, R200, R244 ;  /* 0x000000c8c7f4723e */ /* 0x000fce00048070f4 */
[----:B------:R-:W-:Y:S01]  /*10ab0*/  MUFU.EX2 R203, R203 ;  /* 0x000000cb00cb7308 */ /* 0x000fe20000000800 */
[----:B------:R-:W-:-:S07]  /*10ac0*/  F2FP.SATFINITE.E4M3.F32.PACK_AB_MERGE_C R171, R202, R201, R171 ;  /* 0x000000c9caab723e */ /* 0x000fce00048070ab */
[----:B------:R-:W0:Y:S08]  /*10ad0*/  MUFU.EX2 R204, R204 ;  /* 0x000000cc00cc7308 */ /* 0x000e300000000800 */
[----:B------:R-:W-:Y:S08]  /*10ae0*/  MUFU.EX2 R205, R205 ;  /* 0x000000cd00cd7308 */ /* 0x000ff00000000800 */
[----:B------:R-:W0:Y:S01]  /*10af0*/  MUFU.EX2 R207, R207 ;  /* 0x000000cf00cf7308 */ /* 0x000e220000000800 */
[--C-:B------:R-:W-:Y:S01]  /*10b00*/  FADD R211, R216, -R196.reuse ;  /* 0x800000c4d8d37221 */ /* 0x100fe20000000000 */
[--C-:B------:R-:W-:Y:S01]  /*10b10*/  FADD R214, R243, -R196.reuse ;  /* 0x800000c4f3d67221 */ /* 0x100fe20000000000 */
[----:B------:R-:W-:Y:S01]  /*10b20*/  SEL R243, R244, R171, !P0 ;  /* 0x000000abf4f37207 */ /* 0x000fe20004000000 */
[----:B------:R-:W-:Y:S01]  /*10b30*/  FADD R212, R249, -R196 ;  /* 0x800000c4f9d47221 */ /* 0x000fe20000000000 */
[----:B------:R-:W-:Y:S01]  /*10b40*/  SEL R244, R171, R244, !P0 ;  /* 0x000000f4abf47207 */ /* 0x000fe20004000000 */
[----:B------:R-:W-:Y:S01]  /*10b50*/  FMUL R208, R208, 1.4426950216293334961 ;  /* 0x3fb8aa3bd0d07820 */ /* 0x000fe20000400000 */
[----:B------:R-:W-:Y:S01]  /*10b60*/  FMUL R209, R209, 1.4426950216293334961 ;  /* 0x3fb8aa3bd1d17820 */ /* 0x000fe20000400000 */
[----:B------:R-:W-:Y:S01]  /*10b70*/  FMUL R210, R210, 1.4426950216293334961 ;  /* 0x3fb8aa3bd2d27820 */ /* 0x000fe20000400000 */
[----:B------:R-:W-:Y:S01]  /*10b80*/  FMUL R211, R211, 1.4426950216293334961 ;  /* 0x3fb8aa3bd3d37820 */ /* 0x000fe20000400000 */
[----:B-1----:R-:W-:-:S02]  /*10b90*/  F2FP.SATFINITE.E4M3.F32.PACK_AB_MERGE_C R249, R23, R21, RZ ;  /* 0x0000001517f9723e */ /* 0x002fc400048070ff */
[----:B0-----:R-:W-:Y:S01]  /*10ba0*/  F2FP.SATFINITE.E4M3.F32.PACK_AB_MERGE_C R171, R155, R153, RZ ;  /* 0x000000999bab723e */ /* 0x001fe200048070ff */
[----:B------:R-:W-:Y:S01]  /*10bb0*/  MUFU.EX2 R157, R157 ;  /* 0x0000009d009d7308 */ /* 0x000fe20000000800 */
[----:B------:R-:W-:Y:S02]  /*10bc0*/  F2FP.SATFINITE.E4M3.F32.PACK_AB_MERGE_C R249, R204, R203, R249 ;  /* 0x000000cbccf9723e */ /* 0x000fe400048070f9 */
[----:B------:R-:W-:-:S05]  /*10bd0*/  F2FP.SATFINITE.E4M3.F32.PACK_AB_MERGE_C R171, R207, R205, R171 ;  /* 0x000000cdcfab723e */ /* 0x000fca00048070ab */
[----:B------:R-:W0:Y:S01]  /*10be0*/  MUFU.EX2 R159, R159 ;  /* 0x0000009f009f7308 */ /* 0x000e220000000800 */
[----:B------:R-:W-:Y:S01]  /*10bf0*/  FADD R216, R242, -R196 ;  /* 0x800000c4f2d87221 */ /* 0x000fe20000000000 */
[----:B------:R-:W-:Y:S02]  /*10c00*/  SEL R242, R249, R171, !P0 ;  /* 0x000000abf9f27207 */ /* 0x000fe40004000000 */
[----:B------:R-:W-:-:S04]  /*10c10*/  SEL R249, R171, R249, !P0 ;  /* 0x000000f9abf97207 */ /* 0x000fc80004000000 */
[----:B------:R-:W-:Y:S01]  /*10c20*/  MUFU.EX2 R208, R208 ;  /* 0x000000d000d07308 */ /* 0x000fe20000000800 */
[----:B------:R-:W-:-:S07]  /*10c30*/  FADD R171, R218, -R196 ;  /* 0x800000c4daab7221 */ /* 0x000fce0000000000 */
[----:B------:R-:W1:Y:S08]  /*10c40*/  MUFU.EX2 R209, R209 ;  /* 0x000000d100d17308 */ /* 0x000e700000000800 */
[----:B------:R-:W-:Y:S08]  /*10c50*/  MUFU.EX2 R210, R210 ;  /* 0x000000d200d27308 */ /* 0x000ff00000000800 */
[----:B------:R-:W1:Y:S01]  /*10c60*/  MUFU.EX2 R211, R211 ;  /* 0x000000d300d37308 */ /* 0x000e620000000800 */
[----:B------:R-:W-:Y:S01]  /*10c70*/  FMUL R171, R171, 1.4426950216293334961 ;  /* 0x3fb8aa3babab7820 */ /* 0x000fe20000400000 */
[----:B------:R-:W-:Y:S01]  /*10c80*/  FADD R218, R217, -R196 ;  /* 0x800000c4d9da7221 */ /* 0x000fe20000000000 */
[----:B------:R-:W-:Y:S01]  /*10c90*/  FMUL R212, R212, 1.4426950216293334961 ;  /* 0x3fb8aa3bd4d47820 */ /* 0x000fe20000400000 */
[----:B------:R-:W-:Y:S01]  /*10ca0*/  FMUL R213, R213, 1.4426950216293334961 ;  /* 0x3fb8aa3bd5d57820 */ /* 0x000fe20000400000 */
[----:B------:R-:W-:Y:S01]  /*10cb0*/  FMUL R214, R214, 1.4426950216293334961 ;  /* 0x3fb8aa3bd6d67820 */ /* 0x000fe20000400000 */
[----:B------:R-:W-:Y:S01]  /*10cc0*/  FMUL R215, R215, 1.4426950216293334961 ;  /* 0x3fb8aa3bd7d77820 */ /* 0x000fe20000400000 */
[----:B0-----:R-:W-:Y:S01]  /*10cd0*/  F2FP.SATFINITE.E4M3.F32.PACK_AB_MERGE_C R236, R159, R157, RZ ;  /* 0x0000009d9fec723e */ /* 0x001fe200048070ff */
[----:B------:R0:W-:Y:S03]  /*10ce0*/  MUFU.EX2 R217, R171 ;  /* 0x000000ab00d97308 */ /* 0x0001e60000000800 */
[----:B-1----:R-:W-:-:S02]  /*10cf0*/  F2FP.SATFINITE.E4M3.F32.PACK_AB_MERGE_C R236, R209, R208, R236 ;  /* 0x000000d0d1ec723e */ /* 0x002fc400048070ec */
[----:B0-----:R-:W-:-:S03]  /*10d00*/  F2FP.SATFINITE.E4M3.F32.PACK_AB_MERGE_C R171, R177, R176, RZ ;  /* 0x000000b0b1ab723e */ /* 0x001fc600048070ff */
[----:B------:R-:W-:Y:S01]  /*10d10*/  MUFU.EX2 R212, R212 ;  /* 0x000000d400d47308 */ /* 0x000fe20000000800 */
[----:B------:R-:W-:-:S07]  /*10d20*/  F2FP.SATFINITE.E4M3.F32.PACK_AB_MERGE_C R171, R211, R210, R171 ;  /* 0x000000d2d3ab723e */ /* 0x000fce00048070ab */
[----:B------:R-:W0:Y:S01]  /*10d30*/  MUFU.EX2 R213, R213 ;  /* 0x000000d500d57308 */ /* 0x000e220000000800 */
[----:B------:R-:W-:Y:S02]  /*10d40*/  SEL R241, R236, R171, !P0 ;  /* 0x000000abecf17207 */ /* 0x000fe40004000000 */
[----:B------:R-:W-:Y:S01]  /*10d50*/  SEL R236, R171, R236, !P0 ;  /* 0x000000ecabec7207 */ /* 0x000fe20004000000 */
[----:B------:R-:W-:-:S04]  /*10d60*/  FADD R171, R228, -R196 ;  /* 0x800000c4e4ab7221 */ /* 0x000fc80000000000 */
[----:B------:R-:W-:Y:S08]  /*10d70*/  MUFU.EX2 R214, R214 ;  /* 0x000000d600d67308 */ /* 0x000ff00000000800 */
[----:B------:R-:W1:Y:S01]  /*10d80*/  MUFU.EX2 R215, R215 ;  /* 0x000000d700d77308 */ /* 0x000e620000000800 */
[----:B------:R-:W-:Y:S01]  /*10d90*/  FMUL R171, R171, 1.4426950216293334961 ;  /* 0x3fb8aa3babab7820 */ /* 0x000fe20000400000 */
[----:B------:R-:W-:Y:S01]  /*10da0*/  FMUL R185, R185, 1.4426950216293334961 ;  /* 0x3fb8aa3bb9b97820 */ /* 0x000fe20000400000 */
[----:B------:R-:W-:Y:S01]  /*10db0*/  FADD R219, R219, -R196 ;  /* 0x800000c4dbdb7221 */ /* 0x000fe20000000000 */
[----:B------:R1:W-:Y:S01]  /*10dc0*/  STS.U8 [R4+UR23+0x8400], R220 ;  /* 0x008400dc04007988 */ /* 0x0003e20008000017 */
[----:B------:R-:W-:Y:S01]  /*10dd0*/  FMUL R216, R216, 1.4426950216293334961 ;  /* 0x3fb8aa3bd8d87820 */ /* 0x000fe20000400000 */
[----:B------:R-:W-:Y:S01]  /*10de0*/  FMUL R218, R218, 1.4426950216293334961 ;  /* 0x3fb8aa3bdada7820 */ /* 0x000fe20000400000 */
[----:B------:R-:W-:Y:S01]  /*10df0*/  FMUL R219, R219, 1.4426950216293334961 ;  /* 0x3fb8aa3bdbdb7820 */ /* 0x000fe20000400000 */
[----:B------:R-:W-:Y:S01]  /*10e00*/  F2FP.SATFINITE.E4M3.F32.PACK_AB_MERGE_C R234, R179, R178, RZ ;  /* 0x000000b2b3ea723e */ /* 0x000fe200048070ff */
[----:B------:R-:W1:Y:S03]  /*10e10*/  MUFU.EX2 R185, R185 ;  /* 0x000000b900b97308 */ /* 0x000e660000000800 */
[----:B0-----:R-:W-:-:S05]  /*10e20*/  F2FP.SATFINITE.E4M3.F32.PACK_AB_MERGE_C R234, R213, R212, R234 ;  /* 0x000000d4d5ea723e */ /* 0x001fca00048070ea */
[----:B-1----:R0:W-:Y:S02]  /*10e30*/  MUFU.EX2 R220, R171 ;  /* 0x000000ab00dc7308 */ /* 0x0021e40000000800 */
[----:B0-----:R-:W-:-:S06]  /*10e40*/  F2FP.SATFINITE.E4M3.F32.PACK_AB_MERGE_C R171, R181, R180, RZ ;  /* 0x000000b4b5ab723e */ /* 0x001fcc00048070ff */
[----:B------:R-:W-:Y:S01]  /*10e50*/  MUFU.EX2 R216, R216 ;  /* 0x000000d800d87308 */ /* 0x000fe20000000800 */
[----:B------:R-:W-:-:S07]  /*10e60*/  F2FP.SATFINITE.E4M3.F32.PACK_AB_MERGE_C R171, R215, R214, R171 ;  /* 0x000000d6d7ab723e */ /* 0x000fce00048070ab */
[----:B------:R-:W-:Y:S01]  /*10e70*/  MUFU.EX2 R218, R218 ;  /* 0x000000da00da7308 */ /* 0x000fe20000000800 */
[----:B------:R-:W-:Y:S02]  /*10e80*/  SEL R240, R234, R171, !P0 ;  /* 0x000000abeaf07207 */ /* 0x000fe40004000000 */
[----:B------:R-:W-:Y:S01]  /*10e90*/  SEL R234, R171, R234, !P0 ;  /* 0x000000eaabea7207 */ /* 0x000fe20004000000 */
[----:B------:R-:W-:-:S04]  /*10ea0*/  FADD R171, R226, -R196 ;  /* 0x800000c4e2ab7221 */ /* 0x000fc80000000000 */
[----:B------:R-:W0:Y:S01]  /*10eb0*/  MUFU.EX2 R219, R219 ;  /* 0x000000db00db7308 */ /* 0x000e220000000800 */
[----:B------:R-:W-:Y:S01]  /*10ec0*/  FMUL R189, R189, 1.4426950216293334961 ;  /* 0x3fb8aa3bbdbd7820 */ /* 0x000fe20000400000 */
[--C-:B------:R-:W-:Y:S01]  /*10ed0*/  FADD R221, R221, -R196.reuse ;  /* 0x800000c4dddd7221 */ /* 0x100fe20000000000 */
[--C-:B------:R-:W-:Y:S01]  /*10ee0*/  FADD R222, R222, -R196.reuse ;  /* 0x800000c4dede7221 */ /* 0x100fe20000000000 */
[--C-:B------:R-:W-:Y:S01]  /*10ef0*/  FADD R223, R223, -R196.reuse ;  /* 0x800000c4dfdf7221 */ /* 0x100fe20000000000 */
[----:B------:R-:W-:Y:S01]  /*10f00*/  FMUL R171, R171, 1.4426950216293334961 ;  /* 0x3fb8aa3babab7820 */ /* 0x000fe20000400000 */
[----:B------:R1:W-:Y:S01]  /*10f10*/  STS.U8 [R4+UR23+0x8c00], R224 ;  /* 0x008c00e004007988 */ /* 0x0003e20008000017 */
[----:B------:R-:W-:Y:S01]  /*10f20*/  FMUL R221, R221, 1.4426950216293334961 ;  /* 0x3fb8aa3bdddd7820 */ /* 0x000fe20000400000 */
[----:B------:R-:W-:Y:S01]  /*10f30*/  FMUL R222, R222, 1.4426950216293334961 ;  /* 0x3fb8aa3bdede7820 */ /* 0x000fe20000400000 */
[----:B------:R-:W-:Y:S01]  /*10f40*/  FMUL R223, R223, 1.4426950216293334961 ;  /* 0x3fb8aa3bdfdf7820 */ /* 0x000fe20000400000 */
[----:B------:R-:W-:Y:S01]  /*10f50*/  FADD R226, R227, -R196 ;  /* 0x800000c4e3e27221 */ /* 0x000fe20000000000 */
[----:B------:R-:W-:Y:S01]  /*10f60*/  F2FP.SATFINITE.E4M3.F32.PACK_AB_MERGE_C R227, R185, R184, RZ ;  /* 0x000000b8b9e3723e */ /* 0x000fe200048070ff */
[----:B------:R-:W-:Y:S01]  /*10f70*/  MUFU.EX2 R189, R189 ;  /* 0x000000bd00bd7308 */ /* 0x000fe20000000800 */
[----:B------:R0:W-:Y:S01]  /*10f80*/  STS.U8 [R4+UR23+0x9800], R231 ;  /* 0x009800e704007988 */ /* 0x0001e20008000017 */
[----:B------:R-:W-:-:S06]  /*10f90*/  FMUL R195, R195, 1.4426950216293334961 ;  /* 0x3fb8aa3bc3c37820 */ /* 0x000fcc0000400000 */
[----:B-1----:R1:W-:Y:S01]  /*10fa0*/  MUFU.EX2 R224, R171 ;  /* 0x000000ab00e07308 */ /* 0x0023e20000000800 */
[----:B0-----:R-:W-:Y:S01]  /*10fb0*/  F2FP.SATFINITE.E4M3.F32.PACK_AB_MERGE_C R227, R219, R218, R227 ;  /* 0x000000dadbe3723e */ /* 0x001fe200048070e3 */
[----:B------:R-:W-:Y:S01]  /*10fc0*/  FMUL R191, R191, 1.4426950216293334961 ;  /* 0x3fb8aa3bbfbf7820 */ /* 0x000fe20000400000 */
[----:B------:R-:W-:Y:S01]  /*10fd0*/  FADD R231, R167, -R196 ;  /* 0x800000c4a7e77221 */ /* 0x000fe20000000000 */
[----:B-1----:R-:W-:-:S04]  /*10fe0*/  F2FP.SATFINITE.E4M3.F32.PACK_AB_MERGE_C R171, R183, R182, RZ ;  /* 0x000000b6b7ab723e */ /* 0x002fc800048070ff */
[----:B------:R-:W0:Y:S01]  /*10ff0*/  MUFU.EX2 R221, R221 ;  /* 0x000000dd00dd7308 */ /* 0x000e220000000800 */
[----:B------:R-:W-:Y:S01]  /*11000*/  FMUL R193, R193, 1.4426950216293334961 ;  /* 0x3fb8aa3bc1c17820 */ /* 0x000fe20000400000 */
[----:B------:R-:W-:Y:S01]  /*11010*/  F2FP.SATFINITE.E4M3.F32.PACK_AB_MERGE_C R171, R217, R216, R171 ;  /* 0x000000d8d9ab723e */ /* 0x000fe200048070ab */
[--C-:B------:R-:W-:Y:S01]  /*11020*/  FADD R225, R225, -R196.reuse ;  /* 0x800000c4e1e17221 */ /* 0x100fe20000000000 */
[----:B------:R-:W-:Y:S01]  /*11030*/  FADD R228, R161, -R196 ;  /* 0x800000c4a1e47221 */ /* 0x000fe20000000000 */
[----:B------:R-:W-:-:S03]  /*11040*/  FMUL R252, R252, 1.4426950216293334961 ;  /* 0x3fb8aa3bfcfc7820 */ /* 0x000fc60000400000 */
[----:B------:R-:W-:Y:S01]  /*11050*/  MUFU.EX2 R222, R222 ;  /* 0x000000de00de7308 */ /* 0x000fe20000000800 */
[--C-:B------:R-:W-:Y:S01]  /*11060*/  FADD R163, R163, -R196.reuse ;  /* 0x800000c4a3a37221 */ /* 0x100fe20000000000 */
[--C-:B------:R-:W-:Y:S01]  /*11070*/  FADD R165, R165, -R196.reuse ;  /* 0x800000c4a5a57221 */ /* 0x100fe20000000000 */
[----:B------:R-:W-:Y:S01]  /*11080*/  FADD R169, R169, -R196 ;  /* 0x800000c4a9a97221 */ /* 0x000fe20000000000 */
[----:B------:R-:W-:-:S04]  /*11090*/  SEL R161, R171, R227, !P0 ;  /* 0x000000e3aba17207 */ /* 0x000fc80004000000 */
[----:B------:R-:W1:Y:S01]  /*110a0*/  MUFU.EX2 R223, R223 ;  /* 0x000000df00df7308 */ /* 0x000e620000000800 */
[----:B------:R-:W-:Y:S01]  /*110b0*/  SEL R171, R227, R171, !P0 ;  /* 0x000000abe3ab7207 */ /* 0x000fe20004000000 */
[----:B------:R-:W-:Y:S01]  /*110c0*/  FMUL R231, R231, 1.4426950216293334961 ;  /* 0x3fb8aa3be7e77820 */ /* 0x000fe20000400000 */
[----:B------:R-:W-:Y:S01]  /*110d0*/  FMUL R225, R225, 1.4426950216293334961 ;  /* 0x3fb8aa3be1e17820 */ /* 0x000fe20000400000 */
[----:B------:R-:W-:Y:S01]  /*110e0*/  FMUL R226, R226, 1.4426950216293334961 ;  /* 0x3fb8aa3be2e27820 */ /* 0x000fe20000400000 */
[----:B------:R-:W-:Y:S01]  /*110f0*/  FMUL R227, R228, 1.4426950216293334961 ;  /* 0x3fb8aa3be4e37820 */ /* 0x000fe20000400000 */
[----:B------:R-:W-:Y:S01]  /*11100*/  FMUL R163, R163, 1.4426950216293334961 ;  /* 0x3fb8aa3ba3a37820 */ /* 0x000fe20000400000 */
[----:B------:R-:W-:Y:S01]  /*11110*/  FMUL R165, R165, 1.4426950216293334961 ;  /* 0x3fb8aa3ba5a57820 */ /* 0x000fe20000400000 */
[----:B------:R-:W-:Y:S01]  /*11120*/  MUFU.EX2 R195, R195 ;  /* 0x000000c300c37308 */ /* 0x000fe20000000800 */
[----:B------:R-:W-:Y:S01]  /*11130*/  FMUL R169, R169, 1.4426950216293334961 ;  /* 0x3fb8aa3ba9a97820 */ /* 0x000fe20000400000 */
[----:B------:R-:W-:Y:S06]  /*11140*/  STS.U8 [R4+UR23+0x9400], R230 ;  /* 0x009400e604007988 */ /* 0x000fec0008000017 */
[----:B------:R-:W-:Y:S01]  /*11150*/  MUFU.EX2 R197, R252 ;  /* 0x000000fc00c57308 */ /* 0x000fe20000000800 */
[----:B------:R0:W-:Y:S07]  /*11160*/  STS.U8 [R4+UR23+0x9000], R251 ;  /* 0x009000fb04007988 */ /* 0x0001ee0008000017 */
[----:B------:R-:W-:Y:S08]  /*11170*/  MUFU.EX2 R198, R198 ;  /* 0x000000c600c67308 */ /* 0x000ff00000000800 */
[----:B------:R-:W-:Y:S01]  /*11180*/  MUFU.EX2 R191, R191 ;  /* 0x000000bf00bf7308 */ /* 0x000fe20000000800 */
[----:B0-----:R-:W-:-:S07]  /*11190*/  F2FP.SATFINITE.E4M3.F32.PACK_AB_MERGE_C R251, R187, R186, RZ ;  /* 0x000000babbfb723e */ /* 0x001fce00048070ff */
[----:B------:R-:W0:Y:S01]  /*111a0*/  MUFU.EX2 R193, R193 ;  /* 0x000000c100c17308 */ /* 0x000e220000000800 */
[----:B------:R-:W-:-:S07]  /*111b0*/  F2FP.SATFINITE.E4M3.F32.PACK_AB_MERGE_C R251, R221, R220, R251 ;  /* 0x000000dcddfb723e */ /* 0x000fce00048070fb */
[----:B------:R1:W-:Y:S08]  /*111c0*/  MUFU.EX2 R228, R163 ;  /* 0x000000a300e47308 */ /* 0x0003f00000000800 */
[----:B------:R0:W4:Y:S01]  /*111d0*/  MUFU.EX2 R230, R165 ;  /* 0x000000a500e67308 */ /* 0x0001220000000800 */
[----:B-1----:R-:W-:-:S07]  /*111e0*/  F2FP.SATFINITE.E4M3.F32.PACK_AB_MERGE_C R163, R189, R188, RZ ;  /* 0x000000bcbda3723e */ /* 0x002fce00048070ff */
[----:B------:R-:W-:Y:S01]  /*111f0*/  MUFU.EX2 R231, R231 ;  /* 0x000000e700e77308 */ /* 0x000fe20000000800 */
[----:B------:R-:W-:-:S07]  /*11200*/  F2FP.SATFINITE.E4M3.F32.PACK_AB_MERGE_C R163, R223, R222, R163 ;  /* 0x000000dedfa3723e */ /* 0x000fce00048070a3 */
[----:B------:R-:W1:Y:S08]  /*11210*/  MUFU.EX2 R232, R169 ;  /* 0x000000a900e87308 */ /* 0x000e700000000800 */
[----:B------:R-:W2:Y:S08]  /*11220*/  MUFU.EX2 R225, R225 ;  /* 0x000000e100e17308 */ /* 0x000eb00000000800 */
[----:B------:R-:W-:Y:S08]  /*11230*/  MUFU.EX2 R226, R226 ;  /* 0x000000e200e27308 */ /* 0x000ff00000000800 */
[----:B------:R-:W3:Y:S01]  /*11240*/  MUFU.EX2 R227, R227 ;  /* 0x000000e300e37308 */ /* 0x000ee20000000800 */
[----:B------:R4:W-:Y:S01]  /*11250*/  STS.U8 [R4+UR23+0x8000], R246 ;  /* 0x008000f604007988 */ /* 0x0009e20008000017 */
[----:B0-----:R-:W-:-:S03]  /*11260*/  F2FP.SATFINITE.E4M3.F32.PACK_AB_MERGE_C R165, R193, R192, RZ ;  /* 0x000000c0c1a5723e */ /* 0x001fc600048070ff */
[----:B------:R0:W-:Y:S04]  /*11270*/  STS.U8 [R4+UR23+0x8800], R248 ;  /* 0x008800f804007988 */ /* 0x0001e80008000017 */
[----:B------:R1:W-:Y:S01]  /*11280*/  STS.U8 [R4+UR23+0xa000], R250 ;  /* 0x00a000fa04007988 */ /* 0x0003e20008000017 */
[----:B----4-:R-:W-:Y:S02]  /*11290*/  SEL R246, R251, R163, !P0 ;  /* 0x000000a3fbf67207 */ /* 0x010fe40004000000 */
[----:B------:R-:W-:Y:S02]  /*112a0*/  SEL R251, R163, R251, !P0 ;  /* 0x000000fba3fb7207 */ /* 0x000fe40004000000 */
[----:B0-----:R-:W-:Y:S02]  /*112b0*/  F2FP.SATFINITE.E4M3.F32.PACK_AB_MERGE_C R248, R195, R194, RZ ;  /* 0x000000c2c3f8723e */ /* 0x001fe400048070ff */
[----:B------:R-:W-:-:S02]  /*112c0*/  F2FP.SATFINITE.E4M3.F32.PACK_AB_MERGE_C R163, R198, R197, RZ ;  /* 0x000000c5c6a3723e */ /* 0x000fc400048070ff */
[----:B-1----:R-:W-:Y:S02]  /*112d0*/  F2FP.SATFINITE.E4M3.F32.PACK_AB_MERGE_C R250, R191, R190, RZ ;  /* 0x000000bebffa723e */ /* 0x002fe400048070ff */
[----:B------:R-:W-:Y:S02]  /*112e0*/  F2FP.SATFINITE.E4M3.F32.PACK_AB_MERGE_C R248, R230, R228, R248 ;  /* 0x000000e4e6f8723e */ /* 0x000fe400048070f8 */
[----:B------:R-:W-:Y:S02]  /*112f0*/  F2FP.SATFINITE.E4M3.F32.PACK_AB_MERGE_C R163, R232, R231, R163 ;  /* 0x000000e7e8a3723e */ /* 0x000fe400048070a3 */
[----:B--2---:R-:W-:Y:S02]  /*11300*/  F2FP.SATFINITE.E4M3.F32.PACK_AB_MERGE_C R250, R225, R224, R250 ;  /* 0x000000e0e1fa723e */ /* 0x004fe400048070fa */
[----:B---3--:R-:W-:Y:S01]  /*11310*/  F2FP.SATFINITE.E4M3.F32.PACK_AB_MERGE_C R165, R227, R226, R165 ;  /* 0x000000e2e3a5723e */ /* 0x008fe200048070a5 */
[----:B------:R0:W-:Y:S01]  /*11320*/  STS.U8 [R4+UR23+0xa400], R247 ;  /* 0x00a400f704007988 */ /* 0x0001e20008000017 */
[----:B------:R-:W-:-:S03]  /*11330*/  LOP3.LUT R252, R0, 0x1, RZ, 0x3c, !PT ;  /* 0x0000000100fc7812 */ /* 0x000fc600078e3cff */
[----:B------:R1:W-:Y:S01]  /*11340*/  STS.U8 [R4+UR23+0xa800], R245 ;  /* 0x00a800f504007988 */ /* 0x0003e20008000017 */
[----:B0-----:R-:W-:Y:S02]  /*11350*/  SEL R247, R248, R163, !P0 ;  /* 0x000000a3f8f77207 */ /* 0x001fe40004000000 */
[----:B------:R-:W-:Y:S02]  /*11360*/  SEL R248, R163, R248, !P0 ;  /* 0x000000f8a3f87207 */ /* 0x000fe40004000000 */
[----:B-1----:R-:W-:Y:S02]  /*11370*/  SEL R245, R250, R165, !P0 ;  /* 0x000000a5faf57207 */ /* 0x002fe40004000000 */
[----:B------:R-:W-:Y:S01]  /*11380*/  SEL R250, R165, R250, !P0 ;  /* 0x000000faa5fa7207 */ /* 0x000fe20004000000 */
[----:B------:R-:W-:Y:S04]  /*11390*/  SHFL.IDX PT, R167, R234, R252, 0x1f ;  /* 0x00001ffceaa77589 */ /* 0x000fe800000e0000 */
[----:B------:R-:W-:Y:S04]  /*113a0*/  SHFL.IDX PT, R165, R236, R252, 0x1f ;  /* 0x00001ffceca57589 */ /* 0x000fe800000e0000 */
[----:B------:R-:W-:Y:S04]  /*113b0*/  SHFL.IDX PT, R169, R171, R252, 0x1f ;  /* 0x00001ffcaba97589 */ /* 0x000fe800000e0000 */
[----:B------:R0:W-:Y:S04]  /*113c0*/  SHFL.IDX PT, R234, R248, R252, 0x1f ;  /* 0x00001ffcf8ea7589 */ /* 0x0001e800000e0000 */
[----:B------:R-:W-:Y:S04]  /*113d0*/  SHFL.IDX PT, R244, R244, R252, 0x1f ;  /* 0x00001ffcf4f47589 */ /* 0x000fe800000e0000 */
[----:B------:R-:W-:Y:S04]  /*113e0*/  SHFL.IDX PT, R163, R249, R252, 0x1f ;  /* 0x00001ffcf9a37589 */ /* 0x000fe800000e0000 */
[----:B------:R-:W-:Y:S04]  /*113f0*/  SHFL.IDX PT, R171, R251, R252, 0x1f ;  /* 0x00001ffcfbab7589 */ /* 0x000fe800000e0000 */
[----:B------:R1:W-:Y:S04]  /*11400*/  SHFL.IDX PT, R236, R250, R252, 0x1f ;  /* 0x00001ffcfaec7589 */ /* 0x0003e800000e0000 */
[----:B0-----:R-:W2:Y:S04]  /*11410*/  LDL.LU R248, [R1+0x1f0] ;  /* 0x0001f00001f87983 */ /* 0x001ea80000300800 */
[----:B-1----:R-:W3:Y:S04]  /*11420*/  LDL.LU R252, [R1+0x1e4] ;  /* 0x0001e40001fc7983 */ /* 0x002ee80000300800 */
[----:B------:R-:W4:Y:S04]  /*11430*/  LDL.LU R250, [R1+0x1cc] ;  /* 0x0001cc0001fa7983 */ /* 0x000f280000300800 */
[----:B------:R-:W4:Y:S04]  /*11440*/  LDL.LU R251, [R1+0x1b8] ;  /* 0x0001b80001fb7983 */ /* 0x000f280000300800 */
[----:B------:R0:W-:Y:S04]  /*11450*/  STS.U8 [R4+UR23+0xb000], R10 ;  /* 0x00b0000a04007988 */ /* 0x0001e80008000017 */
[----:B------:R-:W4:Y:S04]  /*11460*/  LDL.LU R249, [R1+0x1a8] ;  /* 0x0001a80001f97983 */ /* 0x000f280000300800 */
[----:B------:R1:W-:Y:S04]  /*11470*/  STS.U8 [R4+UR23+0xb400], R9 ;  /* 0x00b4000904007988 */ /* 0x0003e80008000017 */
[----:B0-----:R-:W4:Y:S04]  /*11480*/  LDL.LU R10, [R1+0x198] ;  /* 0x00019800010a7983 */ /* 0x001f280000300800 */
[----:B------:R0:W-:Y:S04]  /*11490*/  STS.U8 [R4+UR23+0xb800], R22 ;  /* 0x00b8001604007988 */ /* 0x0001e80008000017 */
[----:B-1----:R-:W4:Y:S04]  /*114a0*/  LDL.LU R9, [R1+0x188] ;  /* 0x0001880001097983 */ /* 0x002f280000300800 */
        /* <DEDUP_REMOVED lines=15> */
[----:B-1----:R-:W2:Y:S01]  /*115a0*/  LDL.LU R16, [R1+0x1fc] ;  /* 0x0001fc0001107983 */ /* 0x002ea20000300800 */
[----:B0-----:R-:W-:-:S03]  /*115b0*/  LOP3.LUT R11, R4, 0x20, RZ, 0x3c, !PT ;  /* 0x00000020040b7812 */ /* 0x001fc600078e3cff */
[----:B------:R-:W-:Y:S04]  /*115c0*/  STS.U8 [R4+UR23+0xec00], R152 ;  /* 0x00ec009804007988 */ /* 0x000fe80008000017 */
[----:B------:R-:W-:Y:S04]  /*115d0*/  STS.U8 [R4+UR23+0xf000], R160 ;  /* 0x00f000a004007988 */ /* 0x000fe80008000017 */
[----:B------:R-:W-:Y:S04]  /*115e0*/  STS.U8 [R4+UR23+0xf400], R168 ;  /* 0x00f400a804007988 */ /* 0x000fe80008000017 */
[----:B------:R-:W-:Y:S04]  /*115f0*/  STS.U8 [R4+UR23+0xf800], R174 ;  /* 0x00f800ae04007988 */ /* 0x000fe80008000017 */
[----:B------:R-:W-:Y:S04]  /*11600*/  STS.U8 [R4+UR23+0xfc00], R175 ;  /* 0x00fc00af04007988 */ /* 0x000fe80008000017 */
[----:B------:R0:W-:Y:S04]  /*11610*/  STS.U8 [R11+UR23+0x8100], R235 ;  /* 0x008100eb0b007988 */ /* 0x0001e80008000017 */
[----:B------:R1:W-:Y:S04]  /*11620*/  STS.U8 [R11+UR23+0x8500], R233 ;  /* 0x008500e90b007988 */ /* 0x0003e80008000017 */
[----:B------:R1:W-:Y:S04]  /*11630*/  STS.U8 [R11+UR23+0x8900], R229 ;  /* 0x008900e50b007988 */ /* 0x0003e80008000017 */
[----:B0-----:R-:W4:Y:S04]  /*11640*/  LDL.LU R235, [R1+0x720] ;  /* 0x0007200001eb7983 */ /* 0x001f280000300800 */
[----:B-1----:R-:W4:Y:S04]  /*11650*/  LDL.LU R233, [R1+0x71c] ;  /* 0x00071c0001e97983 */ /* 0x002f280000300800 */
[----:B------:R-:W4:Y:S04]  /*11660*/  LDL.LU R229, [R1+0x718] ;  /* 0x0007180001e57983 */ /* 0x000f280000300800 */
[----:B------:R0:W-:Y:S04]  /*11670*/  STS.U8 [R11+UR23+0x8d00], R18 ;  /* 0x008d00120b007988 */ /* 0x0001e80008000017 */
[----:B------:R1:W-:Y:S04]  /*11680*/  STS.U8 [R11+UR23+0x9100], R2 ;  /* 0x009100020b007988 */ /* 0x0003e80008000017 */
[----:B------:R1:W-:Y:S04]  /*11690*/  STS.U8 [R11+UR23+0x9500], R3 ;  /* 0x009500030b007988 */ /* 0x0003e80008000017 */
[----:B0-----:R-:W4:Y:S04]  /*116a0*/  LDL.LU R18, [R1+0x714] ;  /* 0x0007140001127983 */ /* 0x001f280000300800 */
[----:B-1----:R-:W4:Y:S04]  /*116b0*/  LDL.LU R2, [R1+0x710] ;  /* 0x0007100001027983 */ /* 0x002f280000300800 */
[----:B------:R-:W4:Y:S04]  /*116c0*/  LDL.LU R3, [R1+0x70c] ;  /* 0x00070c0001037983 */ /* 0x000f280000300800 */
[----:B------:R0:W-:Y:S04]  /*116d0*/  STS.U8 [R11+UR23+0x9900], R8 ;  /* 0x009900080b007988 */ /* 0x0001e80008000017 */
[----:B0-----:R-:W4:Y:S04]  /*116e0*/  LDL.LU R8, [R1+0x708] ;  /* 0x0007080001087983 */ /* 0x001f280000300800 */
[----:B--2---:R-:W-:Y:S04]  /*116f0*/  STS.U8 [R11+UR23+0x9d00], R16 ;  /* 0x009d00100b007988 */ /* 0x004fe80008000017 */
[----:B------:R-:W-:Y:S04]  /*11700*/  STS.U8 [R11+UR23+0xa100], R248 ;  /* 0x00a100f80b007988 */ /* 0x000fe80008000017 */
[----:B---3--:R-:W-:Y:S04]  /*11710*/  STS.U8 [R11+UR23+0xa500], R252 ;  /* 0x00a500fc0b007988 */ /* 0x008fe80008000017 */
[----:B----4-:R-:W-:Y:S04]  /*11720*/  STS.U8 [R11+UR23+0xa900], R250 ;  /* 0x00a900fa0b007988 */ /* 0x010fe80008000017 */
[----:B------:R-:W-:Y:S04]  /*11730*/  STS.U8 [R11+UR23+0xad00], R251 ;  /* 0x00ad00fb0b007988 */ /* 0x000fe80008000017 */
[----:B------:R-:W-:Y:S04]  /*11740*/  STS.U8 [R11+UR23+0xb100], R249 ;  /* 0x00b100f90b007988 */ /* 0x000fe80008000017 */
[----:B------:R0:W-:Y:S04]  /*11750*/  STS.U8 [R11+UR23+0xb500], R10 ;  /* 0x00b5000a0b007988 */ /* 0x0001e80008000017 */
[----:B------:R1:W-:Y:S04]  /*11760*/  STS.U8 [R11+UR23+0xb900], R9 ;  /* 0x00b900090b007988 */ /* 0x0003e80008000017 */
[----:B------:R-:W-:Y:S04]  /*11770*/  STS.U8 [R11+UR23+0xbd00], R22 ;  /* 0x00bd00160b007988 */ /* 0x000fe80008000017 */
[----:B------:R-:W-:Y:S04]  /*11780*/  STS.U8 [R11+UR23+0xc100], R20 ;  /* 0x00c100140b007988 */ /* 0x000fe80008000017 */
[----:B------:R-:W-:Y:S04]  /*11790*/  STS.U8 [R11+UR23+0xc500], R14 ;  /* 0x00c5000e0b007988 */ /* 0x000fe80008000017 */
[----:B------:R-:W-:Y:S04]  /*117a0*/  STS.U8 [R11+UR23+0xc900], R12 ;  /* 0x00c9000c0b007988 */ /* 0x000fe80008000017 */
[----:B------:R-:W-:Y:S04]  /*117b0*/  STS.U8 [R11+UR23+0xcd00], R5 ;  /* 0x00cd00050b007988 */ /* 0x000fe80008000017 */
[----:B------:R-:W-:Y:S04]  /*117c0*/  STS.U8 [R11+UR23+0xd100], R6 ;  /* 0x00d100060b007988 */ /* 0x000fe80008000017 */
[----:B0-----:R-:W2:Y:S04]  /*117d0*/  LDL.LU R10, [R1+0x254] ;  /* 0x00025400010a7983 */ /* 0x001ea80000300800 */
[----:B-1----:R-:W3:Y:S04]  /*117e0*/  LDL.LU R9, [R1+0x248] ;  /* 0x0002480001097983 */ /* 0x002ee80000300800 */
[----:B------:R0:W-:Y:S04]  /*117f0*/  STS.U8 [R11+UR23+0xd500], R8 ;  /* 0x00d500080b007988 */ /* 0x0001e80008000017 */
[----:B0-----:R-:W4:Y:S04]  /*11800*/  LDL.LU R8, [R1+0x238] ;  /* 0x0002380001087983 */ /* 0x001f280000300800 */
[----:B------:R-:W4:Y:S04]  /*11810*/  LDL.LU R16, [R1+0x210] ;  /* 0x0002100001107983 */ /* 0x000f280000300800 */
[----:B------:R-:W4:Y:S04]  /*11820*/  LDL.LU R249, [R1+0x204] ;  /* 0x0002040001f97983 */ /* 0x000f280000300800 */
[----:B------:R-:W4:Y:S04]  /*11830*/  LDL.LU R20, [R1+0x1f8] ;  /* 0x0001f80001147983 */ /* 0x000f280000300800 */
[----:B------:R-:W4:Y:S04]  /*11840*/  LDL.LU R12, [R1+0x1ec] ;  /* 0x0001ec00010c7983 */ /* 0x000f280000300800 */
[----:B------:R-:W4:Y:S04]  /*11850*/  LDL.LU R248, [R1+0x1c4] ;  /* 0x0001c40001f87983 */ /* 0x000f280000300800 */
[----:B------:R-:W4:Y:S04]  /*11860*/  LDL.LU R252, [R1+0x1b4] ;  /* 0x0001b40001fc7983 */ /* 0x000f280000300800 */
[----:B------:R0:W-:Y:S04]  /*11870*/  STS.U8 [R11+UR23+0xd900], R7 ;  /* 0x00d900070b007988 */ /* 0x0001e80008000017 */
[----:B------:R-:W4:Y:S04]  /*11880*/  LDL.LU R250, [R1+0x1a4] ;  /* 0x0001a40001fa7983 */ /* 0x000f280000300800 */
[----:B------:R1:W-:Y:S04]  /*11890*/  STS.U8 [R11+UR23+0xdd00], R3 ;  /* 0x00dd00030b007988 */ /* 0x0003e80008000017 */
[----:B------:R-:W4:Y:S04]  /*118a0*/  LDL.LU R251, [R1+0x194] ;  /* 0x0001940001fb7983 */ /* 0x000f280000300800 */
[----:B------:R1:W-:Y:S04]  /*118b0*/  STS.U8 [R11+UR23+0xe100], R2 ;  /* 0x00e100020b007988 */ /* 0x0003e80008000017 */
[----:B------:R-:W4:Y:S04]  /*118c0*/  LDL.LU R14, [R1+0x184] ;  /* 0x00018400010e7983 */ /* 0x000f280000300800 */
[----:B------:R-:W4:Y:S04]  /*118d0*/  LDL.LU R5, [R1+0x174] ;  /* 0x0001740001057983 */ /* 0x000f280000300800 */
[----:B------:R-:W-:Y:S04]  /*118e0*/  STS.U8 [R11+UR23+0xe500], R206 ;  /* 0x00e500ce0b007988 */ /* 0x000fe80008000017 */
[----:B------:R-:W4:Y:S04]  /*118f0*/  LDL.LU R6, [R1+0x164] ;  /* 0x0001640001067983 */ /* 0x000f280000300800 */
[----:B------:R1:W-:Y:S04]  /*11900*/  STS.U8 [R11+UR23+0xe900], R18 ;  /* 0x00e900120b007988 */ /* 0x0003e80008000017 */
[----:B0-----:R-:W4:Y:S04]  /*11910*/  LDL.LU R7, [R1+0x78] ;  /* 0x0000780001077983 */ /* 0x001f280000300800 */
[----:B------:R-:W-:Y:S04]  /*11920*/  STS.U8 [R11+UR23+0xed00], R154 ;  /* 0x00ed009a0b007988 */ /* 0x000fe80008000017 */
[----:B-1----:R-:W4:Y:S04]  /*11930*/  LDL.LU R3, [R1+0x68] ;  /* 0x0000680001037983 */ /* 0x002f280000300800 */
[----:B------:R-:W-:Y:S04]  /*11940*/  STS.U8 [R11+UR23+0xf100], R162 ;  /* 0x00f100a20b007988 */ /* 0x000fe80008000017 */
[----:B------:R-:W4:Y:S04]  /*11950*/  LDL.LU R2, [R1+0x58] ;  /* 0x0000580001027983 */ /* 0x000f280000300800 */
[----:B------:R-:W-:Y:S04]  /*11960*/  STS.U8 [R11+UR23+0xf500], R172 ;  /* 0x00f500ac0b007988 */ /* 0x000fe80008000017 */
[----:B------:R-:W4:Y:S04]  /*11970*/  LDL.LU R18, [R1+0x1e0] ;  /* 0x0001e00001127983 */ /* 0x000f280000300800 */
[----:B------:R0:W-:Y:S04]  /*11980*/  STS.U8 [R11+UR23+0xf900], R229 ;  /* 0x00f900e50b007988 */ /* 0x0001e80008000017 */
[----:B------:R1:W-:Y:S04]  /*11990*/  STS.U8 [R11+UR23+0xfd00], R233 ;  /* 0x00fd00e90b007988 */ /* 0x0003e80008000017 */
[----:B0-----:R-:W4:Y:S04]  /*119a0*/  LDL.LU R229, [R1+0x21c] ;  /* 0x00021c0001e57983 */ /* 0x001f280000300800 */
[----:B-1----:R-:W4:Y:S04]  /*119b0*/  LDL.LU R11, [R1+0x704] ;  /* 0x00070400010b7983 */ /* 0x002f280000300800 */
[----:B------:R-:W4:Y:S01]  /*119c0*/  LDL.LU R233, [R1+0x22c] ;  /* 0x00022c0001e97983 */ /* 0x000f220000300800 */
[----:B------:R-:W-:-:S05]  /*119d0*/  LOP3.LUT R22, R4, 0x40, RZ, 0x3c, !PT ;  /* 0x0000004004167812 */ /* 0x000fca00078e3cff */
[----:B--2---:R0:W-:Y:S04]  /*119e0*/  STS.U8 [R22+UR23+0x8200], R10 ;  /* 0x0082000a16007988 */ /* 0x0041e80008000017 */
[----:B---3--:R1:W-:Y:S04]  /*119f0*/  STS.U8 [R22+UR23+0x8600], R9 ;  /* 0x0086000916007988 */ /* 0x0083e80008000017 */
[----:B0-----:R-:W2:Y:S04]  /*11a00*/  LDL.LU R10, [R1+0x700] ;  /* 0x00070000010a7983 */ /* 0x001ea80000300800 */
[----:B-1----:R-:W2:Y:S04]  /*11a10*/  LDL.LU R9, [R1+0x6fc] ;  /* 0x0006fc0001097983 */ /* 0x002ea80000300800 */
[----:B----4-:R0:W-:Y:S04]  /*11a20*/  STS.U8 [R22+UR23+0x8a00], R8 ;  /* 0x008a000816007988 */ /* 0x0101e80008000017 */
[----:B0-----:R-:W3:Y:S04]  /*11a30*/  LDL.LU R8, [R1+0x6f8] ;  /* 0x0006f80001087983 */ /* 0x001ee80000300800 */
[----:B------:R-:W-:Y:S04]  /*11a40*/  STS.U8 [R22+UR23+0x8e00], R233 ;  /* 0x008e00e916007988 */ /* 0x000fe80008000017 */
[----:B------:R-:W-:Y:S04]  /*11a50*/  STS.U8 [R22+UR23+0x9200], R229 ;  /* 0x009200e516007988 */ /* 0x000fe80008000017 */
[----:B------:R-:W-:Y:S04]  /*11a60*/  STS.U8 [R22+UR23+0x9600], R16 ;  /* 0x0096001016007988 */ /* 0x000fe80008000017 */
[----:B------:R0:W-:Y:S04]  /*11a70*/  STS.U8 [R22+UR23+0x9a00], R249 ;  /* 0x009a00f916007988 */ /* 0x0001e80008000017 */
[----:B------:R1:W-:Y:S04]  /*11a80*/  STS.U8 [R22+UR23+0x9e00], R20 ;  /* 0x009e001416007988 */ /* 0x0003e80008000017 */
[----:B------:R4:W-:Y:S04]  /*11a90*/  STS.U8 [R22+UR23+0xa200], R12 ;  /* 0x00a2000c16007988 */ /* 0x0009e80008000017 */
[----:B0-----:R-:W2:Y:S04]  /*11aa0*/  LDL.LU R249, [R1+0x38] ;  /* 0x0000380001f97983 */ /* 0x001ea80000300800 */
[----:B-1----:R-:W2:Y:S04]  /*11ab0*/  LDL.LU R20, [R1+0x28] ;  /* 0x0000280001147983 */ /* 0x002ea80000300800 */
[----:B----4-:R-:W4:Y:S04]  /*11ac0*/  LDL.LU R12, [R1+0x18] ;  /* 0x00001800010c7983 */ /* 0x010f280000300800 */
[----:B------:R-:W-:Y:S04]  /*11ad0*/  STS.U8 [R22+UR23+0xa600], R18 ;  /* 0x00a6001216007988 */ /* 0x000fe80008000017 */
[----:B------:R-:W-:Y:S04]  /*11ae0*/  STS.U8 [R22+UR23+0xaa00], R248 ;  /* 0x00aa00f816007988 */ /* 0x000fe80008000017 */
[----:B------:R-:W-:Y:S04]  /*11af0*/  STS.U8 [R22+UR23+0xae00], R252 ;  /* 0x00ae00fc16007988 */ /* 0x000fe80008000017 */
[----:B------:R-:W-:Y:S04]  /*11b00*/  STS.U8 [R22+UR23+0xb200], R250 ;  /* 0x00b200fa16007988 */ /* 0x000fe80008000017 */
[----:B------:R-:W-:Y:S04]  /*11b10*/  STS.U8 [R22+UR23+0xb600], R251 ;  /* 0x00b600fb16007988 */ /* 0x000fe80008000017 */
[----:B------:R-:W4:Y:S04]  /*11b20*/  LDL.LU R16, [R1+0x8] ;  /* 0x0000080001107983 */ /* 0x000f280000300800 */
[----:B------:R0:W-:Y:S04]  /*11b30*/  STS.U8 [R22+UR23+0xba00], R14 ;  /* 0x00ba000e16007988 */ /* 0x0001e80008000017 */
[----:B------:R1:W-:Y:S04]  /*11b40*/  STS.U8 [R22+UR23+0xbe00], R5 ;  /* 0x00be000516007988 */ /* 0x0003e80008000017 */
[----:B------:R1:W-:Y:S04]  /*11b50*/  STS.U8 [R22+UR23+0xc200], R6 ;  /* 0x00c2000616007988 */ /* 0x0003e80008000017 */
[----:B0-----:R-:W4:Y:S04]  /*11b60*/  LDL.LU R14, [R1+0x250] ;  /* 0x00025000010e7983 */ /* 0x001f280000300800 */
[----:B-1----:R-:W4:Y:S04]  /*11b70*/  LDL.LU R5, [R1+0x244] ;  /* 0x0002440001057983 */ /* 0x002f280000300800 */
[----:B------:R0:W-:Y:S04]  /*11b80*/  STS.U8 [R22+UR23+0xc600], R7 ;  /* 0x00c6000716007988 */ /* 0x0001e80008000017 */
[----:B------:R-:W4:Y:S04]  /*11b90*/  LDL.LU R6, [R1+0x234] ;  /* 0x0002340001067983 */ /* 0x000f280000300800 */
[----:B------:R1:W-:Y:S04]  /*11ba0*/  STS.U8 [R22+UR23+0xca00], R3 ;  /* 0x00ca000316007988 */ /* 0x0003e80008000017 */
[----:B0-----:R-:W4:Y:S04]  /*11bb0*/  LDL.LU R7, [R1+0x228] ;  /* 0x0002280001077983 */ /* 0x001f280000300800 */
[----:B------:R0:W-:Y:S04]  /*11bc0*/  STS.U8 [R22+UR23+0xce00], R2 ;  /* 0x00ce000216007988 */ /* 0x0001e80008000017 */
[----:B-1----:R-:W4:Y:S04]  /*11bd0*/  LDL.LU R3, [R1+0x218] ;  /* 0x0002180001037983 */ /* 0x002f280000300800 */
[----:B0-----:R-:W4:Y:S04]  /*11be0*/  LDL.LU R2, [R1+0x20c] ;  /* 0x00020c0001027983 */ /* 0x001f280000300800 */
[----:B---3--:R0:W-:Y:S04]  /*11bf0*/  STS.U8 [R22+UR23+0xd200], R8 ;  /* 0x00d2000816007988 */ /* 0x0081e80008000017 */
[----:B0-----:R-:W3:Y:S04]  /*11c00*/  LDL.LU R8, [R1+0x200] ;  /* 0x0002000001087983 */ /* 0x001ee80000300800 */
[----:B------:R-:W3:Y:S04]  /*11c10*/  LDL.LU R233, [R1+0x1b0] ;  /* 0x0001b00001e97983 */ /* 0x000ee80000300800 */
[----:B------:R-:W3:Y:S04]  /*11c20*/  LDL.LU R229, [R1+0x1a0] ;  /* 0x0001a00001e57983 */ /* 0x000ee80000300800 */
[----:B------:R-:W3:Y:S04]  /*11c30*/  LDL.LU R18, [R1+0x190] ;  /* 0x0001900001127983 */ /* 0x000ee80000300800 */
[----:B------:R-:W3:Y:S04]  /*11c40*/  LDL.LU R248, [R1+0x180] ;  /* 0x0001800001f87983 */ /* 0x000ee80000300800 */
[----:B------:R-:W3:Y:S04]  /*11c50*/  LDL.LU R252, [R1+0x170] ;  /* 0x0001700001fc7983 */ /* 0x000ee80000300800 */
[----:B------:R-:W3:Y:S04]  /*11c60*/  LDL.LU R250, [R1+0x160] ;  /* 0x0001600001fa7983 */ /* 0x000ee80000300800 */
[----:B------:R-:W3:Y:S04]  /*11c70*/  LDL.LU R251, [R1+0x74] ;  /* 0x0000740001fb7983 */ /* 0x000ee80000300800 */
[----:B--2---:R0:W-:Y:S04]  /*11c80*/  STS.U8 [R22+UR23+0xd600], R249 ;  /* 0x00d600f916007988 */ /* 0x0041e80008000017 */
[----:B------:R1:W-:Y:S04]  /*11c90*/  STS.U8 [R22+UR23+0xda00], R20 ;  /* 0x00da001416007988 */ /* 0x0003e80008000017 */
[----:B----4-:R2:W-:Y:S04]  /*11ca0*/  STS.U8 [R22+UR23+0xde00], R12 ;  /* 0x00de000c16007988 */ /* 0x0105e80008000017 */
[----:B0-----:R-:W4:Y:S04]  /*11cb0*/  LDL.LU R249, [R1+0x64] ;  /* 0x0000640001f97983 */ /* 0x001f280000300800 */
[----:B-1----:R-:W3:Y:S04]  /*11cc0*/  LDL.LU R20, [R1+0x6f4] ;  /* 0x0006f40001147983 */ /* 0x002ee80000300800 */
[----:B--2---:R-:W2:Y:S04]  /*11cd0*/  LDL.LU R12, [R1+0x6f0] ;  /* 0x0006f000010c7983 */ /* 0x004ea80000300800 */
[----:B------:R0:W-:Y:S02]  /*11ce0*/  STS.U8 [R22+UR23+0xe200], R16 ;  /* 0x00e2001016007988 */ /* 0x0001e40008000017 */
[----:B0-----:R-:W-:-:S02]  /*11cf0*/  LOP3.LUT R16, R4, 0x60, RZ, 0x3c, !PT ;  /* 0x0000006004107812 */ /* 0x001fc400078e3cff */
[----:B--2---:R0:W-:Y:S04]  /*11d00*/  STS.U8 [R22+UR23+0xe600], R12 ;  /* 0x00e6000c16007988 */ /* 0x0041e80008000017 */
[----:B---3--:R1:W-:Y:S04]  /*11d10*/  STS.U8 [R22+UR23+0xea00], R20 ;  /* 0x00ea001416007988 */ /* 0x0083e80008000017 */
[----:B------:R-:W-:Y:S04]  /*11d20*/  STS.U8 [R22+UR23+0xee00], R156 ;  /* 0x00ee009c16007988 */ /* 0x000fe80008000017 */
[----:B------:R-:W-:Y:S04]  /*11d30*/  STS.U8 [R22+UR23+0xf200], R164 ;  /* 0x00f200a416007988 */ /* 0x000fe80008000017 */
[----:B0-----:R-:W2:Y:S04]  /*11d40*/  LDL.LU R12, [R1+0x1c0] ;  /* 0x0001c000010c7983 */ /* 0x001ea80000300800 */
[----:B------:R-:W-:Y:S04]  /*11d50*/  STS.U8 [R22+UR23+0xf600], R173 ;  /* 0x00f600ad16007988 */ /* 0x000fe80008000017 */
[----:B-1----:R-:W3:Y:S04]  /*11d60*/  LDL.LU R20, [R1+0x1d8] ;  /* 0x0001d80001147983 */ /* 0x002ee80000300800 */
[----:B------:R0:W-:Y:S04]  /*11d70*/  STS.U8 [R22+UR23+0xfa00], R235 ;  /* 0x00fa00eb16007988 */ /* 0x0001e80008000017 */
[----:B------:R1:W-:Y:S04]  /*11d80*/  STS.U8 [R22+UR23+0xfe00], R237 ;  /* 0x00fe00ed16007988 */ /* 0x0003e80008000017 */
[----:B0-----:R-:W4:Y:S04]  /*11d90*/  LDL.LU R235, [R1+0x1e8] ;  /* 0x0001e80001eb7983 */ /* 0x001f280000300800 */
[----:B-1----:R-:W2:Y:S04]  /*11da0*/  LDL.LU R22, [R1+0x6ec] ;  /* 0x0006ec0001167983 */ /* 0x002ea80000300800 */
[----:B------:R-:W3:Y:S04]  /*11db0*/  LDL.LU R237, [R1+0x1f4] ;  /* 0x0001f40001ed7983 */ /* 0x000ee80000300800 */
[----:B------:R0:W-:Y:S04]  /*11dc0*/  STS.U8 [R16+UR23+0x8300], R14 ;  /* 0x0083000e10007988 */ /* 0x0001e80008000017 */
[----:B------:R1:W-:Y:S04]  /*11dd0*/  STS.U8 [R16+UR23+0x8700], R5 ;  /* 0x0087000510007988 */ /* 0x0003e80008000017 */
[----:B------:R1:W-:Y:S04]  /*11de0*/  STS.U8 [R16+UR23+0x8b00], R6 ;  /* 0x008b000610007988 */ /* 0x0003e80008000017 */
[----:B0-----:R-:W2:Y:S04]  /*11df0*/  LDL.LU R14, [R1+0x6e8] ;  /* 0x0006e800010e7983 */ /* 0x001ea80000300800 */
[----:B-1----:R-:W2:Y:S04]  /*11e00*/  LDL.LU R5, [R1+0x6e4] ;  /* 0x0006e40001057983 */ /* 0x002ea80000300800 */
[----:B------:R-:W2:Y:S04]  /*11e10*/  LDL.LU R6, [R1+0x6e0] ;  /* 0x0006e00001067983 */ /* 0x000ea80000300800 */
[----:B------:R0:W-:Y:S04]  /*11e20*/  STS.U8 [R16+UR23+0x8f00], R7 ;  /* 0x008f000710007988 */ /* 0x0001e80008000017 */
[----:B------:R1:W-:Y:S04]  /*11e30*/  STS.U8 [R16+UR23+0x9300], R3 ;  /* 0x0093000310007988 */ /* 0x0003e80008000017 */
[----:B------:R1:W-:Y:S04]  /*11e40*/  STS.U8 [R16+UR23+0x9700], R2 ;  /* 0x0097000210007988 */ /* 0x0003e80008000017 */
[----:B0-----:R-:W2:Y:S04]  /*11e50*/  LDL.LU R7, [R1+0x6dc] ;  /* 0x0006dc0001077983 */ /* 0x001ea80000300800 */
[----:B-1----:R-:W2:Y:S04]  /*11e60*/  LDL.LU R3, [R1+0x6d8] ;  /* 0x0006d80001037983 */ /* 0x002ea80000300800 */
[----:B------:R-:W2:Y:S04]  /*11e70*/  LDL.LU R2, [R1+0x6d4] ;  /* 0x0006d40001027983 */ /* 0x000ea80000300800 */
[----:B------:R0:W-:Y:S04]  /*11e80*/  STS.U8 [R16+UR23+0x9b00], R8 ;  /* 0x009b000810007988 */ /* 0x0001e80008000017 */
[----:B0-----:R-:W2:Y:S04]  /*11e90*/  LDL.LU R8, [R1+0x6d0] ;  /* 0x0006d00001087983 */ /* 0x001ea80000300800 */
[----:B---3--:R-:W-:Y:S04]  /*11ea0*/  STS.U8 [R16+UR23+0x9f00], R237 ;  /* 0x009f00ed10007988 */ /* 0x008fe80008000017 */
[----:B----4-:R-:W-:Y:S04]  /*11eb0*/  STS.U8 [R16+UR23+0xa300], R235 ;  /* 0x00a300eb10007988 */ /* 0x010fe80008000017 */
        /* <DEDUP_REMOVED lines=13> */
[----:B0-----:R0:W5:Y:S04]  /*11f90*/  LDL.LU R8, [R1+0x6cc] ;  /* 0x0006cc0001087983 */ /* 0x0011680000300800 */
[----:B-1----:R0:W5:Y:S04]  /*11fa0*/  LDL.LU R2, [R1+0x6c8] ;  /* 0x0006c80001027983 */ /* 0x0021680000300800 */
[----:B--2---:R-:W2:Y:S04]  /*11fb0*/  LDL.LU R3, [R1+0x6c4] ;  /* 0x0006c40001037983 */ /* 0x004ea80000300800 */
[----:B------:R1:W-:Y:S04]  /*11fc0*/  STS.U8 [R16+UR23+0xdb00], R7 ;  /* 0x00db000710007988 */ /* 0x0003e80008000017 */
[----:B------:R3:W-:Y:S04]  /*11fd0*/  STS.U8 [R16+UR23+0xdf00], R6 ;  /* 0x00df000610007988 */ /* 0x0007e80008000017 */
[----:B------:R4:W-:Y:S04]  /*11fe0*/  STS.U8 [R16+UR23+0xe300], R5 ;  /* 0x00e3000510007988 */ /* 0x0009e80008000017 */
[----:B-1----:R0:W5:Y:S04]  /*11ff0*/  LDL.LU R7, [R1+0x6c0] ;  /* 0x0006c00001077983 */ /* 0x0021680000300800 */
[----:B---3--:R-:W3:Y:S04]  /*12000*/  LDL.LU R6, [R1+0x6bc] ;  /* 0x0006bc0001067983 */ /* 0x008ee80000300800 */
[----:B----4-:R-:W4:Y:S04]  /*12010*/  LDL.LU R5, [R1+0x6b8] ;  /* 0x0006b80001057983 */ /* 0x010f280000300800 */
[----:B------:R1:W-:Y:S04]  /*12020*/  STS.U8 [R16+UR23+0xe700], R14 ;  /* 0x00e7000e10007988 */ /* 0x0003e80008000017 */
[----:B------:R-:W-:Y:S04]  /*12030*/  STS.U8 [R16+UR23+0xeb00], R22 ;  /* 0x00eb001610007988 */ /* 0x000fe80008000017 */
[----:B------:R-:W-:Y:S04]  /*12040*/  STS.U8 [R16+UR23+0xef00], R158 ;  /* 0x00ef009e10007988 */ /* 0x000fe80008000017 */
[----:B------:R-:W-:Y:S04]  /*12050*/  STS.U8 [R16+UR23+0xf300], R166 ;  /* 0x00f300a610007988 */ /* 0x000fe80008000017 */
[----:B------:R-:W-:Y:S04]  /*12060*/  STS.U8 [R16+UR23+0xf700], R238 ;  /* 0x00f700ee10007988 */ /* 0x000fe80008000017 */
[----:B------:R-:W-:Y:S04]  /*12070*/  STS.U8 [R16+UR23+0xfb00], R239 ;  /* 0x00fb00ef10007988 */ /* 0x000fe80008000017 */
[----:B------:R0:W-:Y:S01]  /*12080*/  STS.U8 [R16+UR23+0xff00], R170 ;  /* 0x00ff00aa10007988 */ /* 0x0001e20008000017 */
[----:B------:R1:W-:Y:S06]  /*12090*/  MEMBAR.ALL.CTA ;  /* 0x0000000000007992 */ /* 0x0003ec0000008000 */
[----:B-1----:R-:W1:Y:S01]  /*120a0*/  FENCE.VIEW.ASYNC.S ;  /* 0x00000000000073c6 */ /* 0x002e620000000000 */
[----:B------:R-:W-:-:S03]  /*120b0*/  FADD R14, -R10, R9 ;  /* 0x000000090a0e7221 */ /* 0x000fc60000000100 */
[----:B-1----:R-:W3:Y:S01]  /*120c0*/  SHFL.IDX PT, R242, R242, R0, 0x1f ;  /* 0x00001f00f2f27589 */ /* 0x002ee200000e0000 */
[----:B0-----:R-:W-:Y:S01]  /*120d0*/  FADD R16, -R196, R11 ;  /* 0x0000000bc4107221 */ /* 0x001fe20000000100 */
[----:B------:R-:W-:Y:S02]  /*120e0*/  FMUL R14, R14, 1.4426950216293334961 ;  /* 0x3fb8aa3b0e0e7820 */ /* 0x000fe40000400000 */
[----:B------:R-:W0:Y:S01]  /*120f0*/  SHFL.IDX PT, R241, R241, R0, 0x1f ;  /* 0x00001f00f1f17589 */ /* 0x000e2200000e0000 */
[----:B------:R-:W-:-:S03]  /*12100*/  FMUL R16, R16, 1.4426950216293334961 ;  /* 0x3fb8aa3b10107820 */ /* 0x000fc60000400000 */
[----:B------:R-:W1:Y:S04]  /*12110*/  SHFL.IDX PT, R240, R240, R0, 0x1f ;  /* 0x00001f00f0f07589 */ /* 0x000e6800000e0000 */
[----:B------:R-:W1:Y:S04]  /*12120*/  SHFL.IDX PT, R12, R161, R0, 0x1f ;  /* 0x00001f00a10c7589 */ /* 0x000e6800000e0000 */
[----:B------:R-:W1:Y:S04]  /*12130*/  SHFL.IDX PT, R246, R246, R0, 0x1f ;  /* 0x00001f00f6f67589 */ /* 0x000e6800000e0000 */
[----:B------:R-:W1:Y:S04]  /*12140*/  SHFL.IDX PT, R243, R243, R0, 0x1f ;  /* 0x00001f00f3f37589 */ /* 0x000e6800000e0000 */
[----:B------:R-:W4:Y:S04]  /*12150*/  SHFL.IDX PT, R245, R245, R0, 0x1f ;  /* 0x00001f00f5f57589 */ /* 0x000f2800000e0000 */
[----:B------:R-:W4:Y:S01]  /*12160*/  SHFL.IDX PT, R247, R247, R0, 0x1f ;  /* 0x00001f00f7f77589 */ /* 0x000f2200000e0000 */
[----:B------:R-:W0:Y:S03]  /*12170*/  MUFU.EX2 R14, R14 ;  /* 0x0000000e000e7308 */ /* 0x000e260000000800 */
[----:B------:R0:W5:Y:S04]  /*12180*/  LDL.LU R9, [R1+0x6b4] ;  /* 0x0006b40001097983 */ /* 0x0001680000300800 */
[----:B------:R-:W2:Y:S01]  /*12190*/  LDL.LU R11, [R1+0x6b0] ;  /* 0x0006b000010b7983 */ /* 0x000ea20000300800 */
[----:B------:R-:W1:Y:S03]  /*121a0*/  MUFU.EX2 R16, R16 ;  /* 0x0000001000107308 */ /* 0x000e660000000800 */
[----:B------:R-:W2:Y:S04]  /*121b0*/  LDL.LU R22, [R1+0x25c] ;  /* 0x00025c0001167983 */ /* 0x000ea80000300800 */
[----:B------:R-:W2:Y:S01]  /*121c0*/  LDL.LU R20, [R1+0x260] ;  /* 0x0002600001147983 */ /* 0x000ea20000300800 */
[-C--:B0-----:R-:W-:Y:S01]  /*121d0*/  FMUL R26, R26, R14.reuse ;  /* 0x0000000e1a1a7220 */ /* 0x081fe20000400000 */
[-C--:B------:R-:W-:Y:S01]  /*121e0*/  FMUL R27, R27, R14.reuse ;  /* 0x0000000e1b1b7220 */ /* 0x080fe20000400000 */
        /* <DEDUP_REMOVED lines=61> */
[----:B------:R-:W-:Y:S01]  /*125c0*/  FMUL R151, R151, R14 ;  /* 0x0000000e97977220 */ /* 0x000fe20000400000 */
[-C--:B-1----:R-:W-:Y:S01]  /*125d0*/  FMUL R24, R24, R16.reuse ;  /* 0x0000001018187220 */ /* 0x082fe20000400000 */
        /* <DEDUP_REMOVED lines=63> */
[----:B---3--:R-:W-:-:S02]  /*129d0*/  PRMT R162, R242, R6, R163 ;  /* 0x00000006f2a27216 */ /* 0x008fc400000000a3 */
[-C--:B------:R-:W-:Y:S02]  /*129e0*/  PRMT R164, R241, R6.reuse, R165 ;  /* 0x00000006f1a47216 */ /* 0x080fe400000000a5 */
[-C--:B------:R-:W-:Y:S02]  /*129f0*/  PRMT R166, R240, R6.reuse, R167 ;  /* 0x00000006f0a67216 */ /* 0x080fe400000000a7 */
[-C--:B------:R-:W-:Y:S02]  /*12a00*/  PRMT R168, R12, R6.reuse, R169 ;  /* 0x000000060ca87216 */ /* 0x080fe400000000a9 */
[-C--:B------:R-:W-:Y:S02]  /*12a10*/  PRMT R170, R246, R6.reuse, R171 ;  /* 0x00000006f6aa7216 */ /* 0x080fe400000000ab */
[C-C-:B------:R-:W-:Y:S02]  /*12a20*/  PRMT R160, R243.reuse, R6, R244.reuse ;  /* 0x00000006f3a07216 */ /* 0x140fe400000000f4 */
[----:B----4-:R-:W-:-:S02]  /*12a30*/  PRMT R161, R243, R5, R244 ;  /* 0x00000005f3a17216 */ /* 0x010fc400000000f4 */
[-C--:B------:R-:W-:Y:S02]  /*12a40*/  PRMT R163, R242, R5.reuse, R163 ;  /* 0x00000005f2a37216 */ /* 0x080fe400000000a3 */
[-C--:B------:R-:W-:Y:S02]  /*12a50*/  PRMT R165, R241, R5.reuse, R165 ;  /* 0x00000005f1a57216 */ /* 0x080fe400000000a5 */
[-C--:B------:R-:W-:Y:S02]  /*12a60*/  PRMT R167, R240, R5.reuse, R167 ;  /* 0x00000005f0a77216 */ /* 0x080fe400000000a7 */
[-C--:B------:R-:W-:Y:S02]  /*12a70*/  PRMT R169, R12, R5.reuse, R169 ;  /* 0x000000050ca97216 */ /* 0x080fe400000000a9 */
[----:B------:R-:W-:Y:S02]  /*12a80*/  PRMT R171, R246, R5, R171 ;  /* 0x00000005f6ab7216 */ /* 0x000fe400000000ab */
[----:B------:R-:W-:-:S02]  /*12a90*/  PRMT R172, R245, R6, R236 ;  /* 0x00000006f5ac7216 */ /* 0x000fc400000000ec */
[-C--:B------:R-:W-:Y:S02]  /*12aa0*/  PRMT R173, R245, R5.reuse, R236 ;  /* 0x00000005f5ad7216 */ /* 0x080fe400000000ec */
[C-C-:B------:R-:W-:Y:S02]  /*12ab0*/  PRMT R174, R247.reuse, R6, R234.reuse ;  /* 0x00000006f7ae7216 */ /* 0x140fe400000000ea */
[----:B------:R-:W-:Y:S01]  /*12ac0*/  PRMT R175, R247, R5, R234 ;  /* 0x00000005f7af7216 */ /* 0x000fe200000000ea */
[----:B------:R-:W-:Y:S06]  /*12ad0*/  BAR.SYNC.DEFER_BLOCKING 0x0 ;  /* 0x0000000000007b1d */ /* 0x000fec0000010000 */
[----:B------:R-:W-:-:S06]  /*12ae0*/  WARPGROUP.ARRIVE ;  /* 0x00000000000079c5 */ /* 0x000fcc0000000000 */
[----:B------:R-:W-:-:S15]  /*12af0*/  QGMMA.64x256x32.F32.E4M3.E4M3 R24, R160, gdesc[UR8], R24 ;  /* 0x03e00008a0187df3 */ /* 0x000fde0008700818 */
[----:B------:R-:W-:-:S13]  /*12b00*/  NOP ;  /* 0x0000000000007918 */ /* 0x000fda0000000000 */
[----:B------:R-:W-:Y:S01]  /*12b10*/  QGMMA.64x256x32.F32.E4M3.E4M3 R24, R164, gdesc[UR12], R24 ;  /* 0x03e0000ca4187df3 */ /* 0x000fe20008700818 */
[----:B------:R-:W-:Y:S01]  /*12b20*/  FADD R13, R13, R15 ;  /* 0x0000000f0d0d7221 */ /* 0x000fe20000000000 */
[----:B------:R-:W-:-:S03]  /*12b30*/  FADD R199, R200, R199 ;  /* 0x000000c7c8c77221 */ /* 0x000fc60000000000 */
        /* <DEDUP_REMOVED lines=9> */
[----:B------:R-:W-:-:S06]  /*12bd0*/  FADD R199, R205, R199 ;  /* 0x000000c7cdc77221 */ /* 0x000fcc0000000000 */
        /* <DEDUP_REMOVED lines=46> */
[----:B------:R-:W-:Y:S01]  /*12ec0*/  FADD R199, R230, R199 ;  /* 0x000000c7e6c77221 */ /* 0x000fe20000000000 */
[----:B------:R-:W-:Y:S02]  /*12ed0*/  QGMMA.64x256x32.F32.E4M3.E4M3 R24, R172, gdesc[UR28], R24, gsb0 ;  /* 0x03e0001cac187df3 */ /* 0x000fe40008000818 */
[----:B------:R-:W-:Y:S01]  /*12ee0*/  FADD R13, R197, R13 ;  /* 0x0000000dc50d7221 */ /* 0x000fe20000000000 */
[----:B------:R-:W-:-:S03]  /*12ef0*/  FADD R199, R231, R199 ;  /* 0x000000c7e7c77221 */ /* 0x000fc60000000000 */
[----:B------:R-:W-:Y:S01]  /*12f00*/  FADD R13, R198, R13 ;  /* 0x0000000dc60d7221 */ /* 0x000fe20000000000 */
[----:B------:R-:W-:-:S04]  /*12f10*/  FADD R199, R232, R199 ;  /* 0x000000c7e8c77221 */ /* 0x000fc80000000000 */
[----:B------:R-:W0:Y:S04]  /*12f20*/  SHFL.BFLY PT, R12, R13, 0x2, 0x1f ;  /* 0x0c401f000d0c7f89 */ /* 0x000e2800000e0000 */
[----:B------:R-:W1:Y:S01]  /*12f30*/  SHFL.BFLY PT, R15, R199, 0x2, 0x1f ;  /* 0x0c401f00c70f7f89 */ /* 0x000e6200000e0000 */
[----:B------:R-:W3:Y:S01]  /*12f40*/  S2R R18, SR_CTAID.X ;  /* 0x0000000000127919 */ /* 0x000ee20000002500 */
[----:B0-----:R-:W-:Y:S01]  /*12f50*/  FADD R12, R13, R12 ;  /* 0x0000000c0d0c7221 */ /* 0x001fe20000000000 */
[----:B-1----:R-:W-:-:S04]  /*12f60*/  FADD R13, R199, R15 ;  /* 0x0000000fc70d7221 */ /* 0x002fc80000000000 */
[----:B------:R-:W0:Y:S04]  /*12f70*/  SHFL.BFLY PT, R15, R12, 0x1, 0x1f ;  /* 0x0c201f000c0f7f89 */ /* 0x000e2800000e0000 */
[----:B------:R-:W1:Y:S01]  /*12f80*/  SHFL.BFLY PT, R17, R13, 0x1, 0x1f ;  /* 0x0c201f000d117f89 */ /* 0x000e6200000e0000 */
[----:B------:R-:W-:Y:S01]  /*12f90*/  UIADD3 UR4, UP0, UR4, 0x80, URZ ;  /* 0x0000008004047890 */ /* 0x000fe2000ff1e03f */
[----:B---3--:R-:W-:-:S03]  /*12fa0*/  IMAD.SHL.U32 R18, R18, 0x80, RZ ;  /* 0x0000008012127824 */ /* 0x008fc600078e00ff */
[----:B------:R-:W-:Y:S01]  /*12fb0*/  UIADD3.X UR5, URZ, UR5, URZ, UP0, !UPT ;  /* 0x000000053f057290 */ /* 0x000fe200087fe43f */
[----:B------:R-:W-:Y:S02]  /*12fc0*/  VIADD R18, R18, 0x80 ;  /* 0x0000008012127836 */ /* 0x000fe40000000000 */
[----:B0-----:R-:W-:Y:S01]  /*12fd0*/  FADD R15, R12, R15 ;  /* 0x0000000f0c0f7221 */ /* 0x001fe20000000000 */
[----:B-1----:R-:W-:-:S03]  /*12fe0*/  FADD R17, R13, R17 ;  /* 0x000000110d117221 */ /* 0x002fc60000000000 */
[----:B--2---:R-:W-:Y:S01]  /*12ff0*/  FFMA R22, R14, R22, R15 ;  /* 0x000000160e167223 */ /* 0x004fe2000000000f */
[----:B------:R-:W-:-:S04]  /*13000*/  FFMA R20, R16, R20, R17 ;  /* 0x0000001410147223 */ /* 0x000fc80000000011 */
[----:B------:R0:W-:Y:S01]  /*13010*/  STL [R1+0x25c], R22 ;  /* 0x00025c1601007387 */ /* 0x0001e20000100800 */
[----:B------:R-:W-:Y:S01]  /*13020*/  ISETP.LE.U32.AND P1, PT, R18, UR4, PT ;  /* 0x0000000412007c0c */ /* 0x000fe2000bf23070 */
[----:B------:R-:W-:Y:S02]  /*13030*/  IMAD.U32 R18, RZ, RZ, UR5 ;  /* 0x00000005ff127e24 */ /* 0x000fe4000f8e00ff */
[----:B------:R0:W-:Y:S04]  /*13040*/  STL [R1+0x260], R20 ;  /* 0x0002601401007387 */ /* 0x0001e80000100800 */
[----:B------:R0:W-:Y:S04]  /*13050*/  STL [R1+0x240], R196 ;  /* 0x000240c401007387 */ /* 0x0001e80000100800 */
[----:B------:R0:W-:Y:S01]  /*13060*/  STL [R1+0x220], R10 ;  /* 0x0002200a01007387 */ /* 0x0001e20000100800 */
[----:B------:R-:W-:Y:S01]  /*13070*/  ISETP.GE.U32.AND.EX P1, PT, R18, RZ, PT, P1 ;  /* 0x000000ff1200720c */ /* 0x000fe20003f26110 */
[----:B------:R-:W-:Y:S01]  /*13080*/  ULEA UR6, UR21, UR6, 0x7 ;  /* 0x0000000615067291 */ /* 0x000fe2000f8e383f */
[----:B------:R-:W-:-:S02]  /*13090*/  IMAD R3, R11, 0x80, R3 ;  /* 0x000000800b037824 */ /* 0x000fc400078e0203 */
[----:B------:R-:W-:Y:S01]  /*130a0*/  IMAD.MOV.U32 R12, RZ, RZ, R196 ;  /* 0x000000ffff0c7224 */ /* 0x000fe200078e00c4 */
[----:B------:R-:W-:-:S08]  /*130b0*/  WARPGROUP.DEPBAR.LE gsb0, 0x0 ;  /* 0x00008000000079c5 */ /* 0x000fd00000010000 */
[----:B0-----:R-:W-:Y:S05]  /*130c0*/  @!P1 BRA `(.L_x_1) ;  /* 0xffffff3c000c9947 */ /* 0x001fea000383ffff */
.L_x_0:
[----:B------:R-:W2:Y:S01]  /*130d0*/  LDL.LU R14, [R1+0x25c] ;  /* 0x00025c00010e7983 */ /* 0x000ea20000300800 */
[----:B------:R-:W0:Y:S01]  /*130e0*/  S2R R232, SR_TID.X ;  /* 0x0000000000e87919 */ /* 0x000e220000002100 */
[----:B-----5:R-:W-:Y:S01]  /*130f0*/  FMUL R9, R26, 0.25 ;  /* 0x3e8000001a097820 */ /* 0x020fe20000400000 */
[----:B------:R-:W-:Y:S01]  /*13100*/  FMUL R7, R150, 0.25 ;  /* 0x3e80000096077820 */ /* 0x000fe20000400000 */
[----:B------:R-:W-:Y:S01]  /*13110*/  FMUL R11, R130, 0.25 ;  /* 0x3e800000820b7820 */ /* 0x000fe20000400000 */
[----:B------:R-:W3:Y:S01]  /*13120*/  LDL.LU R13, [R1+0x260] ;  /* 0x00026000010d7983 */ /* 0x000ee20000300800 */
[----:B------:R-:W-:Y:S01]  /*13130*/  FMUL R16, R25, 0.25 ;  /* 0x3e80000019107820 */ /* 0x000fe20000400000 */
[----:B------:R-:W-:Y:S01]  /*13140*/  FMUL R15, R28, 0.25 ;  /* 0x3e8000001c0f7820 */ /* 0x000fe20000400000 */
[----:B------:R-:W1:Y:S01]  /*13150*/  LDC.64 R204, c[0x0][0x228] ;  /* 0x00008a00ffcc7b82 */ /* 0x000e620000000a00 */
[----:B------:R-:W4:Y:S01]  /*13160*/  S2R R233, SR_CTAID.X ;  /* 0x0000000000e97919 */ /* 0x000f220000002500 */
[----:B------:R-:W-:-:S02]  /*13170*/  ULDC.64 UR4, c[0x0][0x270] ;  /* 0x00009c0000047ab9 */ /* 0x000fc40000000a00 */
[----:B------:R-:W-:Y:S01]  /*13180*/  UIMAD UR4, UR22, UR4, URZ ;  /* 0x00000004160472a4 */ /* 0x000fe2000f8e023f */
[----:B------:R-:W1:Y:S01]  /*13190*/  S2R R216, SR_TID.X ;  /* 0x0000000000d87919 */ /* 0x000e620000002100 */
[C---:B0-----:R-:W-:Y:S01]  /*131a0*/  IMAD.SHL.U32 R0, R232.reuse, 0x8, RZ ;  /* 0x00000008e8007824 */ /* 0x041fe200078e00ff */
[C---:B------:R-:W-:Y:S01]  /*131b0*/  LOP3.LUT R6, R232.reuse, 0x7, RZ, 0xc0, !PT ;  /* 0x00000007e8067812 */ /* 0x040fe200078ec0ff */
[C---:B------:R-:W-:Y:S01]  /*131c0*/  IMAD.SHL.U32 R2, R232.reuse, 0x4, RZ ;  /* 0x00000004e8027824 */ /* 0x040fe200078e00ff */
[----:B------:R-:W-:Y:S02]  /*131d0*/  LOP3.LUT R230, R232, 0x8, RZ, 0xc0, !PT ;  /* 0x00000008e8e67812 */ /* 0x000fe400078ec0ff */
[----:B------:R-:W-:Y:S01]  /*131e0*/  LOP3.LUT R3, R0, 0x780, RZ, 0xc0, !PT ;  /* 0x0000078000037812 */ /* 0x000fe200078ec0ff */
[----:B------:R-:W-:Y:S01]  /*131f0*/  IMAD.SHL.U32 R8, R6, 0x10, RZ ;  /* 0x0000001006087824 */ /* 0x000fe200078e00ff */
[----:B------:R-:W-:Y:S01]  /*13200*/  LOP3.LUT R5, R2, 0x1c0, RZ, 0xc0, !PT ;  /* 0x000001c002057812 */ /* 0x000fe200078ec0ff */
[----:B------:R-:W-:Y:S01]  /*13210*/  FMUL R2, R151, 0.25 ;  /* 0x3e80000097027820 */ /* 0x000fe20000400000 */
[----:B------:R-:W-:Y:S01]  /*13220*/  LEA R4, R230, UR23, 0x8 ;  /* 0x00000017e6047c11 */ /* 0x000fe2000f8e40ff */
[----:B----4-:R-:W-:Y:S01]  /*13230*/  IMAD.SHL.U32 R233, R233, 0x80, RZ ;  /* 0x00000080e9e97824 */ /* 0x010fe200078e00ff */
[----:B------:R-:W-:-:S02]  /*13240*/  LEA R6, R6, UR23, 0x3 ;  /* 0x0000001706067c11 */ /* 0x000fc4000f8e18ff */
[----:B------:R-:W-:Y:S01]  /*13250*/  IADD3 R3, R8, R4, R3 ;  /* 0x0000000408037210 */ /* 0x000fe20007ffe003 */
[----:B------:R-:W-:Y:S01]  /*13260*/  FMUL R4, R143, 0.25 ;  /* 0x3e8000008f047820 */ /* 0x000fe20000400000 */
[----:B------:R-:W-:Y:S01]  /*13270*/  FMUL R8, R27, 0.25 ;  /* 0x3e8000001b087820 */ /* 0x000fe20000400000 */
[----:B------:R-:W-:Y:S02]  /*13280*/  IMAD.IADD R5, R5, 0x1, R6 ;  /* 0x0000000105057824 */ /* 0x000fe400078e0206 */
[----:B------:R-:W-:Y:S01]  /*13290*/  FMUL R6, R139, 0.25 ;  /* 0x3e8000008b067820 */ /* 0x000fe20000400000 */
[----:B------:R-:W-:Y:S02]  /*132a0*/  LOP3.LUT R231, R232, 0xff, RZ, 0xc0, !PT ;  /* 0x000000ffe8e77812 */ /* 0x000fe400078ec0ff */
[----:B-1----:R-:W-:Y:S02]  /*132b0*/  LOP3.LUT R233, R233, 0x7f, R216, 0xf8, !PT ;  /* 0x0000007fe9e97812 */ /* 0x002fe400078ef8d8 */
[----:B------:R-:W-:-:S02]  /*132c0*/  LEA.HI R230, R230, R5, RZ, 0x1f ;  /* 0x00000005e6e67211 */ /* 0x000fc400078ff8ff */
[----:B------:R-:W-:Y:S01]  /*132d0*/  LEA R231, R231, UR23, 0x4 ;  /* 0x00000017e7e77c11 */ /* 0x000fe2000f8e20ff */
[----:B------:R-:W-:Y:S01]  /*132e0*/  BAR.SYNC.DEFER_BLOCKING 0x0 ;  /* 0x0000000000007b1d */ /* 0x000fe20000010000 */
[----:B------:R-:W-:Y:S01]  /*132f0*/  LOP3.LUT P6, RZ, R232, 0x80, RZ, 0xc0, !PT ;  /* 0x00000080e8ff7812 */ /* 0x000fe200078cc0ff */
[----:B--2---:R-:W-:-:S05]  /*13300*/  IMAD.MOV.U32 R0, RZ, RZ, R14 ;  /* 0x000000ffff007224 */ /* 0x004fca00078e000e */
[C---:B------:R-:W-:Y:S02]  /*13310*/  FSETP.GT.AND P0, PT, |R0|.reuse, 8.50705917302346158658e+37, PT ;  /* 0x7e8000000000780b */ /* 0x040fe40003f04200 */
[----:B------:R-:W-:Y:S02]  /*13320*/  FSETP.GEU.AND P4, PT, |R0|, 1.175494350822287508e-38, PT ;  /* 0x008000000000780b */ /* 0x000fe40003f8e200 */
[----:B------:R-:W-:Y:S01]  /*13330*/  FSEL R151, R2, R151, P0 ;  /* 0x0000009702977208 */ /* 0x000fe20000000000 */
[----:B------:R-:W-:Y:S01]  /*13340*/  FMUL R2, R147, 0.25 ;  /* 0x3e80000093027820 */ /* 0x000fe20000400000 */
        /* <DEDUP_REMOVED lines=85> */
[----:B---3--:R-:W-:Y:S01]  /*138a0*/  IMAD.MOV.U32 R2, RZ, RZ, R13 ;  /* 0x000000ffff027224 */ /* 0x008fe200078e000d */
        /* <DEDUP_REMOVED lines=8> */
[----:B------:R-:W-:Y:S01]  /*13930*/  FSETP.GT.AND P1, PT, |R2|, 8.50705917302346158658e+37, PT ;  /* 0x7e8000000200780b */ /* 0x000fe20003f24200 */
[----:B------:R-:W-:Y:S01]  /*13940*/  @!P4 FMUL R71, R71, 16777216 ;  /* 0x4b8000004747c820 */ /* 0x000fe20000400000 */
        /* <DEDUP_REMOVED lines=111> */
[----:B------:R-:W-:Y:S01]  /*14040*/  FMUL R9, R2, 8388608 ;  /* 0x4b00000002097820 */ /* 0x000fe20000400000 */
[----:B------:R-:W-:Y:S01]  /*14050*/  FSEL R85, R8, R85, P1 ;  /* 0x0000005508557208 */ /* 0x000fe20000800000 */
[----:B------:R-:W-:Y:S01]  /*14060*/  FMUL R8, R65, 0.25 ;  /* 0x3e80000041087820 */ /* 0x000fe20000400000 */
[----:B------:R-:W-:Y:S01]  /*14070*/  FSEL R73, R4, R73, P1 ;  /* 0x0000004904497208 */ /* 0x000fe20000800000 */
[----:B------:R-:W-:Y:S01]  /*14080*/  FMUL R4, R61, 0.25 ;  /* 0x3e8000003d047820 */ /* 0x000fe20000400000 */
[----:B------:R-:W-:Y:S01]  /*14090*/  FSEL R52, R7, R52, P1 ;  /* 0x0000003407347208 */ /* 0x000fe20000800000 */
[----:B------:R-:W-:Y:S01]  /*140a0*/  FMUL R7, R44, 0.25 ;  /* 0x3e8000002c077820 */ /* 0x000fe20000400000 */
[----:B------:R-:W-:Y:S01]  /*140b0*/  FSETP.GEU.AND P2, PT, R2, 1.175494350822287508e-38, PT ;  /* 0x008000000200780b */ /* 0x000fe20003f4e000 */
[----:B------:R-:W-:Y:S01]  /*140c0*/  @!P4 FMUL R55, R55, 16777216 ;  /* 0x4b8000003737c820 */ /* 0x000fe20000400000 */
[----:B------:R-:W-:Y:S01]  /*140d0*/  FSEL R77, R6, R77, P1 ;  /* 0x0000004d064d7208 */ /* 0x000fe20000800000 */
[----:B------:R-:W-:Y:S01]  /*140e0*/  FMUL R6, R69, 0.25 ;  /* 0x3e80000045067820 */ /* 0x000fe20000400000 */
[----:B------:R-:W-:Y:S01]  /*140f0*/  FSEL R116, R11, R116, P1 ;  /* 0x000000740b747208 */ /* 0x000fe20000800000 */
[----:B------:R-:W-:Y:S01]  /*14100*/  FMUL R11, R96, 0.25 ;  /* 0x3e800000600b7820 */ /* 0x000fe20000400000 */
[----:B------:R-:W-:Y:S01]  /*14110*/  FSEL R9, R9, R2, !P2 ;  /* 0x0000000209097208 */ /* 0x000fe20005000000 */
[----:B------:R-:W-:Y:S01]  /*14120*/  @!P4 FMUL R39, R39, 16777216 ;  /* 0x4b8000002727c820 */ /* 0x000fe20000400000 */
[----:B------:R-:W-:Y:S01]  /*14130*/  FSEL R13, RZ, -23, P2 ;  /* 0xc1b80000ff0d7808 */ /* 0x000fe20001000000 */
[----:B------:R-:W-:Y:S01]  /*14140*/  @!P4 FMUL R87, R87, 16777216 ;  /* 0x4b8000005757c820 */ /* 0x000fe20000400000 */
[----:B------:R-:W-:Y:S01]  /*14150*/  FSEL R65, R8, R65, P1 ;  /* 0x0000004108417208 */ /* 0x000fe20000800000 */
[----:B------:R-:W-:Y:S01]  /*14160*/  FMUL R8, R45, 0.25 ;  /* 0x3e8000002d087820 */ /* 0x000fe20000400000 */
[C---:B------:R-:W-:Y:S01]  /*14170*/  FSETP.GEU.AND P2, PT, |R2|.reuse, 1.175494350822287508e-38, PT ;  /* 0x008000000200780b */ /* 0x040fe20003f4e200 */
[----:B------:R-:W-:Y:S01]  /*14180*/  @P1 FMUL R2, R2, 0.25 ;  /* 0x3e80000002021820 */ /* 0x000fe20000400000 */
[----:B------:R-:W-:Y:S01]  /*14190*/  FSEL R61, R4, R61, P1 ;  /* 0x0000003d043d7208 */ /* 0x000fe20000800000 */
[----:B------:R-:W-:Y:S01]  /*141a0*/  FMUL R4, R53, 0.25 ;  /* 0x3e80000035047820 */ /* 0x000fe20000400000 */
[----:B------:R-:W-:Y:S01]  /*141b0*/  FSEL R44, R7, R44, P1 ;  /* 0x0000002c072c7208 */ /* 0x000fe20000800000 */
[----:B------:R-:W-:Y:S01]  /*141c0*/  FMUL R7, R0, 8388608 ;  /* 0x4b00000000077820 */ /* 0x000fe20000400000 */
[----:B------:R-:W-:Y:S01]  /*141d0*/  FSEL R69, R6, R69, P1 ;  /* 0x0000004506457208 */ /* 0x000fe20000800000 */
[----:B------:R-:W-:Y:S01]  /*141e0*/  FMUL R6, R57, 0.25 ;  /* 0x3e80000039067820 */ /* 0x000fe20000400000 */
[----:B------:R-:W-:Y:S01]  /*141f0*/  FSETP.GEU.AND P3, PT, R0, 1.175494350822287508e-38, PT ;  /* 0x008000000000780b */ /* 0x000fe20003f6e000 */
[----:B------:R-:W-:Y:S01]  /*14200*/  @!P4 FMUL R38, R38, 16777216 ;  /* 0x4b8000002626c820 */ /* 0x000fe20000400000 */
[----:B------:R-:W-:Y:S01]  /*14210*/  FSEL R96, R11, R96, P1 ;  /* 0x000000600b607208 */ /* 0x000fe20000800000 */
[----:B------:R-:W-:Y:S01]  /*14220*/  FMUL R11, R76, 0.25 ;  /* 0x3e8000004c0b7820 */ /* 0x000fe20000400000 */
[----:B------:R-:W-:Y:S01]  /*14230*/  FSEL R45, R8, R45, P1 ;  /* 0x0000002d082d7208 */ /* 0x000fe20000800000 */
[----:B------:R-:W-:Y:S01]  /*14240*/  @!P2 FMUL R2, R2, 16777216 ;  /* 0x4b8000000202a820 */ /* 0x000fe20000400000 */
[----:B------:R-:W-:Y:S01]  /*14250*/  FSEL R53, R4, R53, P1 ;  /* 0x0000003504357208 */ /* 0x000fe20000800000 */
[----:B------:R-:W-:Y:S01]  /*14260*/  FMUL R4, R41, 0.25 ;  /* 0x3e80000029047820 */ /* 0x000fe20000400000 */
[----:B------:R-:W-:Y:S01]  /*14270*/  FSEL R8, R7, R0, !P3 ;  /* 0x0000000007087208 */ /* 0x000fe20005800000 */
[----:B------:R-:W-:Y:S01]  /*14280*/  @P0 FMUL R0, R0, 0.25 ;  /* 0x3e80000000000820 */ /* 0x000fe20000400000 */
[----:B------:R-:W-:Y:S01]  /*14290*/  FSEL R57, R6, R57, P1 ;  /* 0x0000003906397208 */ /* 0x000fe20000800000 */
[----:B------:R-:W-:Y:S01]  /*142a0*/  FMUL R6, R49, 0.25 ;  /* 0x3e80000031067820 */ /* 0x000fe20000400000 */
[----:B------:R-:W-:Y:S01]  /*142b0*/  FSEL R76, R11, R76, P1 ;  /* 0x0000004c0b4c7208 */ /* 0x000fe20000800000 */
[----:B------:R-:W-:Y:S01]  /*142c0*/  FMUL R11, R56, 0.25 ;  /* 0x3e800000380b7820 */ /* 0x000fe20000400000 */
[----:B------:R-:W-:Y:S01]  /*142d0*/  @!P4 FMUL R0, R0, 16777216 ;  /* 0x4b8000000000c820 */ /* 0x000fe20000400000 */
[----:B------:R-:W-:Y:S01]  /*142e0*/  FSEL R41, R4, R41, P1 ;  /* 0x0000002904297208 */ /* 0x000fe20000800000 */
[----:B------:R-:W-:Y:S01]  /*142f0*/  FMUL R4, R33, 0.25 ;  /* 0x3e80000021047820 */ /* 0x000fe20000400000 */
[----:B------:R-:W-:Y:S01]  /*14300*/  FSEL R49, R6, R49, P1 ;  /* 0x0000003106317208 */ /* 0x000fe20000800000 */
[----:B------:R-:W-:Y:S01]  /*14310*/  FMUL R6, R37, 0.25 ;  /* 0x3e80000025067820 */ /* 0x000fe20000400000 */
[----:B------:R-:W-:Y:S01]  /*14320*/  FSEL R25, R16, R25, P1 ;  /* 0x0000001910197208 */ /* 0x000fe20000800000 */
[----:B------:R-:W-:Y:S01]  /*14330*/  MUFU.RCP R2, R2 ;  /* 0x0000000200027308 */ /* 0x000fe20000001000 */
[----:B------:R-:W-:Y:S01]  /*14340*/  FSEL R56, R11, R56, P1 ;  /* 0x000000380b387208 */ /* 0x000fe20000800000 */
[----:B------:R-:W-:Y:S01]  /*14350*/  FMUL R11, R36, 0.25 ;  /* 0x3e800000240b7820 */ /* 0x000fe20000400000 */
[----:B------:R-:W-:Y:S01]  /*14360*/  FSEL R33, R4, R33, P1 ;  /* 0x0000002104217208 */ /* 0x000fe20000800000 */
[----:B------:R-:W-:Y:S01]  /*14370*/  VIADD R4, R9, 0xc0cafb0d ;  /* 0xc0cafb0d09047836 */ /* 0x000fe20000000000 */
[----:B------:R-:W-:Y:S01]  /*14380*/  FSEL R37, R6, R37, P1 ;  /* 0x0000002506257208 */ /* 0x000fe20000800000 */
[----:B------:R-:W-:Y:S01]  /*14390*/  VIADD R7, R8, 0xc0cafb0d ;  /* 0xc0cafb0d08077836 */ /* 0x000fe20000000000 */
[----:B------:R-:W-:Y:S01]  /*143a0*/  FSEL R36, R11, R36, P1 ;  /* 0x000000240b247208 */ /* 0x000fe20000800000 */
[----:B------:R-:W0:Y:S01]  /*143b0*/  MUFU.RCP R16, R0 ;  /* 0x0000000000107308 */ /* 0x000e220000001000 */
[----:B------:R-:W-:Y:S01]  /*143c0*/  FMUL R6, R29, 0.25 ;  /* 0x3e8000001d067820 */ /* 0x000fe20000400000 */
[----:B------:R-:W-:Y:S01]  /*143d0*/  FMUL R11, R32, 0.25 ;  /* 0x3e800000200b7820 */ /* 0x000fe20000400000 */
[----:B------:R-:W-:Y:S01]  /*143e0*/  LOP3.LUT R4, R4, 0xff800000, RZ, 0xc0, !PT ;  /* 0xff80000004047812 */ /* 0x000fe200078ec0ff */
[----:B------:R-:W-:Y:S01]  /*143f0*/  @!P4 FMUL R34, R34, 16777216 ;  /* 0x4b8000002222c820 */ /* 0x000fe20000400000 */
[----:B------:R-:W-:Y:S01]  /*14400*/  LOP3.LUT R7, R7, 0xff800000, RZ, 0xc0, !PT ;  /* 0xff80000007077812 */ /* 0x000fe200078ec0ff */
[----:B------:R-:W-:Y:S01]  /*14410*/  @!P4 FMUL R30, R30, 16777216 ;  /* 0x4b8000001e1ec820 */ /* 0x000fe20000400000 */
[----:B------:R-:W-:Y:S01]  /*14420*/  FSEL R29, R6, R29, P1 ;  /* 0x0000001d061d7208 */ /* 0x000fe20000800000 */
[----:B------:R-:W-:Y:S01]  /*14430*/  @!P4 FMUL R26, R26, 16777216 ;  /* 0x4b8000001a1ac820 */ /* 0x000fe20000400000 */
[----:B------:R-:W-:Y:S01]  /*14440*/  FSEL R28, R15, R28, P1 ;  /* 0x0000001c0f1c7208 */ /* 0x000fe20000800000 */
[----:B------:R-:W-:Y:S01]  /*14450*/  @!P4 FMUL R151, R151, 16777216 ;  /* 0x4b8000009797c820 */ /* 0x000fe20000400000 */
[----:B------:R-:W-:Y:S01]  /*14460*/  FSEL R32, R11, R32, P1 ;  /* 0x000000200b207208 */ /* 0x000fe20000800000 */
[----:B------:R-:W-:Y:S01]  /*14470*/  @!P4 FMUL R150, R150, 16777216 ;  /* 0x4b8000009696c820 */ /* 0x000fe20000400000 */
[----:B------:R-:W-:Y:S01]  /*14480*/  FSEL R11, RZ, -23, P3 ;  /* 0xc1b80000ff0b7808 */ /* 0x000fe20001800000 */
[----:B------:R-:W-:Y:S01]  /*14490*/  @!P4 FMUL R147, R147, 16777216 ;  /* 0x4b8000009393c820 */ /* 0x000fe20000400000 */
[----:B------:R-:W-:Y:S01]  /*144a0*/  I2FP.F32.S32 R6, R4 ;  /* 0x0000000400067245 */ /* 0x000fe20000201400 */
[----:B------:R-:W-:Y:S01]  /*144b0*/  @!P4 FMUL R146, R146, 16777216 ;  /* 0x4b8000009292c820 */ /* 0x000fe20000400000 */
[----:B------:R-:W-:Y:S01]  /*144c0*/  I2FP.F32.S32 R14, R7 ;  /* 0x00000007000e7245 */ /* 0x000fe20000201400 */
[----:B------:R-:W-:Y:S01]  /*144d0*/  @!P4 FMUL R143, R143, 16777216 ;  /* 0x4b8000008f8fc820 */ /* 0x000fe20000400000 */
        /* <DEDUP_REMOVED lines=114> */
[C---:B0-----:R-:W-:Y:S01]  /*14c00*/  FMUL R18, R16.reuse, R71 ;  /* 0x0000004710127220 */ /* 0x041fe20000400000 */
[C---:B------:R-:W-:Y:S01]  /*14c10*/  FMUL R21, R16.reuse, R55 ;  /* 0x0000003710157220 */ /* 0x040fe20000400000 */
[----:B------:R-:W-:Y:S01]  /*14c20*/  FMUL R0, R16, R39 ;  /* 0x0000002710007220 */ /* 0x000fe20000400000 */
[----:B------:R-:W-:Y:S01]  /*14c30*/  @!P2 FMUL R32, R32, 16777216 ;  /* 0x4b8000002020a820 */ /* 0x000fe20000400000 */
[----:B------:R-:W-:Y:S01]  /*14c40*/  FFMA.FTZ R13, R6, 1.1920928955078125e-07, R13 ;  /* 0x34000000060d7823 */ /* 0x000fe2000001000d */
[----:B------:R-:W-:Y:S01]  /*14c50*/  FFMA.FTZ R11, R14, 1.1920928955078125e-07, R11 ;  /* 0x340000000e0b7823 */ /* 0x000fe2000001000b */
[C---:B------:R-:W-:Y:S01]  /*14c60*/  FMUL R15, R16.reuse, R87 ;  /* 0x00000057100f7220 */ /* 0x040fe20000400000 */
        /* <DEDUP_REMOVED lines=59> */
[----:B------:R-:W-:Y:S01]  /*15020*/  FMUL R87, R16, R26 ;  /* 0x0000001a10577220 */ /* 0x000fe20000400000 */
        /* <DEDUP_REMOVED lines=64> */
[----:B------:R-:W-:Y:S01]  /*15430*/  F2FP.SATFINITE.E4M3.F32.PACK_AB_MERGE_C R24, R25, R24, RZ ;  /* 0x000000181918723e */ /* 0x000fe200048070ff */
[----:B------:R-:W-:Y:S01]  /*15440*/  IMAD.IADD R4, R9, 0x1, -R4 ;  /* 0x0000000109047824 */ /* 0x000fe200078e0a04 */
[----:B------:R-:W-:Y:S01]  /*15450*/  F2FP.SATFINITE.E4M3.F32.PACK_AB_MERGE_C R28, R29, R28, RZ ;  /* 0x0000001c1d1c723e */ /* 0x000fe200048070ff */
[----:B------:R-:W0:Y:S01]  /*15460*/  LDC R62, c[0x0][0x278] ;  /* 0x00009e00ff3e7b82 */ /* 0x000e220000000800 */
[----:B------:R-:W-:-:S02]  /*15470*/  F2FP.SATFINITE.E4M3.F32.PACK_AB_MERGE_C R33, R33, R2, RZ ;  /* 0x000000022121723e */ /* 0x000fc400048070ff */
[----:B------:R-:W-:Y:S02]  /*15480*/  F2FP.SATFINITE.E4M3.F32.PACK_AB_MERGE_C R30, R30, R87, RZ ;  /* 0x000000571e1e723e */ /* 0x000fe400048070ff */
[----:B------:R-:W-:Y:S02]  /*15490*/  F2FP.SATFINITE.E4M3.F32.PACK_AB_MERGE_C R34, R34, R71, RZ ;  /* 0x000000472222723e */ /* 0x000fe400048070ff */
[----:B------:R-:W-:Y:S02]  /*154a0*/  F2FP.SATFINITE.E4M3.F32.PACK_AB_MERGE_C R38, R38, R55, RZ ;  /* 0x000000372626723e */ /* 0x000fe400048070ff */
[----:B------:R-:W-:Y:S02]  /*154b0*/  F2FP.SATFINITE.E4M3.F32.PACK_AB_MERGE_C R25, R41, R40, RZ ;  /* 0x000000282919723e */ /* 0x000fe400048070ff */
[----:B------:R-:W-:Y:S02]  /*154c0*/  F2FP.SATFINITE.E4M3.F32.PACK_AB_MERGE_C R44, R45, R44, RZ ;  /* 0x0000002c2d2c723e */ /* 0x000fe400048070ff */
        /* <DEDUP_REMOVED lines=8> */
[----:B------:R-:W-:Y:S02]  /*15550*/  LOP3.LUT R54, R24, 0xffff, RZ, 0xc0, !PT ;  /* 0x0000ffff18367812 */ /* 0x000fe400078ec0ff */
[----:B------:R-:W-:Y:S02]  /*15560*/  LOP3.LUT R57, R28, 0xffff, RZ, 0xc0, !PT ;  /* 0x0000ffff1c397812 */ /* 0x000fe400078ec0ff */
[----:B------:R-:W-:Y:S02]  /*15570*/  LOP3.LUT R70, R33, 0xffff, RZ, 0xc0, !PT ;  /* 0x0000ffff21467812 */ /* 0x000fe400078ec0ff */
[----:B------:R-:W-:Y:S02]  /*15580*/  F2FP.SATFINITE.E4M3.F32.PACK_AB_MERGE_C R66, R67, R66, RZ ;  /* 0x000000424342723e */ /* 0x000fe400048070ff */
[----:B------:R-:W-:-:S02]  /*15590*/  F2FP.SATFINITE.E4M3.F32.PACK_AB_MERGE_C R15, R15, R86, RZ ;  /* 0x000000560f0f723e */ /* 0x000fc400048070ff */
[----:B------:R-:W-:Y:S02]  /*155a0*/  LOP3.LUT R59, R30, 0xffff, RZ, 0xc0, !PT ;  /* 0x0000ffff1e3b7812 */ /* 0x000fe400078ec0ff */
[----:B------:R-:W-:Y:S02]  /*155b0*/  LOP3.LUT R74, R34, 0xffff, RZ, 0xc0, !PT ;  /* 0x0000ffff224a7812 */ /* 0x000fe400078ec0ff */
[----:B------:R-:W-:Y:S02]  /*155c0*/  LOP3.LUT R84, R38, 0xffff, RZ, 0xc0, !PT ;  /* 0x0000ffff26547812 */ /* 0x000fe400078ec0ff */
[----:B------:R-:W-:Y:S02]  /*155d0*/  F2FP.SATFINITE.E4M3.F32.PACK_AB_MERGE_C R42, R43, R42, RZ ;  /* 0x0000002a2b2a723e */ /* 0x000fe400048070ff */
        /* <DEDUP_REMOVED lines=8> */
[----:B------:R-:W-:Y:S02]  /*15660*/  PRMT R6, R70, 0x3340, R1 ;  /* 0x0000334046067816 */ /* 0x000fe40000000001 */
[----:B------:R-:W-:Y:S02]  /*15670*/  PRMT R5, R54, 0x3340, R57 ;  /* 0x0000334036057816 */ /* 0x000fe40000000039 */
[----:B------:R-:W-:Y:S02]  /*15680*/  F2FP.SATFINITE.E4M3.F32.PACK_AB_MERGE_C R55, R105, R104, RZ ;  /* 0x000000686937723e */ /* 0x000fe400048070ff */
[----:B------:R-:W-:Y:S02]  /*15690*/  PRMT R24, R84, 0x3340, R1 ;  /* 0x0000334054187816 */ /* 0x000fe40000000001 */
[----:B------:R-:W-:Y:S02]  /*156a0*/  PRMT R23, R59, 0x3340, R74 ;  /* 0x000033403b177816 */ /* 0x000fe4000000004a */
[----:B------:R-:W-:-:S02]  /*156b0*/  F2FP.SATFINITE.E4M3.F32.PACK_AB_MERGE_C R76, R77, R76, RZ ;  /* 0x0000004c4d4c723e */ /* 0x000fc400048070ff */
[----:B------:R-:W-:Y:S02]  /*156c0*/  F2FP.SATFINITE.E4M3.F32.PACK_AB_MERGE_C R53, R121, R120, RZ ;  /* 0x000000787935723e */ /* 0x000fe400048070ff */
[----:B------:R-:W-:Y:S02]  /*156d0*/  PRMT R25, R102, 0x3340, R1 ;  /* 0x0000334066197816 */ /* 0x000fe40000000001 */
[----:B------:R-:W-:Y:S02]  /*156e0*/  PRMT R28, R67, 0x3340, R86 ;  /* 0x00003340431c7816 */ /* 0x000fe40000000056 */
[----:B------:R-:W-:Y:S02]  /*156f0*/  LOP3.LUT R71, R42, 0xffff, RZ, 0xc0, !PT ;  /* 0x0000ffff2a477812 */ /* 0x000fe400078ec0ff */
[----:B------:R-:W-:Y:S02]  /*15700*/  LOP3.LUT R100, R46, 0xffff, RZ, 0xc0, !PT ;  /* 0x0000ffff2e647812 */ /* 0x000fe400078ec0ff */
[----:B------:R-:W-:-:S02]  /*15710*/  LOP3.LUT R104, R50, 0xffff, RZ, 0xc0, !PT ;  /* 0x0000ffff32687812 */ /* 0x000fc400078ec0ff */
[----:B------:R-:W-:Y:S02]  /*15720*/  F2FP.SATFINITE.E4M3.F32.PACK_AB_MERGE_C R64, R65, R64, RZ ;  /* 0x000000404140723e */ /* 0x000fe400048070ff */
[----:B------:R-:W-:Y:S02]  /*15730*/  LOP3.LUT R77, R58, 0xffff, RZ, 0xc0, !PT ;  /* 0x0000ffff3a4d7812 */ /* 0x000fe400078ec0ff */
[----:B------:R-:W-:Y:S02]  /*15740*/  LOP3.LUT R120, R66, 0xffff, RZ, 0xc0, !PT ;  /* 0x0000ffff42787812 */ /* 0x000fe400078ec0ff */
[----:B------:R-:W-:Y:S02]  /*15750*/  LOP3.LUT R112, R63, 0xffff, RZ, 0xc0, !PT ;  /* 0x0000ffff3f707812 */ /* 0x000fe400078ec0ff */
[----:B------:R-:W-:Y:S02]  /*15760*/  F2FP.SATFINITE.E4M3.F32.PACK_AB_MERGE_C R78, R79, R78, RZ ;  /* 0x0000004e4f4e723e */ /* 0x000fe400048070ff */
[----:B------:R-:W-:-:S02]  /*15770*/  F2FP.SATFINITE.E4M3.F32.PACK_AB_MERGE_C R82, R83, R82, RZ ;  /* 0x000000525352723e */ /* 0x000fc400048070ff */
[----:B------:R-:W-:Y:S02]  /*15780*/  PRMT R5, R5, 0x5410, R6 ;  /* 0x0000541005057816 */ /* 0x000fe40000000006 */
[----:B------:R-:W-:Y:S02]  /*15790*/  PRMT R6, R23, 0x5410, R24 ;  /* 0x0000541017067816 */ /* 0x000fe40000000018 */
[----:B------:R-:W-:Y:S02]  /*157a0*/  F2FP.SATFINITE.E4M3.F32.PACK_AB_MERGE_C R2, R37, R36, RZ ;  /* 0x000000242502723e */ /* 0x000fe400048070ff */
[----:B------:R-:W-:Y:S02]  /*157b0*/  F2FP.SATFINITE.E4M3.F32.PACK_AB_MERGE_C R72, R73, R72, RZ ;  /* 0x000000484948723e */ /* 0x000fe400048070ff */
[----:B------:R-:W-:Y:S02]  /*157c0*/  F2FP.SATFINITE.E4M3.F32.PACK_AB_MERGE_C R80, R81, R80, RZ ;  /* 0x000000505150723e */ /* 0x000fe400048070ff */
[----:B------:R-:W-:-:S02]  /*157d0*/  F2FP.SATFINITE.E4M3.F32.PACK_AB_MERGE_C R51, R107, R106, RZ ;  /* 0x0000006a6b33723e */ /* 0x000fc400048070ff */
[----:B------:R-:W-:Y:S02]  /*157e0*/  PRMT R28, R28, 0x5410, R25 ;  /* 0x000054101c1c7816 */ /* 0x000fe40000000019 */
[----:B------:R-:W-:Y:S02]  /*157f0*/  PRMT R24, R104, 0x3340, R1 ;  /* 0x0000334068187816 */ /* 0x000fe40000000001 */
[----:B------:R-:W-:Y:S02]  /*15800*/  PRMT R29, R71, 0x3340, R100 ;  /* 0x00003340471d7816 */ /* 0x000fe40000000064 */
[----:B------:R-:W-:Y:S02]  /*15810*/  F2FP.SATFINITE.E4M3.F32.PACK_AB_MERGE_C R36, R133, R132, RZ ;  /* 0x000000848524723e */ /* 0x000fe400048070ff */
[----:B------:R-:W-:Y:S02]  /*15820*/  LOP3.LUT R75, R56, 0xffff, RZ, 0xc0, !PT ;  /* 0x0000ffff384b7812 */ /* 0x000fe400078ec0ff */
[----:B------:R-:W-:-:S02]  /*15830*/  LOP3.LUT R106, R60, 0xffff, RZ, 0xc0, !PT ;  /* 0x0000ffff3c6a7812 */ /* 0x000fc400078ec0ff */
[----:B------:R-:W-:Y:S02]  /*15840*/  LOP3.LUT R116, R64, 0xffff, RZ, 0xc0, !PT ;  /* 0x0000ffff40747812 */ /* 0x000fe400078ec0ff */
[----:B------:R-:W-:Y:S02]  /*15850*/  PRMT R30, R120, 0x3340, R1 ;  /* 0x00003340781e7816 */ /* 0x000fe40000000001 */
[----:B------:R-:W-:Y:S02]  /*15860*/  PRMT R25, R77, 0x3340, R112 ;  /* 0x000033404d197816 */ /* 0x000fe40000000070 */
        /* <DEDUP_REMOVED lines=9> */
[----:B------:R-:W-:Y:S02]  /*15900*/  F2FP.SATFINITE.E4M3.F32.PACK_AB_MERGE_C R32, R139, R138, RZ ;  /* 0x0000008a8b20723e */ /* 0x000fe400048070ff */
[----:B------:R-:W-:Y:S02]  /*15910*/  F2FP.SATFINITE.E4M3.F32.PACK_AB_MERGE_C R108, R109, R108, RZ ;  /* 0x0000006c6d6c723e */ /* 0x000fe400048070ff */
[----:B------:R-:W-:Y:S02]  /*15920*/  F2FP.SATFINITE.E4M3.F32.PACK_AB_MERGE_C R31, R26, R27, RZ ;  /* 0x0000001b1a1f723e */ /* 0x000fe400048070ff */
[----:B------:R-:W-:Y:S02]  /*15930*/  PRMT R29, R29, 0x5410, R24 ;  /* 0x000054101d1d7816 */ /* 0x000fe40000000018 */
[----:B------:R-:W-:Y:S02]  /*15940*/  LOP3.LUT R79, R72, 0xffff, RZ, 0xc0, !PT ;  /* 0x0000ffff484f7812 */ /* 0x000fe400078ec0ff */
[----:B------:R-:W-:-:S02]  /*15950*/  LOP3.LUT R128, R76, 0xffff, RZ, 0xc0, !PT ;  /* 0x0000ffff4c807812 */ /* 0x000fc400078ec0ff */
[----:B------:R-:W-:Y:S02]  /*15960*/  LOP3.LUT R138, R80, 0xffff, RZ, 0xc0, !PT ;  /* 0x0000ffff508a7812 */ /* 0x000fe400078ec0ff */
[----:B------:R-:W-:Y:S02]  /*15970*/  F2FP.SATFINITE.E4M3.F32.PACK_AB_MERGE_C R90, R91, R90, RZ ;  /* 0x0000005a5b5a723e */ /* 0x000fe400048070ff */
[----:B------:R-:W-:Y:S02]  /*15980*/  F2FP.SATFINITE.E4M3.F32.PACK_AB_MERGE_C R94, R95, R94, RZ ;  /* 0x0000005e5f5e723e */ /* 0x000fe400048070ff */
[----:B------:R-:W-:Y:S02]  /*15990*/  F2FP.SATFINITE.E4M3.F32.PACK_AB_MERGE_C R98, R99, R98, RZ ;  /* 0x000000626362723e */ /* 0x000fe400048070ff */
[----:B------:R-:W-:Y:S02]  /*159a0*/  PRMT R23, R116, 0x3340, R1 ;  /* 0x0000334074177816 */ /* 0x000fe40000000001 */
[----:B------:R-:W-:-:S02]  /*159b0*/  PRMT R26, R75, 0x3340, R106 ;  /* 0x000033404b1a7816 */ /* 0x000fc4000000006a */
[----:B------:R-:W-:Y:S02]  /*159c0*/  PRMT R24, R25, 0x5410, R30 ;  /* 0x0000541019187816 */ /* 0x000fe4000000001e */
[----:B------:R-:W-:Y:S02]  /*159d0*/  LOP3.LUT R88, R88, 0xffff, RZ, 0xc0, !PT ;  /* 0x0000ffff58587812 */ /* 0x000fe400078ec0ff */
[----:B------:R-:W-:Y:S02]  /*159e0*/  LOP3.LUT R56, R96, 0xffff, RZ, 0xc0, !PT ;  /* 0x0000ffff60387812 */ /* 0x000fe400078ec0ff */
[----:B------:R-:W-:Y:S02]  /*159f0*/  LOP3.LUT R81, R92, 0xffff, RZ, 0xc0, !PT ;  /* 0x0000ffff5c517812 */ /* 0x000fe400078ec0ff */
[----:B------:R-:W-:Y:S02]  /*15a00*/  PRMT R34, R156, 0x3340, R1 ;  /* 0x000033409c227816 */ /* 0x000fe40000000001 */
[----:B------:R-:W-:-:S02]  /*15a10*/  PRMT R25, R61, 0x3340, R132 ;  /* 0x000033403d197816 */ /* 0x000fc40000000084 */
[----:B------:R-:W-:Y:S02]  /*15a20*/  F2FP.SATFINITE.E4M3.F32.PACK_AB_MERGE_C R110, R111, R110, RZ ;  /* 0x0000006e6f6e723e */ /* 0x000fe400048070ff */
[----:B------:R-:W-:Y:S02]  /*15a30*/  F2FP.SATFINITE.E4M3.F32.PACK_AB_MERGE_C R114, R115, R114, RZ ;  /* 0x000000727372723e */ /* 0x000fe400048070ff */
[----:B------:R-:W-:Y:S02]  /*15a40*/  PRMT R30, R138, 0x3340, R1 ;  /* 0x000033408a1e7816 */ /* 0x000fe40000000001 */
[----:B------:R-:W-:Y:S02]  /*15a50*/  PRMT R27, R79, 0x3340, R128 ;  /* 0x000033404f1b7816 */ /* 0x000fe40000000080 */
[----:B------:R-:W-:Y:S02]  /*15a60*/  LOP3.LUT R55, R55, 0xffff, RZ, 0xc0, !PT ;  /* 0x0000ffff37377812 */ /* 0x000fe400078ec0ff */
[----:B------:R-:W-:-:S02]  /*15a70*/  LOP3.LUT R58, R108, 0xffff, RZ, 0xc0, !PT ;  /* 0x0000ffff6c3a7812 */ /* 0x000fc400078ec0ff */
[----:B------:R-:W-:Y:S02]  /*15a80*/  LOP3.LUT R60, R31, 0xffff, RZ, 0xc0, !PT ;  /* 0x0000ffff1f3c7812 */ /* 0x000fe400078ec0ff */
[----:B------:R-:W-:Y:S02]  /*15a90*/  PRMT R26, R26, 0x5410, R23 ;  /* 0x000054101a1a7816 */ /* 0x000fe40000000017 */
[----:B------:R-:W-:Y:S02]  /*15aa0*/  LOP3.LUT R63, R90, 0xffff, RZ, 0xc0, !PT ;  /* 0x0000ffff5a3f7812 */ /* 0x000fe400078ec0ff */
[----:B------:R-:W-:Y:S02]  /*15ab0*/  LOP3.LUT R94, R94, 0xffff, RZ, 0xc0, !PT ;  /* 0x0000ffff5e5e7812 */ /* 0x000fe400078ec0ff */
[----:B------:R-:W-:Y:S02]  /*15ac0*/  LOP3.LUT R98, R98, 0xffff, RZ, 0xc0, !PT ;  /* 0x0000ffff62627812 */ /* 0x000fe400078ec0ff */
[----:B------:R-:W-:-:S02]  /*15ad0*/  PRMT R38, R56, 0x3340, R1 ;  /* 0x0000334038267816 */ /* 0x000fc40000000001 */
[----:B------:R-:W-:Y:S02]  /*15ae0*/  PRMT R23, R88, 0x3340, R81 ;  /* 0x0000334058177816 */ /* 0x000fe40000000051 */
[----:B------:R-:W-:Y:S02]  /*15af0*/  PRMT R25, R25, 0x5410, R34 ;  /* 0x0000541019197816 */ /* 0x000fe40000000022 */
[----:B------:R-:W-:Y:S02]  /*15b00*/  LOP3.LUT R51, R51, 0xffff, RZ, 0xc0, !PT ;  /* 0x0000ffff33337812 */ /* 0x000fe400078ec0ff */
[----:B------:R-:W-:Y:S02]  /*15b10*/  LOP3.LUT R34, R114, 0xffff, RZ, 0xc0, !PT ;  /* 0x0000ffff72227812 */ /* 0x000fe400078ec0ff */
[----:B------:R-:W-:Y:S02]  /*15b20*/  LOP3.LUT R64, R110, 0xffff, RZ, 0xc0, !PT ;  /* 0x0000ffff6e407812 */ /* 0x000fe400078ec0ff */
[----:B------:R-:W-:-:S02]  /*15b30*/  F2FP.SATFINITE.E4M3.F32.PACK_AB_MERGE_C R124, R125, R124, RZ ;  /* 0x0000007c7d7c723e */ /* 0x000fc400048070ff */
[----:B------:R-:W-:Y:S02]  /*15b40*/  PRMT R27, R27, 0x5410, R30 ;  /* 0x000054101b1b7816 */ /* 0x000fe4000000001e */
[----:B------:R-:W-:Y:S02]  /*15b50*/  PRMT R31, R60, 0x3340, R1 ;  /* 0x000033403c1f7816 */ /* 0x000fe40000000001 */
[----:B------:R-:W-:Y:S02]  /*15b60*/  PRMT R44, R55, 0x3340, R58 ;  /* 0x00003340372c7816 */ /* 0x000fe4000000003a */
[----:B------:R-:W-:Y:S02]  /*15b70*/  F2FP.SATFINITE.E4M3.F32.PACK_AB_MERGE_C R122, R123, R122, RZ ;  /* 0x0000007a7b7a723e */ /* 0x000fe400048070ff */
        /* <DEDUP_REMOVED lines=19> */
[----:B------:R-:W-:-:S02]  /*15cb0*/  LOP3.LUT R33, R136, 0xffff, RZ, 0xc0, !PT ;  /* 0x0000ffff88217812 */ /* 0x000fc400078ec0ff */
[----:B------:R-:W-:Y:S02]  /*15cc0*/  LOP3.LUT R30, R144, 0xffff, RZ, 0xc0, !PT ;  /* 0x0000ffff901e7812 */ /* 0x000fe400078ec0ff */
[----:B------:R-:W-:Y:S02]  /*15cd0*/  LOP3.LUT R52, R52, 0xffff, RZ, 0xc0, !PT ;  /* 0x0000ffff34347812 */ /* 0x000fe400078ec0ff */
[----:B------:R-:W-:Y:S02]  /*15ce0*/  PRMT R39, R39, 0x5410, R38 ;  /* 0x0000541027277816 */ /* 0x000fe40000000026 */
[--C-:B------:R-:W-:Y:S02]  /*15cf0*/  PRMT R38, R68, 0x3340, R1.reuse ;  /* 0x0000334044267816 */ /* 0x100fe40000000001 */
[----:B------:R-:W-:Y:S02]  /*15d00*/  PRMT R37, R53, 0x3340, R66 ;  /* 0x0000334035257816 */ /* 0x000fe40000000042 */
[----:B------:R-:W-:-:S02]  /*15d10*/  PRMT R43, R50, 0x3340, R1 ;  /* 0x00003340322b7816 */ /* 0x000fc40000000001 */
[----:B------:R-:W-:Y:S02]  /*15d20*/  PRMT R42, R31, 0x3340, R46 ;  /* 0x000033401f2a7816 */ /* 0x000fe4000000002e */
[----:B------:R-:W-:Y:S02]  /*15d30*/  F2FP.SATFINITE.E4M3.F32.PACK_AB_MERGE_C R20, R20, R35, RZ ;  /* 0x000000231414723e */ /* 0x000fe400048070ff */
[----:B------:R-:W-:Y:S02]  /*15d40*/  PRMT R49, R30, 0x3340, R1 ;  /* 0x000033401e317816 */ /* 0x000fe40000000001 */
[----:B------:R-:W-:Y:S02]  /*15d50*/  PRMT R48, R33, 0x3340, R52 ;  /* 0x0000334021307816 */ /* 0x000fe40000000034 */
[----:B------:R-:W-:Y:S02]  /*15d60*/  F2FP.SATFINITE.E4M3.F32.PACK_AB_MERGE_C R35, R143, R142, RZ ;  /* 0x0000008e8f23723e */ /* 0x000fe400048070ff */
[----:B------:R-:W-:-:S02]  /*15d70*/  F2FP.SATFINITE.E4M3.F32.PACK_AB_MERGE_C R146, R147, R146, RZ ;  /* 0x000000929392723e */ /* 0x000fc400048070ff */
[----:B------:R-:W-:Y:S02]  /*15d80*/  PRMT R37, R37, 0x5410, R38 ;  /* 0x0000541025257816 */ /* 0x000fe40000000026 */
[----:B------:R-:W-:Y:S02]  /*15d90*/  PRMT R38, R42, 0x5410, R43 ;  /* 0x000054102a267816 */ /* 0x000fe4000000002b */
[----:B------:R-:W-:Y:S02]  /*15da0*/  PRMT R42, R48, 0x5410, R49 ;  /* 0x00005410302a7816 */ /* 0x000fe40000000031 */
[----:B------:R-:W-:Y:S02]  /*15db0*/  LOP3.LUT R32, R32, 0xffff, RZ, 0xc0, !PT ;  /* 0x0000ffff20207812 */ /* 0x000fe400078ec0ff */
[----:B------:R-:W-:Y:S02]  /*15dc0*/  LOP3.LUT R35, R35, 0xffff, RZ, 0xc0, !PT ;  /* 0x0000ffff23237812 */ /* 0x000fe400078ec0ff */
[----:B------:R-:W-:-:S02]  /*15dd0*/  LOP3.LUT R48, R146, 0xffff, RZ, 0xc0, !PT ;  /* 0x0000ffff92307812 */ /* 0x000fc400078ec0ff */
[----:B------:R-:W-:Y:S02]  /*15de0*/  SHF.R.U32.HI R43, RZ, 0x8, R54 ;  /* 0x00000008ff2b7819 */ /* 0x000fe40000011636 */
[----:B------:R-:W-:Y:S02]  /*15df0*/  SHF.R.U32.HI R49, RZ, 0x8, R57 ;  /* 0x00000008ff317819 */ /* 0x000fe40000011639 */
[----:B------:R-:W-:Y:S02]  /*15e00*/  PRMT R72, R48, 0x3340, R1 ;  /* 0x0000334030487816 */ /* 0x000fe40000000001 */
[----:B------:R-:W-:Y:S02]  /*15e10*/  PRMT R57, R32, 0x3340, R35 ;  /* 0x0000334020397816 */ /* 0x000fe40000000023 */
[----:B------:R-:W-:Y:S02]  /*15e20*/  SHF.R.U32.HI R54, RZ, 0x8, R70 ;  /* 0x00000008ff367819 */ /* 0x000fe40000011646 */
[----:B------:R-:W-:-:S02]  /*15e30*/  LOP3.LUT R70, R43, 0xffff, RZ, 0xc0, !PT ;  /* 0x0000ffff2b467812 */ /* 0x000fc400078ec0ff */
[----:B------:R-:W-:Y:S02]  /*15e40*/  PRMT R43, R57, 0x5410, R72 ;  /* 0x00005410392b7816 */ /* 0x000fe40000000048 */
[----:B------:R-:W-:Y:S02]  /*15e50*/  LOP3.LUT R49, R49, 0xffff, RZ, 0xc0, !PT ;  /* 0x0000ffff31317812 */ /* 0x000fe400078ec0ff */
[----:B------:R-:W-:Y:S02]  /*15e60*/  SHF.R.U32.HI R57, RZ, 0x8, R59 ;  /* 0x00000008ff397819 */ /* 0x000fe4000001163b */
[----:B------:R-:W-:Y:S02]  /*15e70*/  SHF.R.U32.HI R59, RZ, 0x8, R74 ;  /* 0x00000008ff3b7819 */ /* 0x000fe4000001164a */
[----:B------:R-:W-:Y:S02]  /*15e80*/  SHF.R.U32.HI R67, RZ, 0x8, R67 ;  /* 0x00000008ff437819 */ /* 0x000fe40000011643 */
[----:B------:R-:W-:-:S02]  /*15e90*/  SHF.R.U32.HI R69, RZ, 0x8, R86 ;  /* 0x00000008ff457819 */ /* 0x000fc40000011656 */
[----:B------:R-:W-:Y:S02]  /*15ea0*/  PRMT R49, R70, 0x3340, R49 ;  /* 0x0000334046317816 */ /* 0x000fe40000000031 */
[----:B------:R-:W-:Y:S02]  /*15eb0*/  LOP3.LUT R59, R59, 0xffff, RZ, 0xc0, !PT ;  /* 0x0000ffff3b3b7812 */ /* 0x000fe400078ec0ff */
[----:B------:R-:W-:Y:S02]  /*15ec0*/  LOP3.LUT R70, R57, 0xffff, RZ, 0xc0, !PT ;  /* 0x0000ffff39467812 */ /* 0x000fe400078ec0ff */
[----:B------:R-:W-:Y:S02]  /*15ed0*/  SHF.R.U32.HI R65, RZ, 0x8, R84 ;  /* 0x00000008ff417819 */ /* 0x000fe40000011654 */
[----:B------:R-:W-:Y:S02]  /*15ee0*/  LOP3.LUT R69, R69, 0xffff, RZ, 0xc0, !PT ;  /* 0x0000ffff45457812 */ /* 0x000fe400078ec0ff */
[----:B------:R-:W-:-:S02]  /*15ef0*/  LOP3.LUT R74, R67, 0xffff, RZ, 0xc0, !PT ;  /* 0x0000ffff434a7812 */ /* 0x000fc400078ec0ff */
[----:B------:R-:W-:Y:S02]  /*15f00*/  PRMT R57, R70, 0x3340, R59 ;  /* 0x0000334046397816 */ /* 0x000fe4000000003b */
[----:B------:R-:W-:Y:S02]  /*15f10*/  LOP3.LUT R72, R65, 0xffff, RZ, 0xc0, !PT ;  /* 0x0000ffff41487812 */ /* 0x000fe400078ec0ff */
[----:B------:R-:W-:Y:S02]  /*15f20*/  PRMT R59, R74, 0x3340, R69 ;  /* 0x000033404a3b7816 */ /* 0x000fe40000000045 */
[----:B------:R-:W-:Y:S02]  /*15f30*/  SHF.R.U32.HI R69, RZ, 0x8, R102 ;  /* 0x00000008ff457819 */ /* 0x000fe40000011666 */
[----:B------:R-:W-:Y:S02]  /*15f40*/  SHF.R.U32.HI R65, RZ, 0x8, R71 ;  /* 0x00000008ff417819 */ /* 0x000fe40000011647 */
[----:B------:R-:W-:-:S02]  /*15f50*/  SHF.R.U32.HI R67, RZ, 0x8, R100 ;  /* 0x00000008ff437819 */ /* 0x000fc40000011664 */
[----:B------:R-:W-:Y:S02]  /*15f60*/  SHF.R.U32.HI R71, RZ, 0x8, R104 ;  /* 0x00000008ff477819 */ /* 0x000fe40000011668 */
[----:B------:R-:W-:Y:S02]  /*15f70*/  PRMT R70, R72, 0x3340, R1 ;  /* 0x0000334048467816 */ /* 0x000fe40000000001 */
[----:B------:R-:W-:Y:S02]  /*15f80*/  LOP3.LUT R72, R69, 0xffff, RZ, 0xc0, !PT ;  /* 0x0000ffff45487812 */ /* 0x000fe400078ec0ff */
[----:B------:R-:W-:Y:S02]  /*15f90*/  LOP3.LUT R67, R67, 0xffff, RZ, 0xc0, !PT ;  /* 0x0000ffff43437812 */ /* 0x000fe400078ec0ff */
[----:B------:R-:W-:Y:S02]  /*15fa0*/  LOP3.LUT R76, R65, 0xffff, RZ, 0xc0, !PT ;  /* 0x0000ffff414c7812 */ /* 0x000fe400078ec0ff */
[----:B------:R-:W-:-:S02]  /*15fb0*/  LOP3.LUT R78, R71, 0xffff, RZ, 0xc0, !PT ;  /* 0x0000ffff474e7812 */ /* 0x000fc400078ec0ff */
[----:B------:R-:W-:Y:S02]  /*15fc0*/  SHF.R.U32.HI R65, RZ, 0x8, R75 ;  /* 0x00000008ff417819 */ /* 0x000fe4000001164b */
[----:B------:R-:W-:Y:S02]  /*15fd0*/  SHF.R.U32.HI R69, RZ, 0x8, R106 ;  /* 0x00000008ff457819 */ /* 0x000fe4000001166a */
[----:B------:R-:W-:Y:S02]  /*15fe0*/  PRMT R74, R72, 0x3340, R1 ;  /* 0x00003340484a7816 */ /* 0x000fe40000000001 */
[----:B------:R-:W-:Y:S02]  /*15ff0*/  PRMT R76, R76, 0x3340, R67 ;  /* 0x000033404c4c7816 */ /* 0x000fe40000000043 */
[----:B------:R-:W-:Y:S02]  /*16000*/  PRMT R73, R78, 0x3340, R1 ;  /* 0x000033404e497816 */ /* 0x000fe40000000001 */
[----:B------:R-:W-:-:S02]  /*16010*/  SHF.R.U32.HI R72, RZ, 0x8, R116 ;  /* 0x00000008ff487819 */ /* 0x000fc40000011674 */
[----:B------:R-:W-:Y:S02]  /*16020*/  SHF.R.U32.HI R67, RZ, 0x8, R77 ;  /* 0x00000008ff437819 */ /* 0x000fe4000001164d */
[----:B------:R-:W-:Y:S02]  /*16030*/  SHF.R.U32.HI R71, RZ, 0x8, R112 ;  /* 0x00000008ff477819 */ /* 0x000fe40000011670 */
[----:B------:R-:W-:Y:S02]  /*16040*/  LOP3.LUT R69, R69, 0xffff, RZ, 0xc0, !PT ;  /* 0x0000ffff45457812 */ /* 0x000fe400078ec0ff */
[----:B------:R-:W-:Y:S02]  /*16050*/  LOP3.LUT R78, R65, 0xffff, RZ, 0xc0, !PT ;  /* 0x0000ffff414e7812 */ /* 0x000fe400078ec0ff */
[----:B------:R-:W-:Y:S02]  /*16060*/  LOP3.LUT R72, R72, 0xffff, RZ, 0xc0, !PT ;  /* 0x0000ffff48487812 */ /* 0x000fe400078ec0ff */
[----:B------:R-:W-:-:S02]  /*16070*/  LOP3.LUT R71, R71, 0xffff, RZ, 0xc0, !PT ;  /* 0x0000ffff47477812 */ /* 0x000fc400078ec0ff */
[----:B------:R-:W-:Y:S02]  /*16080*/  LOP3.LUT R80, R67, 0xffff, RZ, 0xc0, !PT ;  /* 0x0000ffff43507812 */ /* 0x000fe400078ec0ff */
[----:B------:R-:W-:Y:S02]  /*16090*/  PRMT R78, R78, 0x3340, R69 ;  /* 0x000033404e4e7816 */ /* 0x000fe40000000045 */
[----:B------:R-:W-:Y:S02]  /*160a0*/  SHF.R.U32.HI R65, RZ, 0x8, R120 ;  /* 0x00000008ff417819 */ /* 0x000fe40000011678 */
[----:B------:R-:W-:Y:S02]  /*160b0*/  SHF.R.U32.HI R69, RZ, 0x8, R128 ;  /* 0x00000008ff457819 */ /* 0x000fe40000011680 */
[----:B------:R-:W-:Y:S02]  /*160c0*/  SHF.R.U32.HI R67, RZ, 0x8, R79 ;  /* 0x00000008ff437819 */ /* 0x000fe4000001164f */
[----:B------:R-:W-:-:S02]  /*160d0*/  PRMT R75, R72, 0x3340, R1 ;  /* 0x00003340484b7816 */ /* 0x000fc40000000001 */
[----:B------:R-:W-:Y:S02]  /*160e0*/  PRMT R80, R80, 0x3340, R71 ;  /* 0x0000334050507816 */ /* 0x000fe40000000047 */
[----:B------:R-:W-:Y:S02]  /*160f0*/  LOP3.LUT R72, R65, 0xffff, RZ, 0xc0, !PT ;  /* 0x0000ffff41487812 */ /* 0x000fe400078ec0ff */
[----:B------:R-:W-:Y:S02]  /*16100*/  SHF.R.U32.HI R71, RZ, 0x8, R138 ;  /* 0x00000008ff477819 */ /* 0x000fe4000001168a */
[----:B------:R-:W-:Y:S02]  /*16110*/  LOP3.LUT R69, R69, 0xffff, RZ, 0xc0, !PT ;  /* 0x0000ffff45457812 */ /* 0x000fe400078ec0ff */
[----:B------:R-:W-:Y:S02]  /*16120*/  LOP3.LUT R82, R67, 0xffff, RZ, 0xc0, !PT ;  /* 0x0000ffff43527812 */ /* 0x000fe400078ec0ff */
[----:B------:R-:W-:-:S02]  /*16130*/  PRMT R77, R72, 0x3340, R1 ;  /* 0x00003340484d7816 */ /* 0x000fc40000000001 */
[----:B------:R-:W-:Y:S02]  /*16140*/  LOP3.LUT R84, R71, 0xffff, RZ, 0xc0, !PT ;  /* 0x0000ffff47547812 */ /* 0x000fe400078ec0ff */
[----:B------:R-:W-:Y:S02]  /*16150*/  PRMT R72, R82, 0x3340, R69 ;  /* 0x0000334052487816 */ /* 0x000fe40000000045 */
[----:B------:R-:W-:Y:S02]  /*16160*/  SHF.R.U32.HI R51, RZ, 0x8, R51 ;  /* 0x00000008ff337819 */ /* 0x000fe40000011633 */
[----:B------:R-:W-:Y:S02]  /*16170*/  SHF.R.U32.HI R64, RZ, 0x8, R64 ;  /* 0x00000008ff407819 */ /* 0x000fe40000011640 */
[----:B------:R-:W-:Y:S02]  /*16180*/  SHF.R.U32.HI R69, RZ, 0x8, R88 ;  /* 0x00000008ff457819 */ /* 0x000fe40000011658 */
[----:B------:R-:W-:-:S02]  /*16190*/  SHF.R.U32.HI R71, RZ, 0x8, R81 ;  /* 0x00000008ff477819 */ /* 0x000fc40000011651 */
[----:B------:R-:W-:Y:S02]  /*161a0*/  SHF.R.U32.HI R31, RZ, 0x8, R31 ;  /* 0x00000008ff1f7819 */ /* 0x000fe4000001161f */
[----:B------:R-:W-:Y:S02]  /*161b0*/  SHF.R.U32.HI R46, RZ, 0x8, R46 ;  /* 0x00000008ff2e7819 */ /* 0x000fe4000001162e */
[----:B------:R-:W-:Y:S02]  /*161c0*/  SHF.R.U32.HI R34, RZ, 0x8, R34 ;  /* 0x00000008ff227819 */ /* 0x000fe40000011622 */
[----:B------:R-:W-:Y:S02]  /*161d0*/  LOP3.LUT R64, R64, 0xffff, RZ, 0xc0, !PT ;  /* 0x0000ffff40407812 */ /* 0x000fe400078ec0ff */
[----:B------:R-:W-:Y:S02]  /*161e0*/  LOP3.LUT R51, R51, 0xffff, RZ, 0xc0, !PT ;  /* 0x0000ffff33337812 */ /* 0x000fe400078ec0ff */
[----:B------:R-:W-:-:S02]  /*161f0*/  SHF.R.U32.HI R30, RZ, 0x8, R30 ;  /* 0x00000008ff1e7819 */ /* 0x000fc4000001161e */
[----:B------:R-:W-:Y:S02]  /*16200*/  LOP3.LUT R71, R71, 0xffff, RZ, 0xc0, !PT ;  /* 0x0000ffff47477812 */ /* 0x000fe400078ec0ff */
[----:B------:R-:W-:Y:S02]  /*16210*/  LOP3.LUT R86, R69, 0xffff, RZ, 0xc0, !PT ;  /* 0x0000ffff45567812 */ /* 0x000fe400078ec0ff */
[----:B------:R-:W-:Y:S02]  /*16220*/  SHF.R.U32.HI R33, RZ, 0x8, R33 ;  /* 0x00000008ff217819 */ /* 0x000fe40000011621 */
[----:B------:R-:W-:Y:S02]  /*16230*/  SHF.R.U32.HI R63, RZ, 0x8, R63 ;  /* 0x00000008ff3f7819 */ /* 0x000fe4000001163f */
[----:B------:R-:W-:Y:S02]  /*16240*/  LOP3.LUT R46, R46, 0xffff, RZ, 0xc0, !PT ;  /* 0x0000ffff2e2e7812 */ /* 0x000fe400078ec0ff */
[----:B------:R-:W-:-:S02]  /*16250*/  LOP3.LUT R31, R31, 0xffff, RZ, 0xc0, !PT ;  /* 0x0000ffff1f1f7812 */ /* 0x000fc400078ec0ff */
[----:B------:R-:W-:Y:S02]  /*16260*/  LOP3.LUT R34, R34, 0xffff, RZ, 0xc0, !PT ;  /* 0x0000ffff22227812 */ /* 0x000fe400078ec0ff */
[----:B------:R-:W-:Y:S02]  /*16270*/  SHF.R.U32.HI R35, RZ, 0x8, R35 ;  /* 0x00000008ff237819 */ /* 0x000fe40000011623 */
[----:B------:R-:W-:Y:S02]  /*16280*/  SHF.R.U32.HI R32, RZ, 0x8, R32 ;  /* 0x00000008ff207819 */ /* 0x000fe40000011620 */
[----:B------:R-:W-:Y:S02]  /*16290*/  PRMT R64, R51, 0x3340, R64 ;  /* 0x0000334033407816 */ /* 0x000fe40000000040 */
[----:B------:R-:W-:Y:S02]  /*162a0*/  LOP3.LUT R30, R30, 0xffff, RZ, 0xc0, !PT ;  /* 0x0000ffff1e1e7812 */ /* 0x000fe400078ec0ff */
[----:B------:R-:W-:-:S02]  /*162b0*/  PRMT R71, R86, 0x3340, R71 ;  /* 0x0000334056477816 */ /* 0x000fc40000000047 */
[----:B------:R-:W-:Y:S02]  /*162c0*/  LOP3.LUT R51, R33, 0xffff, RZ, 0xc0, !PT ;  /* 0x0000ffff21337812 */ /* 0x000fe400078ec0ff */
[----:B------:R-:W-:Y:S02]  /*162d0*/  LOP3.LUT R86, R63, 0xffff, RZ, 0xc0, !PT ;  /* 0x0000ffff3f567812 */ /* 0x000fe400078ec0ff */
[----:B------:R-:W-:Y:S02]  /*162e0*/  PRMT R33, R31, 0x3340, R46 ;  /* 0x000033401f217816 */ /* 0x000fe4000000002e */
[----:B------:R-:W-:Y:S02]  /*162f0*/  PRMT R63, R34, 0x3340, R1 ;  /* 0x00003340223f7816 */ /* 0x000fe40000000001 */
[----:B------:R-:W-:Y:S02]  /*16300*/  LOP3.LUT R31, R35, 0xffff, RZ, 0xc0, !PT ;  /* 0x0000ffff231f7812 */ /* 0x000fe400078ec0ff */
[----:B------:R-:W-:-:S02]  /*16310*/  LOP3.LUT R32, R32, 0xffff, RZ, 0xc0, !PT ;  /* 0x0000ffff20207812 */ /* 0x000fc400078ec0ff */
[----:B------:R-:W-:Y:S01]  /*16320*/  PRMT R35, R30, 0x3340, R1 ;  /* 0x000033401e237816 */ /* 0x000fe20000000001 */
[----:B------:R-:W-:Y:S01]  /*16330*/  FADD R30, R4, -1 ;  /* 0xbf800000041e7421 */ /* 0x000fe20000000000 */
[----:B------:R-:W-:Y:S01]  /*16340*/  PRMT R34, R57, 0x5410, R70 ;  /* 0x0000541039227816 */ /* 0x000fe20000000046 */
[----:B------:R-:W-:Y:S01]  /*16350*/  IMAD.MOV.U32 R57, RZ, RZ, 0x3dc6b27f ;  /* 0x3dc6b27fff397424 */ /* 0x000fe200078e00ff */
[----:B------:R-:W-:Y:S01]  /*16360*/  PRMT R69, R32, 0x3340, R31 ;  /* 0x0000334020457816 */ /* 0x000fe2000000001f */
[----:B------:R-:W-:Y:S01]  /*16370*/  IMAD.IADD R31, R8, 0x1, -R7 ;  /* 0x00000001081f7824 */ /* 0x000fe200078e0a07 */
[----:B------:R-:W-:Y:S01]  /*16380*/  SHF.R.U32.HI R55, RZ, 0x8, R55 ;  /* 0x00000008ff377819 */ /* 0x000fe20000011637 */
[C---:B------:R-:W-:Y:S01]  /*16390*/  FFMA.FTZ R7, R30.reuse, R57, -0.16845393180847167969 ;  /* 0xbe2c7f301e077423 */ /* 0x040fe20000010039 */
[----:B------:R-:W-:Y:S01]  /*163a0*/  SHF.R.U32.HI R58, RZ, 0x8, R58 ;  /* 0x00000008ff3a7819 */ /* 0x000fe2000001163a */
[----:B------:R-:W-:Y:S01]  /*163b0*/  FADD R32, R31, -1 ;  /* 0xbf8000001f207421 */ /* 0x000fe20000000000 */
[----:B------:R-:W-:Y:S01]  /*163c0*/  SHF.R.U32.HI R52, RZ, 0x8, R52 ;  /* 0x00000008ff347819 */ /* 0x000fe20000011634 */
[----:B------:R-:W-:Y:S01]  /*163d0*/  FFMA.FTZ R7, R30, R7, 0.1716887056827545166 ;  /* 0x3e2fcf2a1e077423 */ /* 0x000fe20000010007 */
[----:B------:R-:W-:Y:S01]  /*163e0*/  SHF.R.U32.HI R50, RZ, 0x8, R50 ;  /* 0x00000008ff327819 */ /* 0x000fe20000011632 */
[----:B------:R-:W-:Y:S01]  /*163f0*/  FFMA.FTZ R31, R32, R57, -0.16845393180847167969 ;  /* 0xbe2c7f30201f7423 */ /* 0x000fe20000010039 */
[----:B------:R-:W-:Y:S01]  /*16400*/  LOP3.LUT R58, R58, 0xffff, RZ, 0xc0, !PT ;  /* 0x0000ffff3a3a7812 */ /* 0x000fe200078ec0ff */
[----:B------:R-:W-:Y:S01]  /*16410*/  FFMA.FTZ R7, R30, R7, -0.17900948226451873779 ;  /* 0xbe374e431e077423 */ /* 0x000fe20000010007 */
[----:B------:R-:W-:Y:S01]  /*16420*/  LOP3.LUT R55, R55, 0xffff, RZ, 0xc0, !PT ;  /* 0x0000ffff37377812 */ /* 0x000fe200078ec0ff */
[----:B------:R-:W-:Y:S01]  /*16430*/  FFMA.FTZ R31, R32, R31, 0.1716887056827545166 ;  /* 0x3e2fcf2a201f7423 */ /* 0x000fe2000001001f */
[----:B------:R-:W-:Y:S01]  /*16440*/  SHF.R.U32.HI R48, RZ, 0x8, R48 ;  /* 0x00000008ff307819 */ /* 0x000fe20000011630 */
[----:B------:R-:W-:Y:S01]  /*16450*/  FFMA.FTZ R7, R30, R7, 0.20512372255325317383 ;  /* 0x3e520bf41e077423 */ /* 0x000fe20000010007 */
[----:B------:R-:W-:Y:S01]  /*16460*/  LOP3.LUT R52, R52, 0xffff, RZ, 0xc0, !PT ;  /* 0x0000ffff34347812 */ /* 0x000fe200078ec0ff */
[----:B------:R-:W-:Y:S01]  /*16470*/  FFMA.FTZ R31, R32, R31, -0.17900948226451873779 ;  /* 0xbe374e43201f7423 */ /* 0x000fe2000001001f */
[----:B------:R-:W-:Y:S01]  /*16480*/  LOP3.LUT R54, R54, 0xffff, RZ, 0xc0, !PT ;  /* 0x0000ffff36367812 */ /* 0x000fe200078ec0ff */
[----:B------:R-:W-:Y:S01]  /*16490*/  FFMA.FTZ R7, R30, R7, -0.24046532809734344482 ;  /* 0xbe763c8b1e077423 */ /* 0x000fe20000010007 */
[----:B------:R-:W-:Y:S01]  /*164a0*/  LOP3.LUT R50, R50, 0xffff, RZ, 0xc0, !PT ;  /* 0x0000ffff32327812 */ /* 0x000fe200078ec0ff */
[----:B------:R-:W-:Y:S01]  /*164b0*/  FFMA.FTZ R31, R32, R31, 0.20512372255325317383 ;  /* 0x3e520bf4201f7423 */ /* 0x000fe2000001001f */
[----:B------:R-:W-:Y:S01]  /*164c0*/  PRMT R55, R55, 0x3340, R58 ;  /* 0x0000334037377816 */ /* 0x000fe2000000003a */
[----:B------:R-:W-:Y:S01]  /*164d0*/  FFMA.FTZ R7, R30, R7, 0.28857114911079406738 ;  /* 0x3e93bf991e077423 */ /* 0x000fe20000010007 */
[----:B------:R-:W-:Y:S01]  /*164e0*/  LOP3.LUT R48, R48, 0xffff, RZ, 0xc0, !PT ;  /* 0x0000ffff30307812 */ /* 0x000fe200078ec0ff */
[----:B------:R-:W-:Y:S01]  /*164f0*/  FFMA.FTZ R31, R32, R31, -0.24046532809734344482 ;  /* 0xbe763c8b201f7423 */ /* 0x000fe2000001001f */
[----:B------:R-:W-:Y:S01]  /*16500*/  PRMT R58, R51, 0x3340, R52 ;  /* 0x00003340333a7816 */ /* 0x000fe20000000034 */
[----:B------:R-:W-:Y:S01]  /*16510*/  FFMA.FTZ R7, R30, R7, -0.36067417263984680176 ;  /* 0xbeb8aa491e077423 */ /* 0x000fe20000010007 */
[--C-:B------:R-:W-:Y:S01]  /*16520*/  PRMT R54, R54, 0x3340, R1.reuse ;  /* 0x0000334036367816 */ /* 0x100fe20000000001 */
[----:B------:R-:W-:Y:S01]  /*16530*/  FFMA.FTZ R31, R32, R31, 0.28857114911079406738 ;  /* 0x3e93bf99201f7423 */ /* 0x000fe2000001001f */
[--C-:B------:R-:W-:Y:S01]  /*16540*/  PRMT R50, R50, 0x3340, R1.reuse ;  /* 0x0000334032327816 */ /* 0x100fe20000000001 */
[----:B------:R-:W-:Y:S01]  /*16550*/  FFMA.FTZ R7, R30, R7, 0.48089820146560668945 ;  /* 0x3ef6384a1e077423 */ /* 0x000fe20000010007 */
[----:B------:R-:W-:Y:S01]  /*16560*/  PRMT R92, R48, 0x3340, R1 ;  /* 0x00003340305c7816 */ /* 0x000fe20000000001 */
[----:B------:R-:W-:Y:S01]  /*16570*/  FFMA.FTZ R31, R32, R31, -0.36067417263984680176 ;  /* 0xbeb8aa49201f7423 */ /* 0x000fe2000001001f */
[----:B------:R-:W-:Y:S01]  /*16580*/  PRMT R48, R58, 0x5410, R35 ;  /* 0x000054103a307816 */ /* 0x000fe20000000023 */
[----:B------:R-:W-:Y:S01]  /*16590*/  FFMA.FTZ R7, R30, R7, -0.72134751081466674805 ;  /* 0xbf38aa3b1e077423 */ /* 0x000fe20000010007 */
[----:B------:R-:W-:Y:S01]  /*165a0*/  LOP3.LUT R2, R2, 0xffff, RZ, 0xc0, !PT ;  /* 0x0000ffff02027812 */ /* 0x000fe200078ec0ff */
[----:B------:R-:W-:Y:S01]  /*165b0*/  FFMA.FTZ R31, R32, R31, 0.48089820146560668945 ;  /* 0x3ef6384a201f7423 */ /* 0x000fe2000001001f */
[----:B------:R-:W-:Y:S01]  /*165c0*/  PRMT R49, R49, 0x5410, R54 ;  /* 0x0000541031317816 */ /* 0x000fe20000000036 */
[----:B------:R-:W-:Y:S01]  /*165d0*/  FMUL R7, R30, R7 ;  /* 0x000000071e077220 */ /* 0x000fe20000400000 */
[----:B------:R-:W-:-:S02]  /*165e0*/  LOP3.LUT R35, R0, 0xffff, RZ, 0xc0, !PT ;  /* 0x0000ffff00237812 */ /* 0x000fc400078ec0ff */
[----:B------:R-:W-:Y:S01]  /*165f0*/  PRMT R50, R33, 0x5410, R50 ;  /* 0x0000541021327816 */ /* 0x000fe20000000032 */
[----:B------:R-:W-:Y:S01]  /*16600*/  FFMA.FTZ R33, R32, R31, -0.72134751081466674805 ;  /* 0xbf38aa3b20217423 */ /* 0x000fe2000001001f */
[--C-:B------:R-:W-:Y:S01]  /*16610*/  PRMT R4, R5, 0x4210, R2.reuse ;  /* 0x0000421005047816 */ /* 0x100fe20000000002 */
[----:B------:R-:W-:Y:S01]  /*16620*/  FMUL R31, R30, R7 ;  /* 0x000000071e1f7220 */ /* 0x000fe20000400000 */
[----:B------:R-:W-:Y:S01]  /*16630*/  PRMT R5, R49, 0x5210, R2 ;  /* 0x0000521031057816 */ /* 0x000fe20000000002 */
[----:B------:R-:W-:Y:S01]  /*16640*/  FMUL R33, R32, R33 ;  /* 0x0000002120217220 */ /* 0x000fe20000400000 */
[----:B------:R-:W-:Y:S01]  /*16650*/  PRMT R6, R6, 0x4210, R35 ;  /* 0x0000421006067816 */ /* 0x000fe20000000023 */
[----:B------:R-:W-:Y:S01]  /*16660*/  FFMA.FTZ R0, R30, 1.4426950216293334961, R31 ;  /* 0x3fb8aa3b1e007823 */ /* 0x000fe2000001001f */
[----:B------:R-:W-:Y:S01]  /*16670*/  PRMT R7, R34, 0x5210, R35 ;  /* 0x0000521022077816 */ /* 0x000fe20000000023 */
[----:B------:R-:W-:Y:S01]  /*16680*/  FMUL R33, R32, R33 ;  /* 0x0000002120217220 */ /* 0x000fe20000400000 */
[----:B------:R-:W-:Y:S01]  /*16690*/  ISETP.GE.U32.AND P0, PT, R9, 0x7f800000, PT ;  /* 0x7f8000000900780c */ /* 0x000fe20003f06070 */
[----:B------:R-:W-:Y:S01]  /*166a0*/  FADD R0, R13, R0 ;  /* 0x000000000d007221 */ /* 0x000fe20000000000 */
[----:B------:R-:W-:Y:S01]  /*166b0*/  ISETP.GE.U32.AND P2, PT, R8, 0x7f800000, PT ;  /* 0x7f8000000800780c */ /* 0x000fe20003f46070 */
[----:B------:R1:W-:Y:S01]  /*166c0*/  STSM.16.M88.4 [R3], R4 ;  /* 0x0000000403007844 */ /* 0x0003e20000000200 */
[----:B------:R-:W-:Y:S01]  /*166d0*/  FFMA.FTZ R2, R32, 1.4426950216293334961, R33 ;  /* 0x3fb8aa3b20027823 */ /* 0x000fe20000010021 */
[----:B------:R-:W-:Y:S01]  /*166e0*/  SHF.R.U32.HI R47, RZ, 0x7, R232 ;  /* 0x00000007ff2f7819 */ /* 0x000fe200000116e8 */
[----:B------:R-:W-:Y:S02]  /*166f0*/  BAR.SYNC.DEFER_BLOCKING 0x0 ;  /* 0x0000000000007b1d */ /* 0x000fe40000010000 */
[----:B------:R-:W-:Y:S01]  /*16700*/  FADD R2, R11, R2 ;  /* 0x000000020b027221 */ /* 0x000fe20000000000 */
[----:B------:R-:W-:-:S02]  /*16710*/  PRMT R74, R59, 0x5410, R74 ;  /* 0x000054103b4a7816 */ /* 0x000fc4000000004a */
[----:B------:R-:W-:Y:S02]  /*16720*/  PRMT R73, R76, 0x5410, R73 ;  /* 0x000054104c497816 */ /* 0x000fe40000000049 */
[----:B------:R-:W-:Y:S01]  /*16730*/  @P0 IMAD.MOV.U32 R30, RZ, RZ, 0x7f800000 ;  /* 0x7f800000ff1e0424 */ /* 0x000fe200078e00ff */
[----:B------:R-:W-:Y:S01]  /*16740*/  SGXT.U32 R47, R47, 0x1 ;  /* 0x000000012f2f781a */ /* 0x000fe20000000000 */
[----:B------:R-:W-:Y:S01]  /*16750*/  @P2 IMAD.MOV.U32 R11, RZ, RZ, 0x7f800000 ;  /* 0x7f800000ff0b2424 */ /* 0x000fe200078e00ff */
[----:B------:R-:W-:Y:S01]  /*16760*/  F2FP.SATFINITE.E4M3.F32.PACK_AB_MERGE_C R118, R119, R118, RZ ;  /* 0x000000767776723e */ /* 0x000fe200048070ff */
[----:B------:R-:W-:Y:S01]  /*16770*/  @P0 FFMA.FTZ R0, R9, R30, +INF ;  /* 0x7f80000009000423 */ /* 0x000fe2000001001e */
[C---:B------:R-:W-:Y:S01]  /*16780*/  FSETP.NEU.AND P0, PT, R8.reuse, RZ, PT ;  /* 0x000000ff0800720b */ /* 0x040fe20003f0d000 */
[----:B------:R-:W-:Y:S01]  /*16790*/  @P2 FFMA.FTZ R2, R8, R11, +INF ;  /* 0x7f80000008022423 */ /* 0x000fe2000001000b */
[----:B-1----:R-:W-:Y:S01]  /*167a0*/  LOP3.LUT R5, R20, 0xffff, RZ, 0xc0, !PT ;  /* 0x0000ffff14057812 */ /* 0x002fe200078ec0ff */
[----:B0-----:R-:W-:Y:S01]  /*167b0*/  IMAD R47, R47, R62, RZ ;  /* 0x0000003e2f2f7224 */ /* 0x001fe200078e02ff */
[----:B------:R-:W-:-:S02]  /*167c0*/  LOP3.LUT R8, R21, 0xffff, RZ, 0xc0, !PT ;  /* 0x0000ffff15087812 */ /* 0x000fc400078ec0ff */
[----:B------:R-:W-:Y:S01]  /*167d0*/  PRMT R4, R28, 0x4210, R5 ;  /* 0x000042101c047816 */ /* 0x000fe20000000005 */
[----:B------:R-:W-:Y:S01]  /*167e0*/  IMAD R113, R62, 0x2, R47 ;  /* 0x000000023e717824 */ /* 0x000fe200078e022f */
[----:B------:R-:W-:Y:S02]  /*167f0*/  PRMT R5, R74, 0x5210, R5 ;  /* 0x000052104a057816 */ /* 0x000fe40000000005 */
[--C-:B------:R-:W-:Y:S01]  /*16800*/  PRMT R6, R29, 0x4210, R8.reuse ;  /* 0x000042101d067816 */ /* 0x100fe20000000008 */
[C---:B------:R-:W-:Y:S01]  /*16810*/  IMAD R170, R62.reuse, 0x2, R113 ;  /* 0x000000023eaa7824 */ /* 0x040fe200078e0271 */
[----:B------:R-:W-:Y:S01]  /*16820*/  PRMT R7, R73, 0x5210, R8 ;  /* 0x0000521049077816 */ /* 0x000fe20000000008 */
[----:B------:R-:W0:Y:S01]  /*16830*/  LDS.128 R32, [R231] ;  /* 0x00000000e7207984 */ /* 0x000e220000000c00 */
[----:B------:R-:W-:Y:S01]  /*16840*/  FSETP.NEU.AND P1, PT, R9, RZ, PT ;  /* 0x000000ff0900720b */ /* 0x000fe20003f2d000 */
[----:B------:R-:W-:Y:S01]  /*16850*/  IMAD R117, R62, 0x2, R170 ;  /* 0x000000023e757824 */ /* 0x000fe200078e02aa */
[----:B------:R-:W-:Y:S01]  /*16860*/  PRMT R78, R78, 0x5410, R75 ;  /* 0x000054104e4e7816 */ /* 0x000fe2000000004b */
[----:B------:R-:W-:Y:S01]  /*16870*/  BAR.SYNC.DEFER_BLOCKING 0x0 ;  /* 0x0000000000007b1d */ /* 0x000fe20000010000 */
[----:B------:R-:W-:Y:S01]  /*16880*/  PRMT R80, R80, 0x5410, R77 ;  /* 0x0000541050507816 */ /* 0x000fe2000000004d */
[----:B------:R-:W-:Y:S01]  /*16890*/  IMAD R119, R62, 0x2, R117 ;  /* 0x000000023e777824 */ /* 0x000fe200078e0275 */
[----:B------:R-:W-:-:S02]  /*168a0*/  LOP3.LUT R19, R19, 0xffff, RZ, 0xc0, !PT ;  /* 0x0000ffff13137812 */ /* 0x000fc400078ec0ff */
[----:B------:R-:W-:Y:S01]  /*168b0*/  LOP3.LUT R9, R18, 0xffff, RZ, 0xc0, !PT ;  /* 0x0000ffff12097812 */ /* 0x000fe200078ec0ff */
[C---:B------:R-:W-:Y:S01]  /*168c0*/  IMAD R121, R62.reuse, 0x2, R119 ;  /* 0x000000023e797824 */ /* 0x040fe200078e0277 */
[----:B------:R-:W-:Y:S02]  /*168d0*/  F2FP.SATFINITE.E4M3.F32.PACK_AB_MERGE_C R134, R135, R134, RZ ;  /* 0x000000868786723e */ /* 0x000fe400048070ff */
[----:B------:R-:W-:Y:S01]  /*168e0*/  LOP3.LUT R8, R17, 0xffff, RZ, 0xc0, !PT ;  /* 0x0000ffff11087812 */ /* 0x000fe200078ec0ff */
[C---:B------:R-:W-:Y:S01]  /*168f0*/  IMAD R123, R62.reuse, 0x2, R121 ;  /* 0x000000023e7b7824 */ /* 0x040fe200078e0279 */
[----:B------:R-:W-:Y:S02]  /*16900*/  LOP3.LUT R18, R15, 0xffff, RZ, 0xc0, !PT ;  /* 0x0000ffff0f127812 */ /* 0x000fe400078ec0ff */
[----:B------:R-:W-:Y:S01]  /*16910*/  F2FP.SATFINITE.E4M3.F32.PACK_AB_MERGE_C R41, R149, R148, RZ ;  /* 0x000000949529723e */ /* 0x000fe200048070ff */
[----:B------:R-:W-:Y:S01]  /*16920*/  IMAD R125, R62, 0x2, R123 ;  /* 0x000000023e7d7824 */ /* 0x000fe200078e027b */
[----:B------:R-:W-:-:S02]  /*16930*/  F2FP.SATFINITE.E4M3.F32.PACK_AB_MERGE_C R40, R151, R150, RZ ;  /* 0x000000969728723e */ /* 0x000fc400048070ff */
[----:B------:R-:W-:Y:S01]  /*16940*/  SHF.R.U32.HI R61, RZ, 0x8, R61 ;  /* 0x00000008ff3d7819 */ /* 0x000fe2000001163d */
[C---:B------:R-:W-:Y:S01]  /*16950*/  IMAD R127, R62.reuse, 0x2, R125 ;  /* 0x000000023e7f7824 */ /* 0x040fe200078e027d */
[----:B------:R-:W-:Y:S02]  /*16960*/  SHF.R.U32.HI R65, RZ, 0x8, R132 ;  /* 0x00000008ff417819 */ /* 0x000fe40000011684 */
[----:B------:R-:W-:Y:S01]  /*16970*/  SHF.R.U32.HI R67, RZ, 0x8, R156 ;  /* 0x00000008ff437819 */ /* 0x000fe2000001169c */
[----:B------:R-:W-:Y:S01]  /*16980*/  IMAD R129, R62, 0x2, R127 ;  /* 0x000000023e817824 */ /* 0x000fe200078e027f */
[----:B------:R-:W-:Y:S01]  /*16990*/  PRMT R79, R84, 0x3340, R1 ;  /* 0x00003340544f7816 */ /* 0x000fe20000000001 */
[----:B------:R1:W-:Y:S01]  /*169a0*/  STSM.16.M88.4 [R3], R4 ;  /* 0x0000000403007844 */ /* 0x0003e20000000200 */
[----:B------:R-:W-:Y:S01]  /*169b0*/  LOP3.LUT R65, R65, 0xffff, RZ, 0xc0, !PT ;  /* 0x0000ffff41417812 */ /* 0x000fe200078ec0ff */
[C---:B------:R-:W-:Y:S01]  /*169c0*/  IMAD R131, R62.reuse, 0x2, R129 ;  /* 0x000000023e837824 */ /* 0x040fe200078e0281 */
[----:B------:R-:W-:Y:S01]  /*169d0*/  LOP3.LUT R82, R61, 0xffff, RZ, 0xc0, !PT ;  /* 0x0000ffff3d527812 */ /* 0x000fe200078ec0ff */
[----:B------:R-:W-:Y:S01]  /*169e0*/  BAR.SYNC.DEFER_BLOCKING 0x0 ;  /* 0x0000000000007b1d */ /* 0x000fe20000010000 */
[----:B------:R-:W-:Y:S01]  /*169f0*/  LOP3.LUT R84, R67, 0xffff, RZ, 0xc0, !PT ;  /* 0x0000ffff43547812 */ /* 0x000fe200078ec0ff */
[----:B------:R-:W-:Y:S01]  /*16a00*/  IMAD R133, R62, 0x2, R131 ;  /* 0x000000023e857824 */ /* 0x000fe200078e0283 */
[----:B------:R-:W-:-:S02]  /*16a10*/  PRMT R67, R82, 0x3340, R65 ;  /* 0x0000334052437816 */ /* 0x000fc40000000041 */
[----:B------:R-:W-:Y:S01]  /*16a20*/  PRMT R84, R84, 0x3340, R1 ;  /* 0x0000334054547816 */ /* 0x000fe20000000001 */
[----:B------:R-:W-:Y:S01]  /*16a30*/  IMAD R135, R62, 0x2, R133 ;  /* 0x000000023e877824 */ /* 0x000fe200078e0285 */
[----:B------:R-:W-:Y:S02]  /*16a40*/  PRMT R79, R72, 0x5410, R79 ;  /* 0x00005410484f7816 */ /* 0x000fe4000000004f */
[----:B------:R-:W-:Y:S01]  /*16a50*/  PRMT R51, R67, 0x5410, R84 ;  /* 0x0000541043337816 */ /* 0x000fe20000000054 */
[----:B------:R-:W-:Y:S01]  /*16a60*/  IMAD R137, R62, 0x2, R135 ;  /* 0x000000023e897824 */ /* 0x000fe200078e0287 */
[----:B------:R-:W-:Y:S02]  /*16a70*/  LOP3.LUT R16, R16, 0xffff, RZ, 0xc0, !PT ;  /* 0x0000ffff10107812 */ /* 0x000fe400078ec0ff */
[----:B-1----:R-:W-:Y:S01]  /*16a80*/  PRMT R4, R26, 0x4210, R19 ;  /* 0x000042101a047816 */ /* 0x002fe20000000013 */
[----:B------:R-:W-:Y:S01]  /*16a90*/  IMAD R139, R62, 0x2, R137 ;  /* 0x000000023e8b7824 */ /* 0x000fe200078e0289 */
[----:B------:R-:W-:-:S02]  /*16aa0*/  PRMT R5, R78, 0x5210, R19 ;  /* 0x000052104e057816 */ /* 0x000fc40000000013 */
[----:B------:R-:W-:Y:S01]  /*16ab0*/  PRMT R6, R24, 0x4210, R9 ;  /* 0x0000421018067816 */ /* 0x000fe20000000009 */
[----:B------:R-:W-:Y:S01]  /*16ac0*/  IMAD R141, R62, 0x2, R139 ;  /* 0x000000023e8d7824 */ /* 0x000fe200078e028b */
[----:B------:R-:W-:Y:S02]  /*16ad0*/  PRMT R7, R80, 0x5210, R9 ;  /* 0x0000521050077816 */ /* 0x000fe40000000009 */
[----:B------:R-:W-:Y:S01]  /*16ae0*/  LOP3.LUT R9, R22, 0xffff, RZ, 0xc0, !PT ;  /* 0x0000ffff16097812 */ /* 0x000fe200078ec0ff */
[C---:B------:R-:W-:Y:S01]  /*16af0*/  IMAD R143, R62.reuse, 0x2, R141 ;  /* 0x000000023e8f7824 */ /* 0x040fe200078e028d */
[----:B------:R-:W-:Y:S01]  /*16b00*/  SHF.R.U32.HI R61, RZ, 0x8, R56 ;  /* 0x00000008ff3d7819 */ /* 0x000fe20000011638 */
[----:B------:R-:W1:Y:S01]  /*16b10*/  LDS.128 R28, [R231] ;  /* 0x00000000e71c7984 */ /* 0x000e620000000c00 */
[----:B------:R-:W-:Y:S01]  /*16b20*/  SHF.R.U32.HI R56, RZ, 0x8, R94 ;  /* 0x00000008ff387819 */ /* 0x000fe2000001165e */
[C---:B------:R-:W-:Y:S01]  /*16b30*/  IMAD R145, R62.reuse, 0x2, R143 ;  /* 0x000000023e917824 */ /* 0x040fe200078e028f */
[----:B------:R-:W-:Y:S01]  /*16b40*/  SHF.R.U32.HI R65, RZ, 0x8, R98 ;  /* 0x00000008ff417819 */ /* 0x000fe20000011662 */
[----:B------:R-:W-:Y:S01]  /*16b50*/  BAR.SYNC.DEFER_BLOCKING 0x0 ;  /* 0x0000000000007b1d */ /* 0x000fe20000010000 */
[----:B------:R-:W-:Y:S01]  /*16b60*/  LOP3.LUT R82, R61, 0xffff, RZ, 0xc0, !PT ;  /* 0x0000ffff3d527812 */ /* 0x000fe200078ec0ff */
[----:B------:R-:W-:Y:S01]  /*16b70*/  IMAD R147, R62, 0x2, R145 ;  /* 0x000000023e937824 */ /* 0x000fe200078e0291 */
[----:B------:R-:W-:-:S02]  /*16b80*/  LOP3.LUT R61, R56, 0xffff, RZ, 0xc0, !PT ;  /* 0x0000ffff383d7812 */ /* 0x000fc400078ec0ff */
[----:B------:R-:W-:Y:S01]  /*16b90*/  LOP3.LUT R88, R65, 0xffff, RZ, 0xc0, !PT ;  /* 0x0000ffff41587812 */ /* 0x000fe200078ec0ff */
[----:B------:R-:W-:Y:S01]  /*16ba0*/  IMAD R149, R62, 0x2, R147 ;  /* 0x000000023e957824 */ /* 0x000fe200078e0293 */
[----:B------:R-:W-:Y:S02]  /*16bb0*/  PRMT R56, R82, 0x3340, R1 ;  /* 0x0000334052387816 */ /* 0x000fe40000000001 */
[----:B------:R-:W-:Y:S01]  /*16bc0*/  PRMT R61, R86, 0x3340, R61 ;  /* 0x00003340563d7816 */ /* 0x000fe2000000003d */
[----:B------:R-:W-:Y:S01]  /*16bd0*/  IMAD R151, R62, 0x2, R149 ;  /* 0x000000023e977824 */ /* 0x000fe200078e0295 */
[----:B------:R-:W-:Y:S02]  /*16be0*/  PRMT R88, R88, 0x3340, R1 ;  /* 0x0000334058587816 */ /* 0x000fe40000000001 */
[----:B------:R-:W-:Y:S01]  /*16bf0*/  PRMT R83, R71, 0x5410, R56 ;  /* 0x0000541047537816 */ /* 0x000fe20000000038 */
[----:B------:R-:W-:Y:S01]  /*16c00*/  IMAD R153, R62, 0x2, R151 ;  /* 0x000000023e997824 */ /* 0x000fe200078e0297 */
[----:B------:R-:W-:-:S02]  /*16c10*/  PRMT R85, R61, 0x5410, R88 ;  /* 0x000054103d557816 */ /* 0x000fc40000000058 */
[----:B------:R-:W-:Y:S01]  /*16c20*/  LOP3.LUT R14, R14, 0xffff, RZ, 0xc0, !PT ;  /* 0x0000ffff0e0e7812 */ /* 0x000fe200078ec0ff */
[C---:B------:R-:W-:Y:S01]  /*16c30*/  IMAD R155, R62.reuse, 0x2, R153 ;  /* 0x000000023e9b7824 */ /* 0x040fe200078e0299 */
[----:B------:R-:W-:Y:S02]  /*16c40*/  SHF.R.U32.HI R66, RZ, 0x8, R66 ;  /* 0x00000008ff427819 */ /* 0x000fe40000011642 */
[----:B------:R-:W-:Y:S01]  /*16c50*/  SHF.R.U32.HI R53, RZ, 0x8, R53 ;  /* 0x00000008ff357819 */ /* 0x000fe20000011635 */
[----:B------:R-:W-:Y:S01]  /*16c60*/  IMAD R154, R62, 0x2, R155 ;  /* 0x000000023e9a7824 */ /* 0x000fe200078e029b */
[----:B------:R-:W-:Y:S01]  /*16c70*/  LOP3.LUT R66, R66, 0xffff, RZ, 0xc0, !PT ;  /* 0x0000ffff42427812 */ /* 0x000fe200078ec0ff */
[----:B------:R2:W-:Y:S01]  /*16c80*/  STSM.16.M88.4 [R3], R4 ;  /* 0x0000000403007844 */ /* 0x0005e20000000200 */
[----:B------:R-:W-:Y:S01]  /*16c90*/  LOP3.LUT R53, R53, 0xffff, RZ, 0xc0, !PT ;  /* 0x0000ffff35357812 */ /* 0x000fe200078ec0ff */
[----:B------:R-:W-:Y:S01]  /*16ca0*/  IMAD R152, R62, 0x2, R154 ;  /* 0x000000023e987824 */ /* 0x000fe200078e029a */
[----:B------:R-:W-:-:S02]  /*16cb0*/  SHF.R.U32.HI R68, RZ, 0x8, R68 ;  /* 0x00000008ff447819 */ /* 0x000fc40000011644 */
[----:B------:R-:W-:Y:S01]  /*16cc0*/  PRMT R66, R53, 0x3340, R66 ;  /* 0x0000334035427816 */ /* 0x000fe20000000042 */
[----:B------:R-:W-:Y:S01]  /*16cd0*/  IMAD R150, R62, 0x2, R152 ;  /* 0x000000023e967824 */ /* 0x000fe200078e0298 */
[----:B------:R-:W-:Y:S02]  /*16ce0*/  LOP3.LUT R68, R68, 0xffff, RZ, 0xc0, !PT ;  /* 0x0000ffff44447812 */ /* 0x000fe400078ec0ff */
[----:B------:R-:W-:Y:S01]  /*16cf0*/  SHF.R.U32.HI R60, RZ, 0x8, R60 ;  /* 0x00000008ff3c7819 */ /* 0x000fe2000001163c */
[----:B------:R-:W-:Y:S01]  /*16d00*/  IMAD R148, R62, 0x2, R150 ;  /* 0x000000023e947824 */ /* 0x000fe200078e0296 */
[----:B------:R-:W-:Y:S02]  /*16d10*/  PRMT R65, R68, 0x3340, R1 ;  /* 0x0000334044417816 */ /* 0x000fe40000000001 */
[----:B------:R-:W-:Y:S01]  /*16d20*/  LOP3.LUT R60, R60, 0xffff, RZ, 0xc0, !PT ;  /* 0x0000ffff3c3c7812 */ /* 0x000fe200078ec0ff */
[----:B------:R-:W-:Y:S01]  /*16d30*/  IMAD R142, R62, 0x2, R148 ;  /* 0x000000023e8e7824 */ /* 0x000fe200078e0294 */
[----:B------:R-:W-:-:S02]  /*16d40*/  PRMT R87, R64, 0x5410, R63 ;  /* 0x0000541040577816 */ /* 0x000fc4000000003f */
[----:B--2---:R-:W-:Y:S01]  /*16d50*/  PRMT R4, R27, 0x4210, R8 ;  /* 0x000042101b047816 */ /* 0x004fe20000000008 */
[C---:B------:R-:W-:Y:S01]  /*16d60*/  IMAD R140, R62.reuse, 0x2, R142 ;  /* 0x000000023e8c7824 */ /* 0x040fe200078e028e */
[----:B------:R-:W-:Y:S01]  /*16d70*/  PRMT R6, R25, 0x4210, R18 ;  /* 0x0000421019067816 */ /* 0x000fe20000000012 */
[----:B------:R-:W-:Y:S01]  /*16d80*/  BAR.SYNC.DEFER_BLOCKING 0x0 ;  /* 0x0000000000007b1d */ /* 0x000fe20000010000 */
[----:B------:R-:W-:Y:S01]  /*16d90*/  PRMT R5, R79, 0x5210, R8 ;  /* 0x000052104f057816 */ /* 0x000fe20000000008 */
[----:B------:R-:W-:Y:S01]  /*16da0*/  IMAD R136, R62, 0x2, R140 ;  /* 0x000000023e887824 */ /* 0x000fe200078e028c */
[----:B------:R-:W-:Y:S02]  /*16db0*/  PRMT R7, R51, 0x5210, R18 ;  /* 0x0000521033077816 */ /* 0x000fe40000000012 */
[----:B------:R-:W-:Y:S01]  /*16dc0*/  PRMT R60, R60, 0x3340, R1 ;  /* 0x000033403c3c7816 */ /* 0x000fe20000000001 */
[----:B------:R-:W-:Y:S01]  /*16dd0*/  IMAD R132, R62, 0x2, R136 ;  /* 0x000000023e847824 */ /* 0x000fe200078e0288 */
[----:B------:R-:W-:-:S02]  /*16de0*/  LOP3.LUT R118, R118, 0xffff, RZ, 0xc0, !PT ;  /* 0x0000ffff76767812 */ /* 0x000fc400078ec0ff */
[----:B------:R-:W-:Y:S01]  /*16df0*/  PRMT R46, R55, 0x5410, R60 ;  /* 0x00005410372e7816 */ /* 0x000fe2000000003c */
[----:B------:R-:W-:Y:S01]  /*16e00*/  IMAD R128, R62, 0x2, R132 ;  /* 0x000000023e807824 */ /* 0x000fe200078e0284 */
[----:B------:R-:W-:Y:S02]  /*16e10*/  PRMT R91, R66, 0x5410, R65 ;  /* 0x00005410425b7816 */ /* 0x000fe40000000041 */
[----:B------:R-:W-:Y:S01]  /*16e20*/  PRMT R95, R69, 0x5410, R92 ;  /* 0x00005410455f7816 */ /* 0x000fe2000000005c */
[----:B------:R-:W-:Y:S01]  /*16e30*/  IMAD R124, R62, 0x2, R128 ;  /* 0x000000023e7c7824 */ /* 0x000fe200078e0280 */
[----:B------:R-:W-:Y:S02]  /*16e40*/  LOP3.LUT R8, R36, 0xffff, RZ, 0xc0, !PT ;  /* 0x0000ffff24087812 */ /* 0x000fe400078ec0ff */
[----:B------:R-:W-:Y:S01]  /*16e50*/  LOP3.LUT R41, R41, 0xffff, RZ, 0xc0, !PT ;  /* 0x0000ffff29297812 */ /* 0x000fe200078ec0ff */
[----:B------:R-:W-:Y:S01]  /*16e60*/  IMAD R120, R62, 0x2, R124 ;  /* 0x000000023e787824 */ /* 0x000fe200078e027c */
[----:B------:R-:W-:-:S02]  /*16e70*/  PRMT R36, R37, 0x4210, R8 ;  /* 0x0000421025247816 */ /* 0x000fc40000000008 */
[----:B------:R-:W-:Y:S01]  /*16e80*/  PRMT R37, R91, 0x5210, R8 ;  /* 0x000052105b257816 */ /* 0x000fe20000000008 */
[----:B------:R-:W-:Y:S01]  /*16e90*/  IMAD R112, R62, 0x2, R120 ;  /* 0x000000023e707824 */ /* 0x000fe200078e0278 */
[----:B------:R-:W-:Y:S01]  /*16ea0*/  LOP3.LUT R40, R40, 0xffff, RZ, 0xc0, !PT ;  /* 0x0000ffff28287812 */ /* 0x000fe200078ec0ff */
[----:B------:R-:W2:Y:S01]  /*16eb0*/  LDS.128 R24, [R231] ;  /* 0x00000000e7187984 */ /* 0x000ea20000000c00 */
[----:B0-----:R-:W-:Y:S01]  /*16ec0*/  PRMT R189, R32, 0x7770, RZ ;  /* 0x0000777020bd7816 */ /* 0x001fe200000000ff */
[----:B------:R-:W-:Y:S01]  /*16ed0*/  IMAD R108, R62, 0x2, R112 ;  /* 0x000000023e6c7824 */ /* 0x000fe200078e0270 */
[C---:B------:R-:W-:Y:S01]  /*16ee0*/  PRMT R169, R32.reuse, 0x7773, RZ ;  /* 0x0000777320a97816 */ /* 0x040fe200000000ff */
[----:B------:R-:W-:Y:S01]  /*16ef0*/  BAR.SYNC.DEFER_BLOCKING 0x0 ;  /* 0x0000000000007b1d */ /* 0x000fe20000010000 */
[----:B------:R-:W-:Y:S01]  /*16f00*/  PRMT R174, R32, 0x7772, RZ ;  /* 0x0000777220ae7816 */ /* 0x000fe200000000ff */
[----:B------:R-:W-:Y:S01]  /*16f10*/  IMAD R106, R62, 0x2, R108 ;  /* 0x000000023e6a7824 */ /* 0x000fe200078e026c */
[----:B------:R-:W-:-:S02]  /*16f20*/  PRMT R181, R32, 0x7771, RZ ;  /* 0x0000777120b57816 */ /* 0x000fc400000000ff */
[C---:B------:R-:W-:Y:S01]  /*16f30*/  PRMT R187, R33.reuse, 0x7770, RZ ;  /* 0x0000777021bb7816 */ /* 0x040fe200000000ff */
[----:B------:R-:W-:Y:S01]  /*16f40*/  IMAD R102, R62, 0x2, R106 ;  /* 0x000000023e667824 */ /* 0x000fe200078e026a */
[C---:B-1----:R-:W-:Y:S02]  /*16f50*/  PRMT R138, R28.reuse, 0x7773, RZ ;  /* 0x000077731c8a7816 */ /* 0x042fe400000000ff */
[----:B------:R-:W-:Y:S01]  /*16f60*/  PRMT R158, R28, 0x7772, RZ ;  /* 0x000077721c9e7816 */ /* 0x000fe200000000ff */
[----:B------:R-:W-:Y:S01]  /*16f70*/  IMAD R98, R62, 0x2, R102 ;  /* 0x000000023e627824 */ /* 0x000fe200078e0266 */
[C---:B------:R-:W-:Y:S02]  /*16f80*/  PRMT R161, R28.reuse, 0x7771, RZ ;  /* 0x000077711ca17816 */ /* 0x040fe400000000ff */
[----:B------:R-:W-:Y:S01]  /*16f90*/  PRMT R165, R28, 0x7770, RZ ;  /* 0x000077701ca57816 */ /* 0x000fe200000000ff */
[----:B------:R-:W-:Y:S01]  /*16fa0*/  IMAD R94, R62, 0x2, R98 ;  /* 0x000000023e5e7824 */ /* 0x000fe200078e0262 */
[----:B------:R-:W-:-:S02]  /*16fb0*/  PRMT R168, R33, 0x7773, RZ ;  /* 0x0000777321a87816 */ /* 0x000fc400000000ff */
[C---:B------:R-:W-:Y:S01]  /*16fc0*/  PRMT R173, R33.reuse, 0x7772, RZ ;  /* 0x0000777221ad7816 */ /* 0x040fe200000000ff */
[----:B------:R-:W-:Y:S01]  /*16fd0*/  IMAD R90, R62, 0x2, R94 ;  /* 0x000000023e5a7824 */ /* 0x000fe200078e025e */
[----:B------:R-:W-:Y:S02]  /*16fe0*/  PRMT R179, R33, 0x7771, RZ ;  /* 0x0000777121b37816 */ /* 0x000fe400000000ff */
[----:B------:R-:W-:Y:S01]  /*16ff0*/  PRMT R167, R34, 0x7773, RZ ;  /* 0x0000777322a77816 */ /* 0x000fe200000000ff */
[----:B------:R-:W-:Y:S01]  /*17000*/  IMAD R86, R62, 0x2, R90 ;  /* 0x000000023e567824 */ /* 0x000fe200078e025a */
[C---:B------:R-:W-:Y:S01]  /*17010*/  PRMT R172, R34.reuse, 0x7772, RZ ;  /* 0x0000777222ac7816 */ /* 0x040fe200000000ff */
[----:B------:R0:W-:Y:S01]  /*17020*/  STSM.16.M88.4 [R3], R4 ;  /* 0x0000000403007844 */ /* 0x0001e20000000200 */
[----:B------:R-:W-:Y:S01]  /*17030*/  PRMT R177, R34, 0x7771, RZ ;  /* 0x0000777122b17816 */ /* 0x000fe200000000ff */
[----:B------:R-:W-:Y:S01]  /*17040*/  IMAD R82, R62, 0x2, R86 ;  /* 0x000000023e527824 */ /* 0x000fe200078e0256 */
[----:B------:R-:W-:-:S02]  /*17050*/  PRMT R185, R34, 0x7770, RZ ;  /* 0x0000777022b97816 */ /* 0x000fc400000000ff */
[C---:B------:R-:W-:Y:S01]  /*17060*/  PRMT R166, R35.reuse, 0x7773, RZ ;  /* 0x0000777323a67816 */ /* 0x040fe200000000ff */
[C---:B------:R-:W-:Y:S01]  /*17070*/  IMAD R52, R62.reuse, 0x2, R82 ;  /* 0x000000023e347824 */ /* 0x040fe200078e0252 */
[C---:B------:R-:W-:Y:S02]  /*17080*/  PRMT R171, R35.reuse, 0x7772, RZ ;  /* 0x0000777223ab7816 */ /* 0x040fe400000000ff */
[C---:B------:R-:W-:Y:S01]  /*17090*/  PRMT R175, R35.reuse, 0x7771, RZ ;  /* 0x0000777123af7816 */ /* 0x040fe200000000ff */
[----:B------:R-:W-:Y:S01]  /*170a0*/  IMAD R53, R62, 0x2, R52 ;  /* 0x000000023e357824 */ /* 0x000fe200078e0234 */
[----:B------:R-:W-:Y:S02]  /*170b0*/  PRMT R183, R35, 0x7770, RZ ;  /* 0x0000777023b77816 */ /* 0x000fe400000000ff */
[----:B--2---:R-:W-:Y:S01]  /*170c0*/  PRMT R74, R24, 0x7773, RZ ;  /* 0x00007773184a7816 */ /* 0x004fe200000000ff */
[----:B------:R-:W-:Y:S01]  /*170d0*/  IMAD R76, R62, 0x2, R53 ;  /* 0x000000023e4c7824 */ /* 0x000fe200078e0235 */
[----:B------:R-:W-:-:S02]  /*170e0*/  PRMT R88, R24, 0x7772, RZ ;  /* 0x0000777218587816 */ /* 0x000fc400000000ff */
[--C-:B0-----:R-:W-:Y:S01]  /*170f0*/  PRMT R4, R23, 0x4210, R16.reuse ;  /* 0x0000421017047816 */ /* 0x101fe20000000010 */
[----:B------:R-:W-:Y:S01]  /*17100*/  BAR.SYNC.DEFER_BLOCKING 0x0 ;  /* 0x0000000000007b1d */ /* 0x000fe20000010000 */
[----:B------:R-:W-:Y:S01]  /*17110*/  PRMT R5, R83, 0x5210, R16 ;  /* 0x0000521053057816 */ /* 0x000fe20000000010 */
[C---:B------:R-:W-:Y:S01]  /*17120*/  IMAD R68, R62.reuse, 0x2, R76 ;  /* 0x000000023e447824 */ /* 0x040fe200078e024c */
[--C-:B------:R-:W-:Y:S02]  /*17130*/  PRMT R6, R45, 0x4210, R14.reuse ;  /* 0x000042102d067816 */ /* 0x100fe4000000000e */
[----:B------:R-:W-:Y:S01]  /*17140*/  PRMT R7, R85, 0x5210, R14 ;  /* 0x0000521055077816 */ /* 0x000fe2000000000e */
        /* <DEDUP_REMOVED lines=10> */
[C---:B------:R-:W-:Y:S02]  /*171f0*/  PRMT R146, R30.reuse, 0x7772, RZ ;  /* 0x000077721e927816 */ /* 0x040fe400000000ff */
[----:B------:R-:W-:Y:S01]  /*17200*/  PRMT R157, R30, 0x7771, RZ ;  /* 0x000077711e9d7816 */ /* 0x000fe200000000ff */
[----:B------:R-:W-:Y:S01]  /*17210*/  IMAD R60, R62, 0x2, R58 ;  /* 0x000000023e3c7824 */ /* 0x000fe200078e023a */
[----:B------:R-:W-:Y:S01]  /*17220*/  PRMT R163, R30, 0x7770, RZ ;  /* 0x000077701ea37816 */ /* 0x000fe200000000ff */
[----:B------:R-:W0:Y:S01]  /*17230*/  LDS.128 R20, [R231] ;  /* 0x00000000e7147984 */ /* 0x000e220000000c00 */
[C---:B------:R-:W-:Y:S01]  /*17240*/  PRMT R126, R31.reuse, 0x7773, RZ ;  /* 0x000077731f7e7816 */ /* 0x040fe200000000ff */
[C---:B------:R-:W-:Y:S01]  /*17250*/  IMAD R55, R62.reuse, 0x2, R60 ;  /* 0x000000023e377824 */ /* 0x040fe200078e023c */
[C---:B------:R-:W-:Y:S01]  /*17260*/  PRMT R144, R31.reuse, 0x7772, RZ ;  /* 0x000077721f907816 */ /* 0x040fe200000000ff */
[----:B------:R-:W-:Y:S01]  /*17270*/  BAR.SYNC.DEFER_BLOCKING 0x0 ;  /* 0x0000000000007b1d */ /* 0x000fe20000010000 */
[C---:B------:R-:W-:Y:S01]  /*17280*/  PRMT R159, R31.reuse, 0x7771, RZ ;  /* 0x000077711f9f7816 */ /* 0x040fe200000000ff */
[----:B------:R-:W-:Y:S01]  /*17290*/  IMAD R57, R62, 0x2, R55 ;  /* 0x000000023e397824 */ /* 0x000fe200078e0237 */
[----:B------:R-:W-:-:S02]  /*172a0*/  PRMT R162, R31, 0x7770, RZ ;  /* 0x000077701fa27816 */ /* 0x000fc400000000ff */
[C---:B------:R-:W-:Y:S01]  /*172b0*/  PRMT R72, R25.reuse, 0x7773, RZ ;  /* 0x0000777319487816 */ /* 0x040fe200000000ff */
[C---:B------:R-:W-:Y:S01]  /*172c0*/  IMAD R59, R62.reuse, 0x2, R57 ;  /* 0x000000023e3b7824 */ /* 0x040fe200078e0239 */
[C---:B------:R-:W-:Y:S02]  /*172d0*/  PRMT R84, R25.reuse, 0x7772, RZ ;  /* 0x0000777219547816 */ /* 0x040fe400000000ff */
[----:B------:R-:W-:Y:S01]  /*172e0*/  PRMT R100, R25, 0x7771, RZ ;  /* 0x0000777119647816 */ /* 0x000fe200000000ff */
[----:B------:R-:W-:Y:S01]  /*172f0*/  IMAD R61, R62, 0x2, R59 ;  /* 0x000000023e3d7824 */ /* 0x000fe200078e023b */
[C---:B------:R-:W-:Y:S02]  /*17300*/  PRMT R64, R26.reuse, 0x7773, RZ ;  /* 0x000077731a407816 */ /* 0x040fe400000000ff */
[----:B------:R-:W-:Y:S01]  /*17310*/  PRMT R80, R26, 0x7772, RZ ;  /* 0x000077721a507816 */ /* 0x000fe200000000ff */
[----:B------:R-:W-:Y:S01]  /*17320*/  IMAD R63, R62, 0x2, R61 ;  /* 0x000000023e3f7824 */ /* 0x000fe200078e023d */
[----:B------:R-:W-:-:S02]  /*17330*/  PRMT R96, R26, 0x7771, RZ ;  /* 0x000077711a607816 */ /* 0x000fc400000000ff */
[----:B------:R-:W-:Y:S01]  /*17340*/  PRMT R116, R26, 0x7770, RZ ;  /* 0x000077701a747816 */ /* 0x000fe200000000ff */
[C---:B------:R-:W-:Y:S01]  /*17350*/  IMAD R65, R62.reuse, 0x2, R63 ;  /* 0x000000023e417824 */ /* 0x040fe200078e023f */
[C---:B------:R-:W-:Y:S02]  /*17360*/  PRMT R66, R27.reuse, 0x7773, RZ ;  /* 0x000077731b427816 */ /* 0x040fe400000000ff */
[C---:B------:R-:W-:Y:S01]  /*17370*/  PRMT R78, R27.reuse, 0x7772, RZ ;  /* 0x000077721b4e7816 */ /* 0x040fe200000000ff */
[C---:B------:R-:W-:Y:S01]  /*17380*/  IMAD R67, R62.reuse, 0x2, R65 ;  /* 0x000000023e437824 */ /* 0x040fe200078e0241 */
[C---:B------:R-:W-:Y:S01]  /*17390*/  PRMT R92, R27.reuse, 0x7771, RZ ;  /* 0x000077711b5c7816 */ /* 0x040fe200000000ff */
[----:B------:R1:W-:Y:S01]  /*173a0*/  STSM.16.M88.4 [R3], R4 ;  /* 0x0000000403007844 */ /* 0x0003e20000000200 */
[----:B------:R-:W-:Y:S01]  /*173b0*/  PRMT R110, R27, 0x7770, RZ ;  /* 0x000077701b6e7816 */ /* 0x000fe200000000ff */
[C---:B------:R-:W-:Y:S01]  /*173c0*/  IMAD R69, R62.reuse, 0x2, R67 ;  /* 0x000000023e457824 */ /* 0x040fe200078e0243 */
[----:B------:R-:W-:Y:S03]  /*173d0*/  BAR.SYNC.DEFER_BLOCKING 0x0 ;  /* 0x0000000000007b1d */ /* 0x000fe60000010000 */
[----:B------:R-:W-:-:S04]  /*173e0*/  IMAD R71, R62, 0x2, R69 ;  /* 0x000000023e477824 */ /* 0x000fc800078e0245 */
[----:B------:R-:W-:Y:S01]  /*173f0*/  IMAD R73, R62, 0x2, R71 ;  /* 0x000000023e497824 */ /* 0x000fe200078e0247 */
[----:B0-----:R-:W-:-:S03]  /*17400*/  PRMT R206, R23, 0x7770, RZ ;  /* 0x0000777017ce7816 */ /* 0x001fc600000000ff */
[----:B------:R-:W-:Y:S01]  /*17410*/  IMAD R75, R62, 0x2, R73 ;  /* 0x000000023e4b7824 */ /* 0x000fe200078e0249 */
[----:B------:R-:W-:Y:S02]  /*17420*/  PRMT R229, R20, 0x7773, RZ ;  /* 0x0000777314e57816 */ /* 0x000fe400000000ff */
[----:B-1----:R-:W-:Y:S01]  /*17430*/  PRMT R4, R44, 0x4210, R9 ;  /* 0x000042102c047816 */ /* 0x002fe20000000009 */
[----:B------:R-:W-:Y:S01]  /*17440*/  IMAD R77, R62, 0x2, R75 ;  /* 0x000000023e4d7824 */ /* 0x000fe200078e024b */
[----:B------:R-:W-:Y:S02]  /*17450*/  PRMT R5, R46, 0x5210, R9 ;  /* 0x000052102e057816 */ /* 0x000fe40000000009 */
[--C-:B------:R-:W-:Y:S01]  /*17460*/  PRMT R6, R39, 0x4210, R118.reuse ;  /* 0x0000421027067816 */ /* 0x100fe20000000076 */
[----:B------:R-:W-:Y:S01]  /*17470*/  IMAD R79, R62, 0x2, R77 ;  /* 0x000000023e4f7824 */ /* 0x000fe200078e024d */
[----:B------:R-:W-:Y:S02]  /*17480*/  PRMT R7, R87, 0x5210, R118 ;  /* 0x0000521057077816 */ /* 0x000fe40000000076 */
[----:B------:R-:W-:Y:S01]  /*17490*/  LOP3.LUT R39, R134, 0xffff, RZ, 0xc0, !PT ;  /* 0x0000ffff86277812 */ /* 0x000fe200078ec0ff */
[----:B------:R-:W-:Y:S01]  /*174a0*/  IMAD R81, R62, 0x2, R79 ;  /* 0x000000023e517824 */ /* 0x000fe200078e024f */
[----:B------:R-:W-:Y:S01]  /*174b0*/  PRMT R134, R29, 0x7773, RZ ;  /* 0x000077731d867816 */ /* 0x000fe200000000ff */
[----:B------:R-:W0:Y:S01]  /*174c0*/  LDS.128 R16, [R231] ;  /* 0x00000000e7107984 */ /* 0x000e220000000c00 */
[----:B------:R-:W-:Y:S01]  /*174d0*/  PRMT R38, R38, 0x4210, R39 ;  /* 0x0000421026267816 */ /* 0x000fe20000000027 */
[----:B------:R-:W-:Y:S01]  /*174e0*/  IMAD R83, R62, 0x2, R81 ;  /* 0x000000023e537824 */ /* 0x000fe200078e0251 */
[----:B------:R-:W-:Y:S01]  /*174f0*/  PRMT R39, R50, 0x5210, R39 ;  /* 0x0000521032277816 */ /* 0x000fe20000000027 */
[----:B------:R-:W-:Y:S01]  /*17500*/  BAR.SYNC.DEFER_BLOCKING 0x0 ;  /* 0x0000000000007b1d */ /* 0x000fe20000010000 */
[----:B------:R-:W-:Y:S01]  /*17510*/  PRMT R118, R25, 0x7770, RZ ;  /* 0x0000777019767816 */ /* 0x000fe200000000ff */
[----:B------:R-:W-:Y:S01]  /*17520*/  IMAD R85, R62, 0x2, R83 ;  /* 0x000000023e557824 */ /* 0x000fe200078e0253 */
[----:B------:R-:W-:-:S02]  /*17530*/  PRMT R44, R23, 0x7771, RZ ;  /* 0x00007771172c7816 */ /* 0x000fc400000000ff */
[----:B------:R-:W-:Y:S01]  /*17540*/  PRMT R228, R20, 0x7772, RZ ;  /* 0x0000777214e47816 */ /* 0x000fe200000000ff */
[----:B------:R-:W-:Y:S01]  /*17550*/  IMAD R87, R62, 0x2, R85 ;  /* 0x000000023e577824 */ /* 0x000fe200078e0255 */
[C---:B------:R-:W-:Y:S02]  /*17560*/  PRMT R227, R20.reuse, 0x7771, RZ ;  /* 0x0000777114e37816 */ /* 0x040fe400000000ff */
[----:B------:R-:W-:Y:S01]  /*17570*/  PRMT R209, R20, 0x7770, RZ ;  /* 0x0000777014d17816 */ /* 0x000fe200000000ff */
[C---:B------:R-:W-:Y:S01]  /*17580*/  IMAD R89, R62.reuse, 0x2, R87 ;  /* 0x000000023e597824 */ /* 0x040fe200078e0257 */
[C---:B------:R-:W-:Y:S02]  /*17590*/  PRMT R226, R21.reuse, 0x7773, RZ ;  /* 0x0000777315e27816 */ /* 0x040fe400000000ff */
[C---:B------:R-:W-:Y:S01]  /*175a0*/  PRMT R225, R21.reuse, 0x7772, RZ ;  /* 0x0000777215e17816 */ /* 0x040fe200000000ff */
[----:B------:R-:W-:Y:S01]  /*175b0*/  IMAD R91, R62, 0x2, R89 ;  /* 0x000000023e5b7824 */ /* 0x000fe200078e0259 */
[----:B------:R-:W-:-:S02]  /*175c0*/  PRMT R224, R21, 0x7771, RZ ;  /* 0x0000777115e07816 */ /* 0x000fc400000000ff */
[----:B------:R-:W-:Y:S01]  /*175d0*/  PRMT R208, R21, 0x7770, RZ ;  /* 0x0000777015d07816 */ /* 0x000fe200000000ff */
[----:B------:R-:W-:Y:S01]  /*175e0*/  IMAD R93, R62, 0x2, R91 ;  /* 0x000000023e5d7824 */ /* 0x000fe200078e025b */
[C---:B------:R-:W-:Y:S02]  /*175f0*/  PRMT R45, R22.reuse, 0x7771, RZ ;  /* 0x00007771162d7816 */ /* 0x040fe400000000ff */
[----:B------:R-:W-:Y:S01]  /*17600*/  PRMT R207, R22, 0x7770, RZ ;  /* 0x0000777016cf7816 */ /* 0x000fe200000000ff */
[----:B------:R-:W-:Y:S01]  /*17610*/  STSM.16.M88.4 [R3], R4 ;  /* 0x0000000403007844 */ /* 0x000fe20000000200 */
[----:B------:R-:W-:Y:S01]  /*17620*/  BAR.SYNC.DEFER_BLOCKING 0x0 ;  /* 0x0000000000007b1d */ /* 0x000fe20000010000 */
[C---:B0-----:R-:W-:Y:S02]  /*17630*/  PRMT R24, R19.reuse, 0x7773, RZ ;  /* 0x0000777313187816 */ /* 0x041fe400000000ff */
[C---:B------:R-:W-:Y:S02]  /*17640*/  PRMT R28, R19.reuse, 0x7772, RZ ;  /* 0x00007772131c7816 */ /* 0x040fe400000000ff */
[----:B------:R-:W-:-:S02]  /*17650*/  PRMT R32, R19, 0x7771, RZ ;  /* 0x0000777113207816 */ /* 0x000fc400000000ff */
[C---:B------:R-:W-:Y:S02]  /*17660*/  PRMT R27, R16.reuse, 0x7773, RZ ;  /* 0x00007773101b7816 */ /* 0x040fe400000000ff */
[C---:B------:R-:W-:Y:S02]  /*17670*/  PRMT R31, R16.reuse, 0x7772, RZ ;  /* 0x00007772101f7816 */ /* 0x040fe400000000ff */
[----:B------:R-:W-:Y:S02]  /*17680*/  PRMT R35, R16, 0x7771, RZ ;  /* 0x0000777110237816 */ /* 0x000fe400000000ff */
[C---:B------:R-:W-:Y:S02]  /*17690*/  PRMT R26, R17.reuse, 0x7773, RZ ;  /* 0x00007773111a7816 */ /* 0x040fe400000000ff */
[C---:B------:R-:W-:Y:S01]  /*176a0*/  PRMT R30, R17.reuse, 0x7772, RZ ;  /* 0x00007772111e7816 */ /* 0x040fe200000000ff */
[----:B------:R-:W0:Y:S01]  /*176b0*/  LDS.128 R4, [R231] ;  /* 0x00000000e7047984 */ /* 0x000e220000000c00 */
[----:B------:R-:W-:-:S02]  /*176c0*/  PRMT R34, R17, 0x7771, RZ ;  /* 0x0000777111227816 */ /* 0x000fc400000000ff */
[C---:B------:R-:W-:Y:S01]  /*176d0*/  PRMT R25, R18.reuse, 0x7773, RZ ;  /* 0x0000777312197816 */ /* 0x040fe200000000ff */
[----:B------:R-:W-:Y:S01]  /*176e0*/  BAR.SYNC.DEFER_BLOCKING 0x0 ;  /* 0x0000000000007b1d */ /* 0x000fe20000010000 */
[C---:B------:R-:W-:Y:S02]  /*176f0*/  PRMT R29, R18.reuse, 0x7772, RZ ;  /* 0x00007772121d7816 */ /* 0x040fe400000000ff */
[----:B------:R-:W-:-:S03]  /*17700*/  PRMT R33, R18, 0x7771, RZ ;  /* 0x0000777112217816 */ /* 0x000fc600000000ff */
[----:B------:R1:W-:Y:S01]  /*17710*/  STSM.16.M88.4 [R3], R36 ;  /* 0x0000002403007844 */ /* 0x0003e20000000200 */
[----:B0-----:R-:W-:Y:S02]  /*17720*/  PRMT R15, R4, 0x7772, RZ ;  /* 0x00007772040f7816 */ /* 0x001fe400000000ff */
[----:B------:R-:W-:Y:S02]  /*17730*/  PRMT R14, R5, 0x7772, RZ ;  /* 0x00007772050e7816 */ /* 0x000fe400000000ff */
[----:B-1----:R-:W-:Y:S01]  /*17740*/  PRMT R37, R48, 0x5210, R41 ;  /* 0x0000521030257816 */ /* 0x002fe20000000029 */
[----:B------:R-:W-:Y:S01]  /*17750*/  BAR.SYNC.DEFER_BLOCKING 0x0 ;  /* 0x0000000000007b1d */ /* 0x000fe20000010000 */
[--C-:B------:R-:W-:Y:S01]  /*17760*/  PRMT R39, R95, 0x5210, R40.reuse ;  /* 0x000052105f277816 */ /* 0x100fe20000000028 */
[----:B------:R-:W-:Y:S01]  /*17770*/  IMAD R95, R62, 0x2, R93 ;  /* 0x000000023e5f7824 */ /* 0x000fe200078e025d */
[----:B------:R-:W-:Y:S02]  /*17780*/  PRMT R36, R42, 0x4210, R41 ;  /* 0x000042102a247816 */ /* 0x000fe40000000029 */
[----:B------:R-:W-:Y:S01]  /*17790*/  PRMT R38, R43, 0x4210, R40 ;  /* 0x000042102b267816 */ /* 0x000fe20000000028 */
[----:B------:R-:W-:Y:S01]  /*177a0*/  IMAD R97, R62, 0x2, R95 ;  /* 0x000000023e617824 */ /* 0x000fe200078e025f */
[----:B------:R-:W-:-:S02]  /*177b0*/  PRMT R40, R23, 0x7773, RZ ;  /* 0x0000777317287816 */ /* 0x000fc400000000ff */
[----:B------:R-:W-:Y:S01]  /*177c0*/  PRMT R42, R23, 0x7772, RZ ;  /* 0x00007772172a7816 */ /* 0x000fe200000000ff */
[----:B------:R-:W-:Y:S01]  /*177d0*/  IMAD R99, R62, 0x2, R97 ;  /* 0x000000023e637824 */ /* 0x000fe200078e0261 */
[C---:B------:R-:W-:Y:S02]  /*177e0*/  PRMT R41, R22.reuse, 0x7773, RZ ;  /* 0x0000777316297816 */ /* 0x040fe400000000ff */
[----:B------:R-:W-:Y:S01]  /*177f0*/  PRMT R43, R22, 0x7772, RZ ;  /* 0x00007772162b7816 */ /* 0x000fe200000000ff */
[----:B------:R-:W-:Y:S01]  /*17800*/  IMAD R101, R62, 0x2, R99 ;  /* 0x000000023e657824 */ /* 0x000fe200078e0263 */
[----:B------:R-:W-:Y:S02]  /*17810*/  PRMT R23, R4, 0x7770, RZ ;  /* 0x0000777004177816 */ /* 0x000fe400000000ff */
[----:B------:R-:W-:Y:S01]  /*17820*/  PRMT R22, R5, 0x7770, RZ ;  /* 0x0000777005167816 */ /* 0x000fe200000000ff */
[----:B------:R-:W-:Y:S01]  /*17830*/  IMAD R103, R62, 0x2, R101 ;  /* 0x000000023e677824 */ /* 0x000fe200078e0265 */
[----:B------:R-:W-:-:S02]  /*17840*/  PRMT R9, R6, 0x7773, RZ ;  /* 0x0000777306097816 */ /* 0x000fc400000000ff */
[----:B------:R-:W-:Y:S01]  /*17850*/  PRMT R13, R6, 0x7772, RZ ;  /* 0x00007772060d7816 */ /* 0x000fe200000000ff */
[----:B------:R-:W-:Y:S01]  /*17860*/  IMAD R105, R62, 0x2, R103 ;  /* 0x000000023e697824 */ /* 0x000fe200078e0267 */
[----:B------:R-:W-:Y:S01]  /*17870*/  PRMT R21, R6, 0x7770, RZ ;  /* 0x0000777006157816 */ /* 0x000fe200000000ff */
[----:B------:R-:W0:Y:S01]  /*17880*/  LDS.128 R48, [R231] ;  /* 0x00000000e7307984 */ /* 0x000e220000000c00 */
[C---:B------:R-:W-:Y:S01]  /*17890*/  PRMT R11, R7.reuse, 0x7772, RZ ;  /* 0x00007772070b7816 */ /* 0x040fe200000000ff */
[C---:B------:R-:W-:Y:S01]  /*178a0*/  IMAD R107, R62.reuse, 0x2, R105 ;  /* 0x000000023e6b7824 */ /* 0x040fe200078e0269 */
[----:B------:R-:W-:Y:S01]  /*178b0*/  PRMT R20, R7, 0x7770, RZ ;  /* 0x0000777007147816 */ /* 0x000fe200000000ff */
[----:B------:R-:W-:Y:S02]  /*178c0*/  BAR.SYNC.DEFER_BLOCKING 0x0 ;  /* 0x0000000000007b1d */ /* 0x000fe40000010000 */
[----:B------:R-:W-:-:S04]  /*178d0*/  IMAD R109, R62, 0x2, R107 ;  /* 0x000000023e6d7824 */ /* 0x000fc800078e026b */
[----:B------:R-:W-:Y:S01]  /*178e0*/  IMAD R111, R62, 0x2, R109 ;  /* 0x000000023e6f7824 */ /* 0x000fe200078e026d */
[----:B------:R1:W-:Y:S01]  /*178f0*/  STSM.16.M88.4 [R3], R36 ;  /* 0x0000002403007844 */ /* 0x0003e20000000200 */
[C---:B0-----:R-:W-:Y:S02]  /*17900*/  PRMT R214, R50.reuse, 0x7773, RZ ;  /* 0x0000777332d67816 */ /* 0x041fe400000000ff */
[----:B------:R-:W-:Y:S01]  /*17910*/  PRMT R215, R50, 0x7772, RZ ;  /* 0x0000777232d77816 */ /* 0x000fe200000000ff */
[----:B-1----:R-:W-:Y:S01]  /*17920*/  IMAD R3, R233, UR5, RZ ;  /* 0x00000005e9037c24 */ /* 0x002fe2000f8e02ff */
[----:B------:R-:W-:Y:S01]  /*17930*/  USHF.R.S32.HI UR5, URZ, 0x1f, UR4 ;  /* 0x0000001f3f057899 */ /* 0x000fe20008011404 */
[----:B------:R-:W-:Y:S02]  /*17940*/  PRMT R36, R19, 0x7770, RZ ;  /* 0x0000777013247816 */ /* 0x000fe400000000ff */
[----:B------:R-:W-:Y:S02]  /*17950*/  PRMT R39, R16, 0x7770, RZ ;  /* 0x0000777010277816 */ /* 0x000fe400000000ff */
[----:B------:R-:W-:Y:S01]  /*17960*/  IADD3 R204, P2, P3, R3, UR4, R204 ;  /* 0x0000000403cc7c10 */ /* 0x000fe2000fb5e0cc */
[----:B------:R-:W-:Y:S01]  /*17970*/  ULDC UR4, c[0x0][0x27c] ;  /* 0x00009f0000047ab9 */ /* 0x000fe20000000800 */
[----:B------:R-:W-:Y:S01]  /*17980*/  SHF.R.S32.HI R8, RZ, 0x1f, R3 ;  /* 0x0000001fff087819 */ /* 0x000fe20000011403 */
[----:B------:R-:W-:Y:S01]  /*17990*/  UIMAD UR4, UR22, UR4, URZ ;  /* 0x00000004160472a4 */ /* 0x000fe2000f8e023f */
[----:B------:R-:W-:-:S02]  /*179a0*/  PRMT R38, R17, 0x7770, RZ ;  /* 0x0000777011267816 */ /* 0x000fc400000000ff */
[----:B------:R-:W-:Y:S01]  /*179b0*/  IADD3.X R205, R8, UR5, R205, P2, P3 ;  /* 0x0000000508cd7c10 */ /* 0x000fe200097e64cd */
[----:B------:R-:W-:Y:S01]  /*179c0*/  USHF.L.U32 UR5, UR4, 0x2, URZ ;  /* 0x0000000204057899 */ /* 0x000fe2000800063f */
[-C--:B------:R-:W-:Y:S02]  /*179d0*/  IADD3 R46, P2, R47, R204.reuse, RZ ;  /* 0x000000cc2f2e7210 */ /* 0x080fe40007f5e0ff */
[----:B------:R-:W-:Y:S02]  /*179e0*/  IADD3 R114, P3, R113, R204, RZ ;  /* 0x000000cc71727210 */ /* 0x000fe40007f7e0ff */
[-C--:B------:R-:W-:Y:S01]  /*179f0*/  LEA.HI.X.SX32 R47, R47, R205.reuse, 0x1, P2 ;  /* 0x000000cd2f2f7211 */ /* 0x080fe200010f0eff */
[----:B------:R-:W-:Y:S01]  /*17a00*/  BAR.SYNC.DEFER_BLOCKING 0x0 ;  /* 0x0000000000007b1d */ /* 0x000fe20000010000 */
[----:B------:R-:W-:Y:S01]  /*17a10*/  LEA.HI.X.SX32 R115, R113, R205, 0x1, P3 ;  /* 0x000000cd71737211 */ /* 0x000fe200018f0eff */
[----:B------:R-:W-:Y:S01]  /*17a20*/  IMAD R113, R62, 0x2, R111 ;  /* 0x000000023e717824 */ /* 0x000fe200078e026f */
[----:B------:R-:W-:-:S02]  /*17a30*/  PRMT R37, R18, 0x7770, RZ ;  /* 0x0000777012257816 */ /* 0x000fc400000000ff */
[C---:B------:R-:W-:Y:S02]  /*17a40*/  PRMT R3, R4.reuse, 0x7773, RZ ;  /* 0x0000777304037816 */ /* 0x040fe400000000ff */
[----:B------:R-:W-:Y:S02]  /*17a50*/  PRMT R19, R4, 0x7771, RZ ;  /* 0x0000777104137816 */ /* 0x000fe400000000ff */
[C---:B------:R-:W-:Y:S02]  /*17a60*/  PRMT R216, R50.reuse, 0x7771, RZ ;  /* 0x0000777132d87816 */ /* 0x040fe400000000ff */
[----:B------:R-:W-:Y:S02]  /*17a70*/  PRMT R221, R50, 0x7770, RZ ;  /* 0x0000777032dd7816 */ /* 0x000fe400000000ff */
[C---:B------:R-:W-:Y:S02]  /*17a80*/  PRMT R4, R5.reuse, 0x7773, RZ ;  /* 0x0000777305047816 */ /* 0x040fe400000000ff */
[----:B------:R-:W-:-:S02]  /*17a90*/  PRMT R18, R5, 0x7771, RZ ;  /* 0x0000777105127816 */ /* 0x000fc400000000ff */
[----:B------:R-:W-:Y:S02]  /*17aa0*/  PRMT R17, R6, 0x7771, RZ ;  /* 0x0000777106117816 */ /* 0x000fe400000000ff */
[C---:B------:R-:W-:Y:S02]  /*17ab0*/  PRMT R8, R7.reuse, 0x7773, RZ ;  /* 0x0000777307087816 */ /* 0x040fe400000000ff */
[----:B------:R-:W-:Y:S02]  /*17ac0*/  PRMT R16, R7, 0x7771, RZ ;  /* 0x0000777107107816 */ /* 0x000fe400000000ff */
[----:B------:R-:W-:Y:S01]  /*17ad0*/  IADD3 R50, P2, R170, R204, RZ ;  /* 0x000000ccaa327210 */ /* 0x000fe20007f5e0ff */
[----:B------:R-:W-:Y:S01]  /*17ae0*/  STG.E.U8 desc[UR44][R46.64], R189 ;  /* 0x000000bd2e007986 */ /* 0x000fe2000c10112c */
[C---:B------:R-:W-:Y:S02]  /*17af0*/  PRMT R5, R48.reuse, 0x7773, RZ ;  /* 0x0000777330057816 */ /* 0x040fe400000000ff */
[C---:B------:R-:W-:Y:S01]  /*17b00*/  PRMT R6, R48.reuse, 0x7772, RZ ;  /* 0x0000777230067816 */ /* 0x040fe200000000ff */
[----:B------:R0:W-:Y:S01]  /*17b10*/  STG.E.U8 desc[UR44][R114.64], R187 ;  /* 0x000000bb72007986 */ /* 0x0001e2000c10112c */
[----:B------:R-:W-:-:S02]  /*17b20*/  PRMT R7, R48, 0x7771, RZ ;  /* 0x0000777130077816 */ /* 0x000fc400000000ff */
[----:B------:R-:W-:Y:S02]  /*17b30*/  PRMT R213, R48, 0x7770, RZ ;  /* 0x0000777030d57816 */ /* 0x000fe400000000ff */
[----:B------:R-:W-:Y:S02]  /*17b40*/  IADD3 R48, P3, R117, R204, RZ ;  /* 0x000000cc75307210 */ /* 0x000fe40007f7e0ff */
[C---:B------:R-:W-:Y:S02]  /*17b50*/  PRMT R218, R51.reuse, 0x7773, RZ ;  /* 0x0000777333da7816 */ /* 0x040fe400000000ff */
[C---:B------:R-:W-:Y:S02]  /*17b60*/  PRMT R219, R51.reuse, 0x7772, RZ ;  /* 0x0000777233db7816 */ /* 0x040fe400000000ff */
[C---:B------:R-:W-:Y:S01]  /*17b70*/  PRMT R220, R51.reuse, 0x7771, RZ ;  /* 0x0000777133dc7816 */ /* 0x040fe200000000ff */
[----:B0-----:R-:W-:Y:S01]  /*17b80*/  IMAD R115, R62, 0x2, R113 ;  /* 0x000000023e737824 */ /* 0x001fe200078e0271 */
[----:B------:R-:W-:-:S02]  /*17b90*/  PRMT R222, R51, 0x7770, RZ ;  /* 0x0000777033de7816 */ /* 0x000fc400000000ff */
[----:B------:R-:W-:Y:S02]  /*17ba0*/  LEA.HI.X.SX32 R51, R170, R205, 0x1, P2 ;  /* 0x000000cdaa337211 */ /* 0x000fe400010f0eff */
[C---:B------:R-:W-:Y:S02]  /*17bb0*/  PRMT R210, R49.reuse, 0x7773, RZ ;  /* 0x0000777331d27816 */ /* 0x040fe400000000ff */
[C---:B------:R-:W-:Y:S01]  /*17bc0*/  PRMT R211, R49.reuse, 0x7772, RZ ;  /* 0x0000777231d37816 */ /* 0x040fe200000000ff */
[----:B------:R0:W-:Y:S01]  /*17bd0*/  STG.E.U8 desc[UR44][R50.64], R185 ;  /* 0x000000b932007986 */ /* 0x0001e2000c10112c */
[C---:B------:R-:W-:Y:S02]  /*17be0*/  PRMT R212, R49.reuse, 0x7771, RZ ;  /* 0x0000777131d47816 */ /* 0x040fe400000000ff */
[----:B------:R-:W-:Y:S02]  /*17bf0*/  PRMT R217, R49, 0x7770, RZ ;  /* 0x0000777031d97816 */ /* 0x000fe400000000ff */
[----:B------:R-:W-:-:S02]  /*17c00*/  IADD3 R46, P2, R119, R204, RZ ;  /* 0x000000cc772e7210 */ /* 0x000fc40007f5e0ff */
[-C--:B------:R-:W-:Y:S01]  /*17c10*/  LEA.HI.X.SX32 R49, R117, R205.reuse, 0x1, P3 ;  /* 0x000000cd75317211 */ /* 0x080fe200018f0eff */
[C---:B------:R-:W-:Y:S01]  /*17c20*/  IMAD R117, R62.reuse, 0x2, R115 ;  /* 0x000000023e757824 */ /* 0x040fe200078e0273 */
[-C--:B------:R-:W-:Y:S02]  /*17c30*/  LEA.HI.X.SX32 R47, R119, R205.reuse, 0x1, P2 ;  /* 0x000000cd772f7211 */ /* 0x080fe400010f0eff */
[CC--:B0-----:R-:W-:Y:S01]  /*17c40*/  IADD3 R50, P3, R121.reuse, R204.reuse, RZ ;  /* 0x000000cc79327210 */ /* 0x0c1fe20007f7e0ff */
[C---:B------:R-:W-:Y:S01]  /*17c50*/  IMAD R119, R62.reuse, 0x2, R117 ;  /* 0x000000023e777824 */ /* 0x040fe200078e0275 */
[----:B------:R0:W-:Y:S02]  /*17c60*/  STG.E.U8 desc[UR44][R48.64], R183 ;  /* 0x000000b730007986 */ /* 0x0001e4000c10112c */
[----:B------:R-:W-:Y:S01]  /*17c70*/  LEA.HI.X.SX32 R51, R121, R205, 0x1, P3 ;  /* 0x000000cd79337211 */ /* 0x000fe200018f0eff */
[----:B------:R-:W-:Y:S01]  /*17c80*/  IMAD R121, R62, 0x2, R119 ;  /* 0x000000023e797824 */ /* 0x000fe200078e0277 */
[----:B------:R1:W-:Y:S04]  /*17c90*/  STG.E.U8 desc[UR44][R46.64], R181 ;  /* 0x000000b52e007986 */ /* 0x0003e8000c10112c */
[----:B------:R2:W-:Y:S01]  /*17ca0*/  STG.E.U8 desc[UR44][R50.64], R179 ;  /* 0x000000b332007986 */ /* 0x0005e2000c10112c */
[----:B0-----:R-:W-:-:S02]  /*17cb0*/  IADD3 R48, P2, R123, R204, RZ ;  /* 0x000000cc7b307210 */ /* 0x001fc40007f5e0ff */
[-C--:B-1----:R-:W-:Y:S02]  /*17cc0*/  IADD3 R46, P3, R125, R204.reuse, RZ ;  /* 0x000000cc7d2e7210 */ /* 0x082fe40007f7e0ff */
[-C--:B------:R-:W-:Y:S01]  /*17cd0*/  LEA.HI.X.SX32 R49, R123, R205.reuse, 0x1, P2 ;  /* 0x000000cd7b317211 */ /* 0x080fe200010f0eff */
[C---:B------:R-:W-:Y:S01]  /*17ce0*/  IMAD R123, R62.reuse, 0x2, R121 ;  /* 0x000000023e7b7824 */ /* 0x040fe200078e0279 */
[-C--:B--2---:R-:W-:Y:S02]  /*17cf0*/  IADD3 R50, P2, R127, R204.reuse, RZ ;  /* 0x000000cc7f327210 */ /* 0x084fe40007f5e0ff */
[-C--:B------:R-:W-:Y:S01]  /*17d00*/  LEA.HI.X.SX32 R47, R125, R205.reuse, 0x1, P3 ;  /* 0x000000cd7d2f7211 */ /* 0x080fe200018f0eff */
[C---:B------:R-:W-:Y:S01]  /*17d10*/  IMAD R125, R62.reuse, 0x2, R123 ;  /* 0x000000023e7d7824 */ /* 0x040fe200078e027b */
[----:B------:R0:W-:Y:S01]  /*17d20*/  STG.E.U8 desc[UR44][R48.64], R177 ;  /* 0x000000b130007986 */ /* 0x0001e2000c10112c */
[----:B------:R-:W-:Y:S02]  /*17d30*/  LEA.HI.X.SX32 R51, R127, R205, 0x1, P2 ;  /* 0x000000cd7f337211 */ /* 0x000fe400010f0eff */
        /* <DEDUP_REMOVED lines=54> */
[----:B------:R-:W-:Y:S01]  /*180a0*/  IMAD R153, R62, 0x2, R151 ;  /* 0x000000023e997824 */ /* 0x000fe200078e0297 */
[----:B--2---:R-:W-:Y:S02]  /*180b0*/  IADD3 R50, P3, R154, R204, RZ ;  /* 0x000000cc9a327210 */ /* 0x004fe40007f7e0ff */
[-C--:B------:R-:W-:Y:S01]  /*180c0*/  LEA.HI.X.SX32 R47, R155, R205.reuse, 0x1, P2 ;  /* 0x000000cd9b2f7211 */ /* 0x080fe200010f0eff */
[----:B------:R-:W-:Y:S01]  /*180d0*/  IMAD R155, R62, 0x2, R153 ;  /* 0x000000023e9b7824 */ /* 0x000fe200078e0299 */
[----:B------:R0:W-:Y:S01]  /*180e0*/  STG.E.U8 desc[UR44][R48.64], R160 ;  /* 0x000000a030007986 */ /* 0x0001e2000c10112c */
[----:B------:R-:W-:-:S03]  /*180f0*/  LEA.HI.X.SX32 R51, R154, R205, 0x1, P3 ;  /* 0x000000cd9a337211 */ /* 0x000fc600018f0eff */
[----:B------:R1:W-:Y:S04]  /*18100*/  STG.E.U8 desc[UR44][R46.64], R157 ;  /* 0x0000009d2e007986 */ /* 0x0003e8000c10112c */
[----:B------:R2:W-:Y:S01]  /*18110*/  STG.E.U8 desc[UR44][R50.64], R159 ;  /* 0x0000009f32007986 */ /* 0x0005e2000c10112c */
[-C--:B0-----:R-:W-:Y:S01]  /*18120*/  IADD3 R48, P2, R152, R204.reuse, RZ ;  /* 0x000000cc98307210 */ /* 0x081fe20007f5e0ff */
[----:B-1----:R-:W-:Y:S01]  /*18130*/  IMAD R157, R62, 0x2, R155 ;  /* 0x000000023e9d7824 */ /* 0x002fe200078e029b */
[----:B------:R-:W-:Y:S02]  /*18140*/  IADD3 R46, P3, R150, R204, RZ ;  /* 0x000000cc962e7210 */ /* 0x000fe40007f7e0ff */
[-C--:B------:R-:W-:Y:S01]  /*18150*/  LEA.HI.X.SX32 R49, R152, R205.reuse, 0x1, P2 ;  /* 0x000000cd98317211 */ /* 0x080fe200010f0eff */
[----:B--2---:R-:W-:Y:S01]  /*18160*/  IMAD R159, R62, 0x2, R157 ;  /* 0x000000023e9f7824 */ /* 0x004fe200078e029d */
[----:B------:R-:W-:-:S02]  /*18170*/  LEA.HI.X.SX32 R47, R150, R205, 0x1, P3 ;  /* 0x000000cd962f7211 */ /* 0x000fc400018f0eff */
[-C--:B------:R-:W-:Y:S01]  /*18180*/  IADD3 R50, P2, R148, R204.reuse, RZ ;  /* 0x000000cc94327210 */ /* 0x080fe20007f5e0ff */
[----:B------:R-:W-:Y:S01]  /*18190*/  IMAD R161, R62, 0x2, R159 ;  /* 0x000000023ea17824 */ /* 0x000fe200078e029f */
[----:B------:R0:W-:Y:S02]  /*181a0*/  STG.E.U8 desc[UR44][R48.64], R158 ;  /* 0x0000009e30007986 */ /* 0x0001e4000c10112c */
[----:B------:R-:W-:Y:S01]  /*181b0*/  LEA.HI.X.SX32 R51, R148, R205, 0x1, P2 ;  /* 0x000000cd94337211 */ /* 0x000fe200010f0eff */
[C---:B------:R-:W-:Y:S01]  /*181c0*/  IMAD R163, R62.reuse, 0x2, R161 ;  /* 0x000000023ea37824 */ /* 0x040fe200078e02a1 */
[----:B------:R1:W-:Y:S03]  /*181d0*/  STG.E.U8 desc[UR44][R46.64], R156 ;  /* 0x0000009c2e007986 */ /* 0x0003e6000c10112c */
[C---:B------:R-:W-:Y:S01]  /*181e0*/  IMAD R165, R62.reuse, 0x2, R163 ;  /* 0x000000023ea57824 */ /* 0x040fe200078e02a3 */
[----:B------:R2:W-:Y:S03]  /*181f0*/  STG.E.U8 desc[UR44][R50.64], R146 ;  /* 0x0000009232007986 */ /* 0x0005e6000c10112c */
[----:B------:R-:W-:Y:S01]  /*18200*/  IMAD R167, R62, 0x2, R165 ;  /* 0x000000023ea77824 */ /* 0x000fe200078e02a5 */
[----:B0-----:R-:W-:-:S03]  /*18210*/  IADD3 R48, P3, R142, R204, RZ ;  /* 0x000000cc8e307210 */ /* 0x001fc60007f7e0ff */
[----:B------:R-:W-:Y:S01]  /*18220*/  IMAD R169, R62, 0x2, R167 ;  /* 0x000000023ea97824 */ /* 0x000fe200078e02a7 */
[-C--:B-1----:R-:W-:Y:S02]  /*18230*/  IADD3 R46, P2, R140, R204.reuse, RZ ;  /* 0x000000cc8c2e7210 */ /* 0x082fe40007f5e0ff */
[-C--:B------:R-:W-:Y:S01]  /*18240*/  LEA.HI.X.SX32 R49, R142, R205.reuse, 0x1, P3 ;  /* 0x000000cd8e317211 */ /* 0x080fe200018f0eff */
[----:B------:R-:W-:Y:S01]  /*18250*/  IMAD R171, R62, 0x2, R169 ;  /* 0x000000023eab7824 */ /* 0x000fe200078e02a9 */
[-C--:B------:R-:W-:Y:S02]  /*18260*/  LEA.HI.X.SX32 R47, R140, R205.reuse, 0x1, P2 ;  /* 0x000000cd8c2f7211 */ /* 0x080fe400010f0eff */
[----:B--2---:R-:W-:Y:S01]  /*18270*/  IADD3 R50, P3, R136, R204, RZ ;  /* 0x000000cc88327210 */ /* 0x004fe20007f7e0ff */
[----:B------:R0:W-:Y:S01]  /*18280*/  STG.E.U8 desc[UR44][R48.64], R144 ;  /* 0x0000009030007986 */ /* 0x0001e2000c10112c */
[----:B------:R-:W-:Y:S02]  /*18290*/  IMAD R173, R62, 0x2, R171 ;  /* 0x000000023ead7824 */ /* 0x000fe400078e02ab */
[----:B------:R-:W-:Y:S01]  /*182a0*/  LEA.HI.X.SX32 R51, R136, R205, 0x1, P3 ;  /* 0x000000cd88337211 */ /* 0x000fe200018f0eff */
[----:B------:R1:W-:Y:S01]  /*182b0*/  STG.E.U8 desc[UR44][R46.64], R138 ;  /* 0x0000008a2e007986 */ /* 0x0003e2000c10112c */
[----:B------:R-:W-:-:S03]  /*182c0*/  IMAD R175, R62, 0x2, R173 ;  /* 0x000000023eaf7824 */ /* 0x000fc600078e02ad */
[----:B------:R2:W-:Y:S01]  /*182d0*/  STG.E.U8 desc[UR44][R50.64], R134 ;  /* 0x0000008632007986 */ /* 0x0005e2000c10112c */
[----:B------:R-:W-:Y:S01]  /*182e0*/  IMAD R177, R62, 0x2, R175 ;  /* 0x000000023eb17824 */ /* 0x000fe200078e02af */
[----:B0-----:R-:W-:-:S03]  /*182f0*/  IADD3 R48, P2, R132, R204, RZ ;  /* 0x000000cc84307210 */ /* 0x001fc60007f5e0ff */
[----:B------:R-:W-:Y:S01]  /*18300*/  IMAD R179, R62, 0x2, R177 ;  /* 0x000000023eb37824 */ /* 0x000fe200078e02b1 */
[----:B-1----:R-:W-:-:S03]  /*18310*/  IADD3 R46, P3, R128, R204, RZ ;  /* 0x000000cc802e7210 */ /* 0x002fc60007f7e0ff */
[----:B------:R-:W-:Y:S01]  /*18320*/  IMAD R181, R62, 0x2, R179 ;  /* 0x000000023eb57824 */ /* 0x000fe200078e02b3 */
[-C--:B------:R-:W-:Y:S02]  /*18330*/  LEA.HI.X.SX32 R49, R132, R205.reuse, 0x1, P2 ;  /* 0x000000cd84317211 */ /* 0x080fe400010f0eff */
[-C--:B------:R-:W-:Y:S01]  /*18340*/  LEA.HI.X.SX32 R47, R128, R205.reuse, 0x1, P3 ;  /* 0x000000cd802f7211 */ /* 0x080fe200018f0eff */
[----:B------:R-:W-:Y:S01]  /*18350*/  IMAD R183, R62, 0x2, R181 ;  /* 0x000000023eb77824 */ /* 0x000fe200078e02b5 */
[----:B--2---:R-:W-:Y:S01]  /*18360*/  IADD3 R50, P2, R124, R204, RZ ;  /* 0x000000cc7c327210 */ /* 0x004fe20007f5e0ff */
[----:B------:R0:W-:Y:S02]  /*18370*/  STG.E.U8 desc[UR44][R48.64], R130 ;  /* 0x0000008230007986 */ /* 0x0001e4000c10112c */
[----:B------:R-:W-:Y:S01]  /*18380*/  IMAD R185, R62, 0x2, R183 ;  /* 0x000000023eb97824 */ /* 0x000fe200078e02b7 */
[----:B------:R-:W-:Y:S01]  /*18390*/  LEA.HI.X.SX32 R51, R124, R205, 0x1, P2 ;  /* 0x000000cd7c337211 */ /* 0x000fe200010f0eff */
[----:B------:R1:W-:Y:S02]  /*183a0*/  STG.E.U8 desc[UR44][R46.64], R126 ;  /* 0x0000007e2e007986 */ /* 0x0003e4000c10112c */
[----:B------:R-:W-:-:S02]  /*183b0*/  IMAD R187, R62, 0x2, R185 ;  /* 0x000000023ebb7824 */ /* 0x000fc400078e02b9 */
[----:B------:R2:W-:Y:S02]  /*183c0*/  STG.E.U8 desc[UR44][R50.64], R122 ;  /* 0x0000007a32007986 */ /* 0x0005e4000c10112c */
        /* <DEDUP_REMOVED lines=22> */
[CC--:B--2---:R-:W-:Y:S01]  /*18530*/  IADD3 R50, P2, R98.reuse, R204.reuse, RZ ;  /* 0x000000cc62327210 */ /* 0x0c4fe20007f5e0ff */
[----:B------:R0:W-:Y:S03]  /*18540*/  STG.E.U8 desc[UR44][R48.64], R104 ;  /* 0x0000006830007986 */ /* 0x0001e6000c10112c */
[----:B------:R-:W-:Y:S01]  /*18550*/  LEA.HI.X.SX32 R51, R98, R205, 0x1, P2 ;  /* 0x000000cd62337211 */ /* 0x000fe200010f0eff */
[----:B------:R1:W-:Y:S04]  /*18560*/  STG.E.U8 desc[UR44][R46.64], R100 ;  /* 0x000000642e007986 */ /* 0x0003e8000c10112c */
[----:B------:R2:W-:Y:S01]  /*18570*/  STG.E.U8 desc[UR44][R50.64], R96 ;  /* 0x0000006032007986 */ /* 0x0005e2000c10112c */
[----:B0-----:R-:W-:-:S02]  /*18580*/  IADD3 R48, P3, R94, R204, RZ ;  /* 0x000000cc5e307210 */ /* 0x001fc40007f7e0ff */
[-C--:B-1----:R-:W-:Y:S02]  /*18590*/  IADD3 R46, P2, R90, R204.reuse, RZ ;  /* 0x000000cc5a2e7210 */ /* 0x082fe40007f5e0ff */
[-C--:B------:R-:W-:Y:S02]  /*185a0*/  LEA.HI.X.SX32 R49, R94, R205.reuse, 0x1, P3 ;  /* 0x000000cd5e317211 */ /* 0x080fe400018f0eff */
[-C--:B------:R-:W-:Y:S02]  /*185b0*/  LEA.HI.X.SX32 R47, R90, R205.reuse, 0x1, P2 ;  /* 0x000000cd5a2f7211 */ /* 0x080fe400010f0eff */
        /* <DEDUP_REMOVED lines=9> */
[CC--:B------:R-:W-:Y:S01]  /*18650*/  IADD3 R52, P2, R53.reuse, R204.reuse, RZ ;  /* 0x000000cc35347210 */ /* 0x0c0fe20007f5e0ff */
[----:B------:R0:W-:Y:S01]  /*18660*/  STG.E.U8 desc[UR44][R48.64], R80 ;  /* 0x0000005030007986 */ /* 0x0001e2000c10112c */
[C---:B--2---:R-:W-:Y:S02]  /*18670*/  IADD3 R50, P3, R76.reuse, R204, RZ ;  /* 0x000000cc4c327210 */ /* 0x044fe40007f7e0ff */
[-C--:B------:R-:W-:Y:S01]  /*18680*/  LEA.HI.X.SX32 R53, R53, R205.reuse, 0x1, P2 ;  /* 0x000000cd35357211 */ /* 0x080fe200010f0eff */
[----:B------:R1:W-:Y:S01]  /*18690*/  STG.E.U8 desc[UR44][R46.64], R78 ;  /* 0x0000004e2e007986 */ /* 0x0003e2000c10112c */
[----:B------:R-:W-:-:S03]  /*186a0*/  LEA.HI.X.SX32 R51, R76, R205, 0x1, P3 ;  /* 0x000000cd4c337211 */ /* 0x000fc600018f0eff */
[----:B------:R2:W-:Y:S01]  /*186b0*/  STG.E.U8 desc[UR44][R52.64], R74 ;  /* 0x0000004a34007986 */ /* 0x0005e2000c10112c */
[----:B0-----:R-:W-:-:S03]  /*186c0*/  IADD3 R48, P4, R70, R204, RZ ;  /* 0x000000cc46307210 */ /* 0x001fc60007f9e0ff */
[----:B------:R0:W-:Y:S01]  /*186d0*/  STG.E.U8 desc[UR44][R50.64], R72 ;  /* 0x0000004832007986 */ /* 0x0001e2000c10112c */
[-C--:B-1----:R-:W-:Y:S02]  /*186e0*/  IADD3 R46, P2, R68, R204.reuse, RZ ;  /* 0x000000cc442e7210 */ /* 0x082fe40007f5e0ff */
[-C--:B------:R-:W-:Y:S02]  /*186f0*/  LEA.HI.X.SX32 R49, R70, R205.reuse, 0x1, P4 ;  /* 0x000000cd46317211 */ /* 0x080fe400020f0eff */
[----:B------:R-:W-:Y:S02]  /*18700*/  LEA.HI.X.SX32 R47, R68, R205, 0x1, P2 ;  /* 0x000000cd442f7211 */ /* 0x000fe400010f0eff */
[----:B--2---:R-:W-:-:S03]  /*18710*/  IADD3 R52, P3, R60, R204, RZ ;  /* 0x000000cc3c347210 */ /* 0x004fc60007f7e0ff */
[----:B------:R1:W-:Y:S01]  /*18720*/  STG.E.U8 desc[UR44][R46.64], R64 ;  /* 0x000000402e007986 */ /* 0x0003e2000c10112c */
[-C--:B0-----:R-:W-:Y:S02]  /*18730*/  IADD3 R50, P2, R58, R204.reuse, RZ ;  /* 0x000000cc3a327210 */ /* 0x081fe40007f5e0ff */
[-C--:B------:R-:W-:Y:S01]  /*18740*/  LEA.HI.X.SX32 R53, R60, R205.reuse, 0x1, P3 ;  /* 0x000000cd3c357211 */ /* 0x080fe200018f0eff */
[----:B------:R0:W-:Y:S01]  /*18750*/  STG.E.U8 desc[UR44][R48.64], R66 ;  /* 0x0000004230007986 */ /* 0x0001e2000c10112c */
[-C--:B------:R-:W-:Y:S02]  /*18760*/  LEA.HI.X.SX32 R51, R58, R205.reuse, 0x1, P2 ;  /* 0x000000cd3a337211 */ /* 0x080fe400010f0eff */
[-C--:B------:R-:W-:Y:S02]  /*18770*/  IADD3 R58, P2, R59, R204.reuse, RZ ;  /* 0x000000cc3b3a7210 */ /* 0x080fe40007f5e0ff */
[----:B------:R-:W-:Y:S02]  /*18780*/  IADD3 R60, P3, R61, R204, RZ ;  /* 0x000000cc3d3c7210 */ /* 0x000fe40007f7e0ff */
[----:B------:R-:W-:-:S02]  /*18790*/  LEA.HI.X.SX32 R59, R59, R205, 0x1, P2 ;  /* 0x000000cd3b3b7211 */ /* 0x000fc400010f0eff */
[-C--:B-1----:R-:W-:Y:S02]  /*187a0*/  IADD3 R46, P4, R54, R204.reuse, RZ ;  /* 0x000000cc362e7210 */ /* 0x082fe40007f9e0ff */
[-C--:B------:R-:W-:Y:S02]  /*187b0*/  LEA.HI.X.SX32 R61, R61, R205.reuse, 0x1, P3 ;  /* 0x000000cd3d3d7211 */ /* 0x080fe400018f0eff */
[-C--:B0-----:R-:W-:Y:S02]  /*187c0*/  IADD3 R48, P5, R56, R204.reuse, RZ ;  /* 0x000000cc38307210 */ /* 0x081fe40007fbe0ff */
[-C--:B------:R-:W-:Y:S02]  /*187d0*/  LEA.HI.X.SX32 R47, R54, R205.reuse, 0x1, P4 ;  /* 0x000000cd362f7211 */ /* 0x080fe400020f0eff */
[-C--:B------:R-:W-:Y:S02]  /*187e0*/  IADD3 R54, P4, R55, R204.reuse, RZ ;  /* 0x000000cc37367210 */ /* 0x080fe40007f9e0ff */
[----:B------:R-:W-:Y:S01]  /*187f0*/  LEA.HI.X.SX32 R49, R56, R205, 0x1, P5 ;  /* 0x000000cd38317211 */ /* 0x000fe200028f0eff */
[----:B------:R-:W-:Y:S01]  /*18800*/  STG.E.U8 desc[UR44][R46.64], R209 ;  /* 0x000000d12e007986 */ /* 0x000fe2000c10112c */
[----:B------:R-:W-:-:S02]  /*18810*/  IADD3 R56, P5, R57, R204, RZ ;  /* 0x000000cc39387210 */ /* 0x000fc40007fbe0ff */
[-C--:B------:R-:W-:Y:S01]  /*18820*/  LEA.HI.X.SX32 R55, R55, R205.reuse, 0x1, P4 ;  /* 0x000000cd37377211 */ /* 0x080fe200020f0eff */
[----:B------:R-:W-:Y:S01]  /*18830*/  STG.E.U8 desc[UR44][R48.64], R208 ;  /* 0x000000d030007986 */ /* 0x000fe2000c10112c */
[-C--:B------:R-:W-:Y:S02]  /*18840*/  IADD3 R62, P4, R63, R204.reuse, RZ ;  /* 0x000000cc3f3e7210 */ /* 0x080fe40007f9e0ff */
[----:B------:R-:W-:Y:S01]  /*18850*/  LEA.HI.X.SX32 R57, R57, R205, 0x1, P5 ;  /* 0x000000cd39397211 */ /* 0x000fe200028f0eff */
[----:B------:R-:W-:Y:S01]  /*18860*/  STG.E.U8 desc[UR44][R50.64], R207 ;  /* 0x000000cf32007986 */ /* 0x000fe2000c10112c */
[-C--:B------:R-:W-:Y:S02]  /*18870*/  IADD3 R64, P5, R65, R204.reuse, RZ ;  /* 0x000000cc41407210 */ /* 0x080fe40007fbe0ff */
[-C--:B------:R-:W-:Y:S01]  /*18880*/  IADD3 R66, P2, R67, R204.reuse, RZ ;  /* 0x000000cc43427210 */ /* 0x080fe20007f5e0ff */
[----:B------:R-:W-:Y:S01]  /*18890*/  STG.E.U8 desc[UR44][R52.64], R206 ;  /* 0x000000ce34007986 */ /* 0x000fe2000c10112c */
[----:B------:R-:W-:-:S02]  /*188a0*/  IADD3 R68, P3, R69, R204, RZ ;  /* 0x000000cc45447210 */ /* 0x000fc40007f7e0ff */
[-C--:B------:R-:W-:Y:S01]  /*188b0*/  LEA.HI.X.SX32 R63, R63, R205.reuse, 0x1, P4 ;  /* 0x000000cd3f3f7211 */ /* 0x080fe200020f0eff */
[----:B------:R-:W-:Y:S01]  /*188c0*/  STG.E.U8 desc[UR44][R54.64], R227 ;  /* 0x000000e336007986 */ /* 0x000fe2000c10112c */
[-C--:B------:R-:W-:Y:S02]  /*188d0*/  IADD3 R70, P4, R71, R204.reuse, RZ ;  /* 0x000000cc47467210 */ /* 0x080fe40007f9e0ff */
[-C--:B------:R-:W-:Y:S01]  /*188e0*/  LEA.HI.X.SX32 R65, R65, R205.reuse, 0x1, P5 ;  /* 0x000000cd41417211 */ /* 0x080fe200028f0eff */
[----:B------:R-:W-:Y:S01]  /*188f0*/  STG.E.U8 desc[UR44][R56.64], R224 ;  /* 0x000000e038007986 */ /* 0x000fe2000c10112c */
[-C--:B------:R-:W-:Y:S02]  /*18900*/  IADD3 R72, P5, R73, R204.reuse, RZ ;  /* 0x000000cc49487210 */ /* 0x080fe40007fbe0ff */
[----:B------:R-:W-:Y:S01]  /*18910*/  LEA.HI.X.SX32 R67, R67, R205, 0x1, P2 ;  /* 0x000000cd43437211 */ /* 0x000fe200010f0eff */
        /* <DEDUP_REMOVED lines=45> */
[----:B------:R0:W-:Y:S01]  /*18bf0*/  STG.E.U8 desc[UR44][R88.64], R34 ;  /* 0x0000002258007986 */ /* 0x0001e2000c10112c */
[----:B------:R-:W-:-:S02]  /*18c00*/  IADD3 R104, P5, R105, R204, RZ ;  /* 0x000000cc69687210 */ /* 0x000fc40007fbe0ff */
[-C--:B------:R-:W-:Y:S01]  /*18c10*/  LEA.HI.X.SX32 R99, R99, R205.reuse, 0x1, P2 ;  /* 0x000000cd63637211 */ /* 0x080fe200010f0eff */
[----:B------:R-:W-:Y:S01]  /*18c20*/  STG.E.U8 desc[UR44][R90.64], R33 ;  /* 0x000000215a007986 */ /* 0x000fe2000c10112c */
[-C--:B------:R-:W-:Y:S02]  /*18c30*/  IADD3 R106, P2, R107, R204.reuse, RZ ;  /* 0x000000cc6b6a7210 */ /* 0x080fe40007f5e0ff */
[-C--:B------:R-:W-:Y:S01]  /*18c40*/  LEA.HI.X.SX32 R101, R101, R205.reuse, 0x1, P3 ;  /* 0x000000cd65657211 */ /* 0x080fe200018f0eff */
[----:B------:R-:W-:Y:S01]  /*18c50*/  STG.E.U8 desc[UR44][R92.64], R32 ;  /* 0x000000205c007986 */ /* 0x000fe2000c10112c */
[-C--:B------:R-:W-:Y:S02]  /*18c60*/  IADD3 R108, P3, R109, R204.reuse, RZ ;  /* 0x000000cc6d6c7210 */ /* 0x080fe40007f7e0ff */
[-C--:B------:R-:W-:Y:S01]  /*18c70*/  LEA.HI.X.SX32 R103, R103, R205.reuse, 0x1, P4 ;  /* 0x000000cd67677211 */ /* 0x080fe200020f0eff */
[----:B------:R-:W-:Y:S01]  /*18c80*/  STG.E.U8 desc[UR44][R94.64], R31 ;  /* 0x0000001f5e007986 */ /* 0x000fe2000c10112c */
[-C--:B------:R-:W-:Y:S01]  /*18c90*/  IADD3 R110, P4, R111, R204.reuse, RZ ;  /* 0x000000cc6f6e7210 */ /* 0x080fe20007f9e0ff */
[----:B0-----:R-:W0:Y:S01]  /*18ca0*/  LDC.64 R34, c[0x0][0x230] ;  /* 0x00008c00ff227b82 */ /* 0x001e220000000a00 */
        /* <DEDUP_REMOVED lines=23> */
[-C--:B------:R-:W-:Y:S02]  /*18e20*/  LEA.HI.X.SX32 R121, R121, R205.reuse, 0x1, P5 ;  /* 0x000000cd79797211 */ /* 0x080fe400028f0eff */
[-C--:B------:R-:W-:Y:S01]  /*18e30*/  LEA.HI.X.SX32 R123, R123, R205.reuse, 0x1, P2 ;  /* 0x000000cd7b7b7211 */ /* 0x080fe200010f0eff */
[----:B------:R-:W-:Y:S01]  /*18e40*/  STG.E.U8 desc[UR44][R112.64], R22 ;  /* 0x0000001670007986 */ /* 0x000fe2000c10112c */
[----:B------:R-:W-:Y:S02]  /*18e50*/  LEA.HI.X.SX32 R125, R125, R205, 0x1, P3 ;  /* 0x000000cd7d7d7211 */ /* 0x000fe400018f0eff */
[-C--:B------:R-:W-:Y:S01]  /*18e60*/  IADD3 R126, P4, R127, R204.reuse, RZ ;  /* 0x000000cc7f7e7210 */ /* 0x080fe20007f9e0ff */
[----:B------:R-:W-:Y:S01]  /*18e70*/  STG.E.U8 desc[UR44][R114.64], R21 ;  /* 0x0000001572007986 */ /* 0x000fe2000c10112c */
[----:B------:R-:W-:-:S02]  /*18e80*/  IADD3 R128, P5, R129, R204, RZ ;  /* 0x000000cc81807210 */ /* 0x000fc40007fbe0ff */
[-C--:B------:R-:W-:Y:S01]  /*18e90*/  IADD3 R130, P2, R131, R204.reuse, RZ ;  /* 0x000000cc83827210 */ /* 0x080fe20007f5e0ff */
[----:B------:R-:W-:Y:S01]  /*18ea0*/  STG.E.U8 desc[UR44][R116.64], R20 ;  /* 0x0000001474007986 */ /* 0x000fe2000c10112c */
[-C--:B------:R-:W-:Y:S02]  /*18eb0*/  IADD3 R132, P3, R133, R204.reuse, RZ ;  /* 0x000000cc85847210 */ /* 0x080fe40007f7e0ff */
[-C--:B------:R-:W-:Y:S01]  /*18ec0*/  LEA.HI.X.SX32 R127, R127, R205.reuse, 0x1, P4 ;  /* 0x000000cd7f7f7211 */ /* 0x080fe200020f0eff */
[----:B------:R-:W-:Y:S01]  /*18ed0*/  STG.E.U8 desc[UR44][R118.64], R19 ;  /* 0x0000001376007986 */ /* 0x000fe2000c10112c */
[----:B------:R-:W-:Y:S02]  /*18ee0*/  IADD3 R134, P4, R135, R204, RZ ;  /* 0x000000cc87867210 */ /* 0x000fe40007f9e0ff */
[-C--:B------:R-:W-:Y:S01]  /*18ef0*/  LEA.HI.X.SX32 R129, R129, R205.reuse, 0x1, P5 ;  /* 0x000000cd81817211 */ /* 0x080fe200028f0eff */
[----:B------:R-:W-:Y:S01]  /*18f00*/  STG.E.U8 desc[UR44][R120.64], R18 ;  /* 0x0000001278007986 */ /* 0x000fe2000c10112c */
[----:B------:R-:W-:-:S02]  /*18f10*/  LEA.HI.X.SX32 R131, R131, R205, 0x1, P2 ;  /* 0x000000cd83837211 */ /* 0x000fc400010f0eff */
[-C--:B------:R-:W-:Y:S01]  /*18f20*/  IADD3 R136, P5, R137, R204.reuse, RZ ;  /* 0x000000cc89887210 */ /* 0x080fe20007fbe0ff */
[----:B------:R-:W-:Y:S01]  /*18f30*/  STG.E.U8 desc[UR44][R122.64], R17 ;  /* 0x000000117a007986 */ /* 0x000fe2000c10112c */
[-C--:B------:R-:W-:Y:S02]  /*18f40*/  IADD3 R138, P2, R139, R204.reuse, RZ ;  /* 0x000000cc8b8a7210 */ /* 0x080fe40007f5e0ff */
[-C--:B------:R-:W-:Y:S01]  /*18f50*/  LEA.HI.X.SX32 R133, R133, R205.reuse, 0x1, P3 ;  /* 0x000000cd85857211 */ /* 0x080fe200018f0eff */
[----:B------:R-:W-:Y:S01]  /*18f60*/  STG.E.U8 desc[UR44][R124.64], R16 ;  /* 0x000000107c007986 */ /* 0x000fe2000c10112c */
[-C--:B------:R-:W-:Y:S02]  /*18f70*/  IADD3 R140, P3, R141, R204.reuse, RZ ;  /* 0x000000cc8d8c7210 */ /* 0x080fe40007f7e0ff */
[----:B------:R-:W-:Y:S01]  /*18f80*/  LEA.HI.X.SX32 R135, R135, R205, 0x1, P4 ;  /* 0x000000cd87877211 */ /* 0x000fe200020f0eff */
[----:B------:R-:W1:Y:S01]  /*18f90*/  LDS.128 R16, [R231] ;  /* 0x00000000e7107984 */ /* 0x000e620000000c00 */
[----:B------:R-:W-:-:S02]  /*18fa0*/  IADD3 R142, P4, R143, R204, RZ ;  /* 0x000000cc8f8e7210 */ /* 0x000fc40007f9e0ff */
[-C--:B------:R-:W-:Y:S01]  /*18fb0*/  LEA.HI.X.SX32 R137, R137, R205.reuse, 0x1, P5 ;  /* 0x000000cd89897211 */ /* 0x080fe200028f0eff */
[----:B------:R-:W-:Y:S01]  /*18fc0*/  STG.E.U8 desc[UR44][R126.64], R15 ;  /* 0x0000000f7e007986 */ /* 0x000fe2000c10112c */
[-C--:B------:R-:W-:Y:S02]  /*18fd0*/  LEA.HI.X.SX32 R139, R139, R205.reuse, 0x1, P2 ;  /* 0x000000cd8b8b7211 */ /* 0x080fe400010f0eff */
[-C--:B------:R-:W-:Y:S01]  /*18fe0*/  IADD3 R144, P5, R145, R204.reuse, RZ ;  /* 0x000000cc91907210 */ /* 0x080fe20007fbe0ff */
        /* <DEDUP_REMOVED lines=10> */
[----:B------:R-:W-:Y:S02]  /*19090*/  LEA.HI.X.SX32 R147, R147, R205, 0x1, P2 ;  /* 0x000000cd93937211 */ /* 0x000fe400010f0eff */
        /* <DEDUP_REMOVED lines=34> */
[----:B------:R2:W-:Y:S01]  /*192c0*/  STG.E.U8 desc[UR44][R158.64], R6 ;  /* 0x000000069e007986 */ /* 0x0005e2000c10112c */
        /* <DEDUP_REMOVED lines=9> */
[----:B------:R-:W-:Y:S01]  /*19360*/  IADD3 R182, P4, R183, R204, RZ ;  /* 0x000000ccb7b67210 */ /* 0x000fe20007f9e0ff */
[----:B--2---:R-:W-:Y:S01]  /*19370*/  IMAD.SHL.U32 R6, R232, 0x2, RZ ;  /* 0x00000002e8067824 */ /* 0x004fe200078e00ff */
[-C--:B------:R-:W-:Y:S01]  /*19380*/  LEA.HI.X.SX32 R177, R177, R205.reuse, 0x1, P5 ;  /* 0x000000cdb1b17211 */ /* 0x080fe200028f0eff */
[----:B------:R2:W-:Y:S01]  /*19390*/  STG.E.U8 desc[UR44][R166.64], R5 ;  /* 0x00000005a6007986 */ /* 0x0005e2000c10112c */
[----:B------:R-:W-:-:S02]  /*193a0*/  LEA.HI.X.SX32 R179, R179, R205, 0x1, P2 ;  /* 0x000000cdb3b37211 */ /* 0x000fc400010f0eff */
[-C--:B------:R-:W-:Y:S01]  /*193b0*/  IADD3 R184, P5, R185, R204.reuse, RZ ;  /* 0x000000ccb9b87210 */ /* 0x080fe20007fbe0ff */
[----:B------:R-:W-:Y:S01]  /*193c0*/  STG.E.U8 desc[UR44][R168.64], R210 ;  /* 0x000000d2a8007986 */ /* 0x000fe2000c10112c */
[-C--:B------:R-:W-:Y:S02]  /*193d0*/  IADD3 R186, P2, R187, R204.reuse, RZ ;  /* 0x000000ccbbba7210 */ /* 0x080fe40007f5e0ff */
[----:B------:R-:W-:Y:S01]  /*193e0*/  LEA.HI.X.SX32 R181, R181, R205, 0x1, P3 ;  /* 0x000000cdb5b57211 */ /* 0x000fe200018f0eff */
[----:B------:R-:W-:Y:S01]  /*193f0*/  STG.E.U8 desc[UR44][R170.64], R214 ;  /* 0x000000d6aa007986 */ /* 0x000fe2000c10112c */
[----:B------:R-:W-:Y:S02]  /*19400*/  IADD3 R188, P3, R189, R204, RZ ;  /* 0x000000ccbdbc7210 */ /* 0x000fe40007f7e0ff */
[----:B-1----:R-:W-:Y:S01]  /*19410*/  PRMT R33, R16, 0x7770, RZ ;  /* 0x0000777010217816 */ /* 0x002fe200000000ff */
[----:B------:R-:W-:Y:S01]  /*19420*/  STG.E.U8 desc[UR44][R172.64], R218 ;  /* 0x000000daac007986 */ /* 0x000fe2000c10112c */
[----:B------:R-:W-:-:S02]  /*19430*/  PRMT R31, R17, 0x7770, RZ ;  /* 0x00007770111f7816 */ /* 0x000fc400000000ff */
[----:B------:R-:W-:Y:S01]  /*19440*/  LEA.HI.X.SX32 R183, R183, R205, 0x1, P4 ;  /* 0x000000cdb7b77211 */ /* 0x000fe200020f0eff */
[----:B------:R-:W-:Y:S01]  /*19450*/  STG.E.U8 desc[UR44][R174.64], R33 ;  /* 0x00000021ae007986 */ /* 0x000fe2000c10112c */
[----:B------:R-:W-:Y:S02]  /*19460*/  PRMT R29, R18, 0x7770, RZ ;  /* 0x00007770121d7816 */ /* 0x000fe400000000ff */
[C---:B------:R-:W-:Y:S01]  /*19470*/  PRMT R7, R19.reuse, 0x7773, RZ ;  /* 0x0000777313077816 */ /* 0x040fe200000000ff */
[----:B------:R-:W-:Y:S01]  /*19480*/  STG.E.U8 desc[UR44][R176.64], R31 ;  /* 0x0000001fb0007986 */ /* 0x000fe2000c10112c */
[C---:B------:R-:W-:Y:S02]  /*19490*/  PRMT R15, R19.reuse, 0x7772, RZ ;  /* 0x00007772130f7816 */ /* 0x040fe400000000ff */
[----:B------:R-:W-:Y:S01]  /*194a0*/  PRMT R3, R19, 0x7771, RZ ;  /* 0x0000777113037816 */ /* 0x000fe200000000ff */
[----:B------:R-:W-:Y:S01]  /*194b0*/  STG.E.U8 desc[UR44][R178.64], R29 ;  /* 0x0000001db2007986 */ /* 0x000fe2000c10112c */
[----:B------:R-:W-:-:S02]  /*194c0*/  IADD3 R190, P4, R191, R204, RZ ;  /* 0x000000ccbfbe7210 */ /* 0x000fc40007f9e0ff */
[-C--:B------:R-:W-:Y:S02]  /*194d0*/  LEA.HI.X.SX32 R185, R185, R205.reuse, 0x1, P5 ;  /* 0x000000cdb9b97211 */ /* 0x080fe400028f0eff */
[-C--:B------:R-:W-:Y:S02]  /*194e0*/  LEA.HI.X.SX32 R187, R187, R205.reuse, 0x1, P2 ;  /* 0x000000cdbbbb7211 */ /* 0x080fe400010f0eff */
[----:B------:R-:W-:Y:S02]  /*194f0*/  PRMT R19, R19, 0x7770, RZ ;  /* 0x0000777013137816 */ /* 0x000fe400000000ff */
[-C--:B------:R-:W-:Y:S02]  /*19500*/  IADD3 R192, P5, R193, R204.reuse, RZ ;  /* 0x000000ccc1c07210 */ /* 0x080fe40007fbe0ff */
[----:B------:R-:W-:Y:S01]  /*19510*/  IADD3 R194, P2, R195, R204, RZ ;  /* 0x000000ccc3c27210 */ /* 0x000fe20007f5e0ff */
[----:B------:R1:W-:Y:S01]  /*19520*/  STG.E.U8 desc[UR44][R180.64], R19 ;  /* 0x00000013b4007986 */ /* 0x0003e2000c10112c */
[----:B------:R-:W-:-:S02]  /*19530*/  LEA.HI.X.SX32 R189, R189, R205, 0x1, P3 ;  /* 0x000000cdbdbd7211 */ /* 0x000fc400018f0eff */
[----:B------:R-:W-:Y:S02]  /*19540*/  PRMT R27, R16, 0x7771, RZ ;  /* 0x00007771101b7816 */ /* 0x000fe400000000ff */
[-C--:B------:R-:W-:Y:S02]  /*19550*/  IADD3 R196, P3, R197, R204.reuse, RZ ;  /* 0x000000ccc5c47210 */ /* 0x080fe40007f7e0ff */
[----:B------:R-:W-:Y:S01]  /*19560*/  PRMT R25, R17, 0x7771, RZ ;  /* 0x0000777111197816 */ /* 0x000fe200000000ff */
[----:B------:R-:W-:Y:S01]  /*19570*/  STG.E.U8 desc[UR44][R182.64], R27 ;  /* 0x0000001bb6007986 */ /* 0x000fe2000c10112c */
[----:B--2---:R-:W-:Y:S02]  /*19580*/  PRMT R5, R18, 0x7771, RZ ;  /* 0x0000777112057816 */ /* 0x004fe400000000ff */
[-C--:B------:R-:W-:Y:S01]  /*19590*/  LEA.HI.X.SX32 R191, R191, R205.reuse, 0x1, P4 ;  /* 0x000000cdbfbf7211 */ /* 0x080fe200020f0eff */
[----:B------:R-:W-:Y:S01]  /*195a0*/  STG.E.U8 desc[UR44][R184.64], R25 ;  /* 0x00000019b8007986 */ /* 0x000fe2000c10112c */
[----:B------:R-:W-:Y:S01]  /*195b0*/  IADD3 R198, P4, R199, R204, RZ ;  /* 0x000000ccc7c67210 */ /* 0x000fe20007f9e0ff */
[----:B-1----:R-:W-:Y:S01]  /*195c0*/  IMAD.SHL.U32 R19, R233, 0x4, RZ ;  /* 0x00000004e9137824 */ /* 0x002fe200078e00ff */
[-C--:B------:R-:W-:Y:S01]  /*195d0*/  LEA.HI.X.SX32 R193, R193, R205.reuse, 0x1, P5 ;  /* 0x000000cdc1c17211 */ /* 0x080fe200028f0eff */
[----:B------:R-:W-:Y:S01]  /*195e0*/  STG.E.U8 desc[UR44][R186.64], R5 ;  /* 0x00000005ba007986 */ /* 0x000fe2000c10112c */
[----:B------:R-:W-:-:S02]  /*195f0*/  LEA.HI.X.SX32 R195, R195, R205, 0x1, P2 ;  /* 0x000000cdc3c37211 */ /* 0x000fc400010f0eff */
[----:B------:R-:W-:Y:S01]  /*19600*/  PRMT R23, R16, 0x7772, RZ ;  /* 0x0000777210177816 */ /* 0x000fe200000000ff */
[----:B------:R1:W-:Y:S01]  /*19610*/  STG.E.U8 desc[UR44][R188.64], R3 ;  /* 0x00000003bc007986 */ /* 0x0003e2000c10112c */
[-C--:B------:R-:W-:Y:S02]  /*19620*/  IADD3 R200, P5, R201, R204.reuse, RZ ;  /* 0x000000ccc9c87210 */ /* 0x080fe40007fbe0ff */
[----:B------:R-:W-:Y:S01]  /*19630*/  IADD3 R202, P2, R203, R204, RZ ;  /* 0x000000cccbca7210 */ /* 0x000fe20007f5e0ff */
[----:B------:R2:W-:Y:S01]  /*19640*/  STG.E.U8 desc[UR44][R190.64], R23 ;  /* 0x00000017be007986 */ /* 0x0005e2000c10112c */
[----:B------:R-:W-:Y:S02]  /*19650*/  LEA.HI.X.SX32 R197, R197, R205, 0x1, P3 ;  /* 0x000000cdc5c57211 */ /* 0x000fe400018f0eff */
[C---:B------:R-:W-:Y:S02]  /*19660*/  PRMT R11, R17.reuse, 0x7773, RZ ;  /* 0x00007773110b7816 */ /* 0x040fe400000000ff */
[----:B------:R-:W-:-:S02]  /*19670*/  PRMT R21, R17, 0x7772, RZ ;  /* 0x0000777211157816 */ /* 0x000fc400000000ff */
[----:B------:R-:W-:Y:S02]  /*19680*/  IADD3 R204, P3, R223, R204, RZ ;  /* 0x000000ccdfcc7210 */ /* 0x000fe40007f7e0ff */
[----:B------:R-:W-:Y:S01]  /*19690*/  PRMT R17, R18, 0x7772, RZ ;  /* 0x0000777212117816 */ /* 0x000fe200000000ff */
[----:B------:R2:W-:Y:S01]  /*196a0*/  STG.E.U8 desc[UR44][R192.64], R21 ;  /* 0x00000015c0007986 */ /* 0x0005e2000c10112c */
[-C--:B------:R-:W-:Y:S02]  /*196b0*/  LEA.HI.X.SX32 R199, R199, R205.reuse, 0x1, P4 ;  /* 0x000000cdc7c77211 */ /* 0x080fe400020f0eff */
[----:B------:R-:W-:Y:S01]  /*196c0*/  PRMT R13, R16, 0x7773, RZ ;  /* 0x00007773100d7816 */ /* 0x000fe200000000ff */
[----:B------:R2:W-:Y:S01]  /*196d0*/  STG.E.U8 desc[UR44][R194.64], R17 ;  /* 0x00000011c2007986 */ /* 0x0005e2000c10112c */
[-C--:B------:R-:W-:Y:S02]  /*196e0*/  LEA.HI.X.SX32 R201, R201, R205.reuse, 0x1, P5 ;  /* 0x000000cdc9c97211 */ /* 0x080fe400028f0eff */
[-C--:B------:R-:W-:Y:S01]  /*196f0*/  LEA.HI.X.SX32 R203, R203, R205.reuse, 0x1, P2 ;  /* 0x000000cdcbcb7211 */ /* 0x080fe200010f0eff */
[----:B------:R2:W-:Y:S01]  /*19700*/  STG.E.U8 desc[UR44][R196.64], R15 ;  /* 0x0000000fc4007986 */ /* 0x0005e2000c10112c */
[----:B------:R-:W-:-:S02]  /*19710*/  LEA.HI.X.SX32 R205, R223, R205, 0x1, P3 ;  /* 0x000000cddfcd7211 */ /* 0x000fc400018f0eff */
[----:B------:R-:W-:Y:S01]  /*19720*/  PRMT R9, R18, 0x7773, RZ ;  /* 0x0000777312097816 */ /* 0x000fe200000000ff */
[----:B------:R2:W-:Y:S01]  /*19730*/  STG.E.U8 desc[UR44][R198.64], R13 ;  /* 0x0000000dc6007986 */ /* 0x0005e2000c10112c */
[----:B-1----:R-:W-:Y:S01]  /*19740*/  FSEL R3, R0, -INF , P1 ;  /* 0xff80000000037808 */ /* 0x002fe20000800000 */
[----:B------:R-:W-:Y:S01]  /*19750*/  IMAD.HI R0, R233, 0x4, RZ ;  /* 0x00000004e9007827 */ /* 0x000fe200078e02ff */
[----:B------:R-:W-:Y:S01]  /*19760*/  FSEL R5, R2, -INF , P0 ;  /* 0xff80000002057808 */ /* 0x000fe20000000000 */
[----:B------:R2:W-:Y:S01]  /*19770*/  STG.E.U8 desc[UR44][R200.64], R11 ;  /* 0x0000000bc8007986 */ /* 0x0005e2000c10112c */
[----:B------:R-:W-:Y:S01]  /*19780*/  LOP3.LUT R6, R6, 0x1f8, RZ, 0xc0, !PT ;  /* 0x000001f806067812 */ /* 0x000fe200078ec0ff */
[----:B------:R-:W-:Y:S01]  /*19790*/  FFMA R4, R3, 0.69314718246459960938, R12 ;  /* 0x3f31721803047823 */ /* 0x000fe2000000000c */
[----:B0-----:R-:W-:Y:S01]  /*197a0*/  IADD3 R2, P0, P1, R19, UR5, R34 ;  /* 0x0000000513027c10 */ /* 0x001fe2000f91e022 */
[----:B------:R2:W-:Y:S01]  /*197b0*/  STG.E.U8 desc[UR44][R204.64], R9 ;  /* 0x00000009cc007986 */ /* 0x0005e2000c10112c */
[----:B------:R-:W-:Y:S01]  /*197c0*/  FFMA R5, R5, 0.69314718246459960938, R10 ;  /* 0x3f31721805057823 */ /* 0x000fe2000000000a */
[----:B------:R-:W-:-:S02]  /*197d0*/  UIMAD.WIDE UR4, UR4, 0x4, URZ ;  /* 0x00000004040478a5 */ /* 0x000fc4000f8e023f */
[----:B------:R2:W-:Y:S01]  /*197e0*/  STG.E.U8 desc[UR44][R202.64], R7 ;  /* 0x00000007ca007986 */ /* 0x0005e2000c10112c */
[----:B------:R-:W-:Y:S03]  /*197f0*/  BAR.SYNC.DEFER_BLOCKING 0x0 ;  /* 0x0000000000007b1d */ /* 0x000fe60000010000 */
[----:B------:R-:W-:-:S03]  /*19800*/  IADD3.X R3, R0, UR5, R35, P0, P1 ;  /* 0x0000000500037c10 */ /* 0x000fc600087e2423 */
[----:B------:R2:W-:Y:S02]  /*19810*/  STS.64 [R6+UR23], R4 ;  /* 0x0000000406007988 */ /* 0x0005e40008000a17 */
[----:B------:R-:W-:Y:S06]  /*19820*/  BAR.SYNC.DEFER_BLOCKING 0x0 ;  /* 0x0000000000007b1d */ /* 0x000fec0000010000 */
[----:B------:R-:W-:Y:S05]  /*19830*/  @P6 EXIT ;  /* 0x000000000000694d */ /* 0x000fea0003800000 */
[----:B--2---:R-:W0:Y:S04]  /*19840*/  LDS R5, [R230] ;  /* 0x00000000e6057984 */ /* 0x004e280000000800 */
[----:B0-----:R-:W-:Y:S01]  /*19850*/  STG.E desc[UR44][R2.64], R5 ;  /* 0x0000000502007986 */ /* 0x001fe2000c10192c */
[----:B------:R-:W-:Y:S05]  /*19860*/  EXIT ;  /* 0x000000000000794d */ /* 0x000fea0003800000 */
.L_x_2:
[----:B------:R-:W-:-:S00]  /*19870*/  BRA `(.L_x_2) ;  /* 0xfffffffc00fc7947 */ /* 0x000fc0000383ffff */
[----:B------:R-:W-:-:S00]  /*19880*/  NOP ;  /* 0x0000000000007918 */ /* 0x000fc00000000000 */
[----:B------:R-:W-:-:S00]  /*19890*/  NOP ;  /* 0x0000000000007918 */ /* 0x000fc00000000000 */
[----:B------:R-:W-:-:S00]  /*198a0*/  NOP ;  /* 0x0000000000007918 */ /* 0x000fc00000000000 */
[----:B------:R-:W-:-:S00]  /*198b0*/  NOP ;  /* 0x0000000000007918 */ /* 0x000fc00000000000 */
[----:B------:R-:W-:-:S00]  /*198c0*/  NOP ;  /* 0x0000000000007918 */ /* 0x000fc00000000000 */
[----:B------:R-:W-:-:S00]  /*198d0*/  NOP ;  /* 0x0000000000007918 */ /* 0x000fc00000000000 */
[----:B------:R-:W-:-:S00]  /*198e0*/  NOP ;  /* 0x0000000000007918 */ /* 0x000fc00000000000 */
[----:B------:R-:W-:-:S00]  /*198f0*/  NOP ;  /* 0x0000000000007918 */ /* 0x000fc00000000000 */
.L_x_3:


//--------------------- .nv.global.init           --------------------------
	.section	.nv.global.init,"aw",@progbits
.nv.global.init:
	.type		_$_str,@object
	.size		_$_str,(.L_0 - _$_str)
_$_str:
        /*0000*/ 	.byte	0x5f, 0x5f, 0x43, 0x55, 0x44, 0x41, 0x5f, 0x46, 0x54, 0x5a, 0x00
.L_0:


//--------------------- .nv.shared.attn_fwd       --------------------------
	.section	.nv.shared.attn_fwd,"aw",@nobits
	.sectionflags	@""
	.align	16
	.zero		1024


//--------------------- .nv.shared.reserved.0     --------------------------
	.section	.nv.shared.reserved.0,"aw",@nobits
	.weak		__nv_reservedSMEM_offset_0_alias
	.size		__nv_reservedSMEM_offset_0_alias, 0, 0
	.other		__nv_reservedSMEM_offset_0_alias,@"STO_CUDA_RESERVED_SHARED STV_DEFAULT"
__nv_reservedSMEM_offset_0_alias:
	.zero		0


//--------------------- .nv.constant0.attn_fwd    --------------------------
	.section	.nv.constant0.attn_fwd,"a",@progbits
	.sectionflags	@""
	.align	4
.nv.constant0.attn_fwd:
	.zero		664


//--------------------- SYMBOLS --------------------------

	.type		.nv.reservedSmem.offset0,@object
	.size		.nv.reservedSmem.offset0,0x4
